//
// Generated by NVIDIA NVVM Compiler
//
// Compiler Build ID: CL-36424714
// Cuda compilation tools, release 13.0, V13.0.88
// Based on NVVM 20.0.0
//

.version 9.0
.target sm_100
.address_size 64

	// .globl	_Z12setup_kernelP17curandStateXORWOWm
.extern .func  (.param .b64 func_retval0) malloc
(
	.param .b64 malloc_param_0
)
;
.extern .func free
(
	.param .b64 free_param_0
)
;
.func  (.param .b64 func_retval0) __internal_accurate_pow
(
	.param .b64 __internal_accurate_pow_param_0,
	.param .b64 __internal_accurate_pow_param_1
)
;
.global .align 4 .b8 precalc_xorwow_matrix[102400];
.global .align 4 .b8 precalc_xorwow_offset_matrix[102400];
.global .align 4 .b8 mrg32k3aM1[2304];
.global .align 4 .b8 mrg32k3aM2[2304];
.global .align 4 .b8 mrg32k3aM1SubSeq[2016];
.global .align 4 .b8 mrg32k3aM2SubSeq[2016];
.global .align 4 .b8 mrg32k3aM1Seq[2304];
.global .align 4 .b8 mrg32k3aM2Seq[2304];
.const .align 8 .b8 __cr_lgamma_table[72];

.visible .entry _Z12setup_kernelP17curandStateXORWOWm(
	.param .u64 .ptr .align 1 _Z12setup_kernelP17curandStateXORWOWm_param_0,
	.param .u64 _Z12setup_kernelP17curandStateXORWOWm_param_1
)
{
	.reg .pred 	%p<24>;
	.reg .b32 	%r<413>;
	.reg .b64 	%rd<19>;

	ld.param.u64 	%rd8, [_Z12setup_kernelP17curandStateXORWOWm_param_0];
	ld.param.u64 	%rd9, [_Z12setup_kernelP17curandStateXORWOWm_param_1];
	cvta.to.global.u64 	%rd10, %rd8;
	mov.u32 	%r182, %ctaid.x;
	mov.u32 	%r183, %ntid.x;
	mov.u32 	%r184, %tid.x;
	mad.lo.s32 	%r185, %r182, %r183, %r184;
	cvt.s64.s32 	%rd18, %r185;
	mul.wide.s32 	%rd11, %r185, 48;
	add.s64 	%rd2, %rd10, %rd11;
	cvt.u32.u64 	%r186, %rd9;
	xor.b32  	%r187, %r186, -1429050551;
	mul.lo.s32 	%r188, %r187, 1099087573;
	{ .reg .b32 tmp; mov.b64 {tmp, %r189}, %rd9; }
	xor.b32  	%r190, %r189, -136515619;
	mul.lo.s32 	%r191, %r190, -1703105765;
	add.s32 	%r192, %r188, %r191;
	add.s32 	%r193, %r192, 6615241;
	add.s32 	%r194, %r188, 123456789;
	st.global.v2.u32 	[%rd2], {%r193, %r194};
	xor.b32  	%r195, %r188, 362436069;
	add.s32 	%r196, %r191, 521288629;
	st.global.v2.u32 	[%rd2+8], {%r195, %r196};
	xor.b32  	%r197, %r191, 88675123;
	add.s32 	%r198, %r188, 5783321;
	st.global.v2.u32 	[%rd2+16], {%r197, %r198};
	setp.eq.s32 	%p1, %r185, 0;
	@%p1 bra 	$L__BB0_42;
	mov.b32 	%r319, 0;
$L__BB0_2:
	and.b64  	%rd4, %rd18, 3;
	setp.eq.s64 	%p2, %rd4, 0;
	@%p2 bra 	$L__BB0_41;
	mul.wide.u32 	%rd12, %r319, 3200;
	mov.u64 	%rd13, precalc_xorwow_matrix;
	add.s64 	%rd5, %rd13, %rd12;
	cvt.u32.u64 	%r2, %rd4;
	mov.b32 	%r320, 0;
$L__BB0_4:
	mov.b32 	%r333, 0;
	mov.u32 	%r334, %r333;
	mov.u32 	%r335, %r333;
	mov.u32 	%r336, %r333;
	mov.u32 	%r337, %r333;
	mov.u32 	%r326, %r333;
$L__BB0_5:
	mul.wide.u32 	%rd14, %r326, 4;
	add.s64 	%rd15, %rd2, %rd14;
	ld.global.u32 	%r10, [%rd15+4];
	shl.b32 	%r11, %r326, 5;
	mov.b32 	%r332, 0;
$L__BB0_6:
	.pragma "nounroll";
	shr.u32 	%r203, %r10, %r332;
	and.b32  	%r204, %r203, 1;
	setp.eq.b32 	%p3, %r204, 1;
	not.pred 	%p4, %p3;
	add.s32 	%r205, %r11, %r332;
	mul.lo.s32 	%r206, %r205, 5;
	mul.wide.u32 	%rd16, %r206, 4;
	add.s64 	%rd6, %rd5, %rd16;
	@%p4 bra 	$L__BB0_8;
	ld.global.u32 	%r207, [%rd6];
	xor.b32  	%r337, %r337, %r207;
	ld.global.u32 	%r208, [%rd6+4];
	xor.b32  	%r336, %r336, %r208;
	ld.global.u32 	%r209, [%rd6+8];
	xor.b32  	%r335, %r335, %r209;
	ld.global.u32 	%r210, [%rd6+12];
	xor.b32  	%r334, %r334, %r210;
	ld.global.u32 	%r211, [%rd6+16];
	xor.b32  	%r333, %r333, %r211;
$L__BB0_8:
	and.b32  	%r213, %r203, 2;
	setp.eq.s32 	%p5, %r213, 0;
	@%p5 bra 	$L__BB0_10;
	ld.global.u32 	%r214, [%rd6+20];
	xor.b32  	%r337, %r337, %r214;
	ld.global.u32 	%r215, [%rd6+24];
	xor.b32  	%r336, %r336, %r215;
	ld.global.u32 	%r216, [%rd6+28];
	xor.b32  	%r335, %r335, %r216;
	ld.global.u32 	%r217, [%rd6+32];
	xor.b32  	%r334, %r334, %r217;
	ld.global.u32 	%r218, [%rd6+36];
	xor.b32  	%r333, %r333, %r218;
$L__BB0_10:
	and.b32  	%r220, %r203, 4;
	setp.eq.s32 	%p6, %r220, 0;
	@%p6 bra 	$L__BB0_12;
	ld.global.u32 	%r221, [%rd6+40];
	xor.b32  	%r337, %r337, %r221;
	ld.global.u32 	%r222, [%rd6+44];
	xor.b32  	%r336, %r336, %r222;
	ld.global.u32 	%r223, [%rd6+48];
	xor.b32  	%r335, %r335, %r223;
	ld.global.u32 	%r224, [%rd6+52];
	xor.b32  	%r334, %r334, %r224;
	ld.global.u32 	%r225, [%rd6+56];
	xor.b32  	%r333, %r333, %r225;
$L__BB0_12:
	and.b32  	%r227, %r203, 8;
	setp.eq.s32 	%p7, %r227, 0;
	@%p7 bra 	$L__BB0_14;
	ld.global.u32 	%r228, [%rd6+60];
	xor.b32  	%r337, %r337, %r228;
	ld.global.u32 	%r229, [%rd6+64];
	xor.b32  	%r336, %r336, %r229;
	ld.global.u32 	%r230, [%rd6+68];
	xor.b32  	%r335, %r335, %r230;
	ld.global.u32 	%r231, [%rd6+72];
	xor.b32  	%r334, %r334, %r231;
	ld.global.u32 	%r232, [%rd6+76];
	xor.b32  	%r333, %r333, %r232;
$L__BB0_14:
	and.b32  	%r234, %r203, 16;
	setp.eq.s32 	%p8, %r234, 0;
	@%p8 bra 	$L__BB0_16;
	ld.global.u32 	%r235, [%rd6+80];
	xor.b32  	%r337, %r337, %r235;
	ld.global.u32 	%r236, [%rd6+84];
	xor.b32  	%r336, %r336, %r236;
	ld.global.u32 	%r237, [%rd6+88];
	xor.b32  	%r335, %r335, %r237;
	ld.global.u32 	%r238, [%rd6+92];
	xor.b32  	%r334, %r334, %r238;
	ld.global.u32 	%r239, [%rd6+96];
	xor.b32  	%r333, %r333, %r239;
$L__BB0_16:
	and.b32  	%r241, %r203, 32;
	setp.eq.s32 	%p9, %r241, 0;
	@%p9 bra 	$L__BB0_18;
	ld.global.u32 	%r242, [%rd6+100];
	xor.b32  	%r337, %r337, %r242;
	ld.global.u32 	%r243, [%rd6+104];
	xor.b32  	%r336, %r336, %r243;
	ld.global.u32 	%r244, [%rd6+108];
	xor.b32  	%r335, %r335, %r244;
	ld.global.u32 	%r245, [%rd6+112];
	xor.b32  	%r334, %r334, %r245;
	ld.global.u32 	%r246, [%rd6+116];
	xor.b32  	%r333, %r333, %r246;
$L__BB0_18:
	and.b32  	%r248, %r203, 64;
	setp.eq.s32 	%p10, %r248, 0;
	@%p10 bra 	$L__BB0_20;
	ld.global.u32 	%r249, [%rd6+120];
	xor.b32  	%r337, %r337, %r249;
	ld.global.u32 	%r250, [%rd6+124];
	xor.b32  	%r336, %r336, %r250;
	ld.global.u32 	%r251, [%rd6+128];
	xor.b32  	%r335, %r335, %r251;
	ld.global.u32 	%r252, [%rd6+132];
	xor.b32  	%r334, %r334, %r252;
	ld.global.u32 	%r253, [%rd6+136];
	xor.b32  	%r333, %r333, %r253;
$L__BB0_20:
	and.b32  	%r255, %r203, 128;
	setp.eq.s32 	%p11, %r255, 0;
	@%p11 bra 	$L__BB0_22;
	ld.global.u32 	%r256, [%rd6+140];
	xor.b32  	%r337, %r337, %r256;
	ld.global.u32 	%r257, [%rd6+144];
	xor.b32  	%r336, %r336, %r257;
	ld.global.u32 	%r258, [%rd6+148];
	xor.b32  	%r335, %r335, %r258;
	ld.global.u32 	%r259, [%rd6+152];
	xor.b32  	%r334, %r334, %r259;
	ld.global.u32 	%r260, [%rd6+156];
	xor.b32  	%r333, %r333, %r260;
$L__BB0_22:
	and.b32  	%r262, %r203, 256;
	setp.eq.s32 	%p12, %r262, 0;
	@%p12 bra 	$L__BB0_24;
	ld.global.u32 	%r263, [%rd6+160];
	xor.b32  	%r337, %r337, %r263;
	ld.global.u32 	%r264, [%rd6+164];
	xor.b32  	%r336, %r336, %r264;
	ld.global.u32 	%r265, [%rd6+168];
	xor.b32  	%r335, %r335, %r265;
	ld.global.u32 	%r266, [%rd6+172];
	xor.b32  	%r334, %r334, %r266;
	ld.global.u32 	%r267, [%rd6+176];
	xor.b32  	%r333, %r333, %r267;
$L__BB0_24:
	and.b32  	%r269, %r203, 512;
	setp.eq.s32 	%p13, %r269, 0;
	@%p13 bra 	$L__BB0_26;
	ld.global.u32 	%r270, [%rd6+180];
	xor.b32  	%r337, %r337, %r270;
	ld.global.u32 	%r271, [%rd6+184];
	xor.b32  	%r336, %r336, %r271;
	ld.global.u32 	%r272, [%rd6+188];
	xor.b32  	%r335, %r335, %r272;
	ld.global.u32 	%r273, [%rd6+192];
	xor.b32  	%r334, %r334, %r273;
	ld.global.u32 	%r274, [%rd6+196];
	xor.b32  	%r333, %r333, %r274;
$L__BB0_26:
	and.b32  	%r276, %r203, 1024;
	setp.eq.s32 	%p14, %r276, 0;
	@%p14 bra 	$L__BB0_28;
	ld.global.u32 	%r277, [%rd6+200];
	xor.b32  	%r337, %r337, %r277;
	ld.global.u32 	%r278, [%rd6+204];
	xor.b32  	%r336, %r336, %r278;
	ld.global.u32 	%r279, [%rd6+208];
	xor.b32  	%r335, %r335, %r279;
	ld.global.u32 	%r280, [%rd6+212];
	xor.b32  	%r334, %r334, %r280;
	ld.global.u32 	%r281, [%rd6+216];
	xor.b32  	%r333, %r333, %r281;
$L__BB0_28:
	and.b32  	%r283, %r203, 2048;
	setp.eq.s32 	%p15, %r283, 0;
	@%p15 bra 	$L__BB0_30;
	ld.global.u32 	%r284, [%rd6+220];
	xor.b32  	%r337, %r337, %r284;
	ld.global.u32 	%r285, [%rd6+224];
	xor.b32  	%r336, %r336, %r285;
	ld.global.u32 	%r286, [%rd6+228];
	xor.b32  	%r335, %r335, %r286;
	ld.global.u32 	%r287, [%rd6+232];
	xor.b32  	%r334, %r334, %r287;
	ld.global.u32 	%r288, [%rd6+236];
	xor.b32  	%r333, %r333, %r288;
$L__BB0_30:
	and.b32  	%r290, %r203, 4096;
	setp.eq.s32 	%p16, %r290, 0;
	@%p16 bra 	$L__BB0_32;
	ld.global.u32 	%r291, [%rd6+240];
	xor.b32  	%r337, %r337, %r291;
	ld.global.u32 	%r292, [%rd6+244];
	xor.b32  	%r336, %r336, %r292;
	ld.global.u32 	%r293, [%rd6+248];
	xor.b32  	%r335, %r335, %r293;
	ld.global.u32 	%r294, [%rd6+252];
	xor.b32  	%r334, %r334, %r294;
	ld.global.u32 	%r295, [%rd6+256];
	xor.b32  	%r333, %r333, %r295;
$L__BB0_32:
	and.b32  	%r297, %r203, 8192;
	setp.eq.s32 	%p17, %r297, 0;
	@%p17 bra 	$L__BB0_34;
	ld.global.u32 	%r298, [%rd6+260];
	xor.b32  	%r337, %r337, %r298;
	ld.global.u32 	%r299, [%rd6+264];
	xor.b32  	%r336, %r336, %r299;
	ld.global.u32 	%r300, [%rd6+268];
	xor.b32  	%r335, %r335, %r300;
	ld.global.u32 	%r301, [%rd6+272];
	xor.b32  	%r334, %r334, %r301;
	ld.global.u32 	%r302, [%rd6+276];
	xor.b32  	%r333, %r333, %r302;
$L__BB0_34:
	and.b32  	%r304, %r203, 16384;
	setp.eq.s32 	%p18, %r304, 0;
	@%p18 bra 	$L__BB0_36;
	ld.global.u32 	%r305, [%rd6+280];
	xor.b32  	%r337, %r337, %r305;
	ld.global.u32 	%r306, [%rd6+284];
	xor.b32  	%r336, %r336, %r306;
	ld.global.u32 	%r307, [%rd6+288];
	xor.b32  	%r335, %r335, %r307;
	ld.global.u32 	%r308, [%rd6+292];
	xor.b32  	%r334, %r334, %r308;
	ld.global.u32 	%r309, [%rd6+296];
	xor.b32  	%r333, %r333, %r309;
$L__BB0_36:
	and.b32  	%r311, %r203, 32768;
	setp.eq.s32 	%p19, %r311, 0;
	@%p19 bra 	$L__BB0_38;
	ld.global.u32 	%r312, [%rd6+300];
	xor.b32  	%r337, %r337, %r312;
	ld.global.u32 	%r313, [%rd6+304];
	xor.b32  	%r336, %r336, %r313;
	ld.global.u32 	%r314, [%rd6+308];
	xor.b32  	%r335, %r335, %r314;
	ld.global.u32 	%r315, [%rd6+312];
	xor.b32  	%r334, %r334, %r315;
	ld.global.u32 	%r316, [%rd6+316];
	xor.b32  	%r333, %r333, %r316;
$L__BB0_38:
	add.s32 	%r332, %r332, 16;
	setp.ne.s32 	%p20, %r332, 32;
	@%p20 bra 	$L__BB0_6;
	mad.lo.s32 	%r317, %r326, -31, %r11;
	add.s32 	%r326, %r317, 1;
	setp.ne.s32 	%p21, %r326, 5;
	@%p21 bra 	$L__BB0_5;
	st.global.u32 	[%rd2+4], %r337;
	st.global.u32 	[%rd2+8], %r336;
	st.global.u32 	[%rd2+12], %r335;
	st.global.u32 	[%rd2+16], %r334;
	st.global.u32 	[%rd2+20], %r333;
	add.s32 	%r320, %r320, 1;
	setp.lt.u32 	%p22, %r320, %r2;
	@%p22 bra 	$L__BB0_4;
$L__BB0_41:
	shr.u64 	%rd7, %rd18, 2;
	add.s32 	%r319, %r319, 1;
	setp.gt.u64 	%p23, %rd18, 3;
	mov.u64 	%rd18, %rd7;
	@%p23 bra 	$L__BB0_2;
$L__BB0_42:
	mov.b32 	%r318, 0;
	st.global.v2.u32 	[%rd2+24], {%r318, %r318};
	st.global.u32 	[%rd2+32], %r318;
	mov.b64 	%rd17, 0;
	st.global.u64 	[%rd2+40], %rd17;
	ret;

}
	// .globl	_Z8playGamePdS_S_S_S_P17curandStateXORWOW
.visible .entry _Z8playGamePdS_S_S_S_P17curandStateXORWOW(
	.param .u64 .ptr .align 1 _Z8playGamePdS_S_S_S_P17curandStateXORWOW_param_0,
	.param .u64 .ptr .align 1 _Z8playGamePdS_S_S_S_P17curandStateXORWOW_param_1,
	.param .u64 .ptr .align 1 _Z8playGamePdS_S_S_S_P17curandStateXORWOW_param_2,
	.param .u64 .ptr .align 1 _Z8playGamePdS_S_S_S_P17curandStateXORWOW_param_3,
	.param .u64 .ptr .align 1 _Z8playGamePdS_S_S_S_P17curandStateXORWOW_param_4,
	.param .u64 .ptr .align 1 _Z8playGamePdS_S_S_S_P17curandStateXORWOW_param_5
)
{
	.local .align 16 .b8 	__local_depot1[800];
	.reg .b64 	%SP;
	.reg .b64 	%SPL;
	.reg .pred 	%p<197>;
	.reg .b16 	%rs<66>;
	.reg .b32 	%r<417>;
	.reg .b32 	%f<48>;
	.reg .b64 	%rd<133>;
	.reg .b64 	%fd<446>;

	mov.u64 	%SPL, __local_depot1;
	ld.param.u64 	%rd24, [_Z8playGamePdS_S_S_S_P17curandStateXORWOW_param_0];
	ld.param.u64 	%rd21, [_Z8playGamePdS_S_S_S_P17curandStateXORWOW_param_1];
	ld.param.u64 	%rd25, [_Z8playGamePdS_S_S_S_P17curandStateXORWOW_param_2];
	ld.param.u64 	%rd22, [_Z8playGamePdS_S_S_S_P17curandStateXORWOW_param_3];
	ld.param.u64 	%rd26, [_Z8playGamePdS_S_S_S_P17curandStateXORWOW_param_5];
	cvta.to.global.u64 	%rd27, %rd24;
	cvta.to.global.u64 	%rd1, %rd25;
	cvta.to.global.u64 	%rd28, %rd26;
	add.u64 	%rd2, %SPL, 0;
	add.u64 	%rd3, %SPL, 400;
	mov.u32 	%r137, %ctaid.x;
	mov.u32 	%r138, %ntid.x;
	mov.u32 	%r139, %tid.x;
	mad.lo.s32 	%r1, %r137, %r138, %r139;
	mul.wide.u32 	%rd31, %r1, 48;
	add.s64 	%rd32, %rd28, %rd31;
	ld.global.v2.u32 	{%r3, %r2}, [%rd32];
	ld.global.v2.u32 	{%r5, %r4}, [%rd32+8];
	ld.global.v2.u32 	{%r7, %r6}, [%rd32+16];
	{ // callseq 0, 0
	.param .b64 param0;
	st.param.b64 	[param0], 9600;
	.param .b64 retval0;
	call.uni (retval0), 
	malloc, 
	(
	param0
	);
	ld.param.b64 	%rd33, [retval0];
	} // callseq 0
	mul.lo.s32 	%r368, %r1, 1200;
	add.s64 	%rd5, %rd27, 16;
	mul.wide.s32 	%rd34, %r368, 8;
	sub.s64 	%rd35, %rd33, %rd34;
	add.s64 	%rd6, %rd35, 16;
	mov.b32 	%r367, 0;
$L__BB1_1:
	mul.wide.s32 	%rd36, %r368, 8;
	add.s64 	%rd37, %rd5, %rd36;
	add.s64 	%rd38, %rd6, %rd36;
	ld.global.f64 	%fd83, [%rd37+-16];
	st.f64 	[%rd38+-16], %fd83;
	ld.global.f64 	%fd84, [%rd37+-8];
	st.f64 	[%rd38+-8], %fd84;
	ld.global.f64 	%fd85, [%rd37];
	st.f64 	[%rd38], %fd85;
	ld.global.f64 	%fd86, [%rd37+8];
	st.f64 	[%rd38+8], %fd86;
	add.s32 	%r368, %r368, 4;
	add.s32 	%r367, %r367, 4;
	setp.ne.s32 	%p11, %r367, 1200;
	@%p11 bra 	$L__BB1_1;
	{ // callseq 1, 0
	.param .b64 param0;
	st.param.b64 	[param0], 1600;
	.param .b64 retval0;
	call.uni (retval0), 
	malloc, 
	(
	param0
	);
	ld.param.b64 	%rd39, [retval0];
	} // callseq 1
	mul.lo.s32 	%r370, %r1, 200;
	cvta.to.global.u64 	%rd40, %rd21;
	add.s64 	%rd8, %rd40, 16;
	mul.wide.s32 	%rd41, %r370, 8;
	sub.s64 	%rd42, %rd39, %rd41;
	add.s64 	%rd9, %rd42, 16;
	mov.b32 	%r369, 0;
$L__BB1_3:
	mul.wide.s32 	%rd43, %r370, 8;
	add.s64 	%rd44, %rd8, %rd43;
	add.s64 	%rd45, %rd9, %rd43;
	ld.global.f64 	%fd87, [%rd44+-16];
	st.f64 	[%rd45+-16], %fd87;
	ld.global.f64 	%fd88, [%rd44+-8];
	st.f64 	[%rd45+-8], %fd88;
	ld.global.f64 	%fd89, [%rd44];
	st.f64 	[%rd45], %fd89;
	ld.global.f64 	%fd90, [%rd44+8];
	st.f64 	[%rd45+8], %fd90;
	add.s32 	%r370, %r370, 4;
	add.s32 	%r369, %r369, 4;
	setp.ne.s32 	%p12, %r369, 200;
	@%p12 bra 	$L__BB1_3;
	{ // callseq 2, 0
	.param .b64 param0;
	st.param.b64 	[param0], 400;
	.param .b64 retval0;
	call.uni (retval0), 
	malloc, 
	(
	param0
	);
	ld.param.b64 	%rd46, [retval0];
	} // callseq 2
	mul.lo.s32 	%r18, %r1, 50;
	mul.wide.s32 	%rd47, %r18, 8;
	sub.s64 	%rd11, %rd46, %rd47;
	mov.b32 	%r372, 0;
	mov.u32 	%r373, %r18;
$L__BB1_5:
	.pragma "nounroll";
	mul.wide.s32 	%rd48, %r373, 8;
	add.s64 	%rd49, %rd11, %rd48;
	add.s64 	%rd50, %rd1, %rd48;
	ld.global.f64 	%fd91, [%rd50];
	st.f64 	[%rd49], %fd91;
	add.s32 	%r373, %r373, 1;
	add.s32 	%r372, %r372, 1;
	setp.ne.s32 	%p13, %r372, 2;
	@%p13 bra 	$L__BB1_5;
	add.s32 	%r23, %r18, 46;
$L__BB1_7:
	mul.wide.s32 	%rd51, %r373, 8;
	add.s64 	%rd52, %rd1, %rd51;
	ld.global.f64 	%fd92, [%rd52];
	sub.s32 	%r142, %r373, %r18;
	mul.wide.s32 	%rd53, %r142, 8;
	add.s64 	%rd54, %rd46, %rd53;
	st.f64 	[%rd54], %fd92;
	ld.global.f64 	%fd93, [%rd52+8];
	st.f64 	[%rd54+8], %fd93;
	ld.global.f64 	%fd94, [%rd52+16];
	st.f64 	[%rd54+16], %fd94;
	ld.global.f64 	%fd95, [%rd52+24];
	st.f64 	[%rd54+24], %fd95;
	add.s32 	%r25, %r373, 4;
	setp.ne.s32 	%p14, %r373, %r23;
	mov.u32 	%r373, %r25;
	@%p14 bra 	$L__BB1_7;
	{ // callseq 3, 0
	.param .b64 param0;
	st.param.b64 	[param0], 32;
	.param .b64 retval0;
	call.uni (retval0), 
	malloc, 
	(
	param0
	);
	ld.param.b64 	%rd55, [retval0];
	} // callseq 3
	shl.b32 	%r149, %r1, 2;
	cvta.to.global.u64 	%rd56, %rd22;
	mul.wide.s32 	%rd57, %r149, 8;
	add.s64 	%rd58, %rd56, %rd57;
	ld.global.f64 	%fd97, [%rd58];
	st.f64 	[%rd55], %fd97;
	ld.global.f64 	%fd98, [%rd58+8];
	st.f64 	[%rd55+8], %fd98;
	ld.global.f64 	%fd99, [%rd58+16];
	st.f64 	[%rd55+16], %fd99;
	ld.global.f64 	%fd100, [%rd58+24];
	st.f64 	[%rd55+24], %fd100;
	shr.u32 	%r150, %r2, 2;
	xor.b32  	%r151, %r150, %r2;
	shl.b32 	%r152, %r6, 4;
	shl.b32 	%r153, %r151, 1;
	xor.b32  	%r154, %r152, %r153;
	xor.b32  	%r155, %r154, %r6;
	xor.b32  	%r156, %r155, %r151;
	add.s32 	%r157, %r3, %r156;
	add.s32 	%r158, %r157, 362437;
	cvt.rn.f32.u32 	%f13, %r158;
	fma.rn.f32 	%f14, %f13, 0f2F800000, 0f2F000000;
	mul.f32 	%f15, %f14, 0f447A0000;
	cvt.rzi.s32.f32 	%r159, %f15;
	mul.hi.s32 	%r160, %r159, -2004318071;
	add.s32 	%r161, %r160, %r159;
	shr.u32 	%r162, %r161, 31;
	shr.s32 	%r163, %r161, 4;
	add.s32 	%r164, %r163, %r162;
	mul.lo.s32 	%r165, %r164, 30;
	sub.s32 	%r376, %r159, %r165;
	shr.u32 	%r166, %r5, 2;
	xor.b32  	%r167, %r166, %r5;
	shl.b32 	%r168, %r156, 4;
	shl.b32 	%r169, %r167, 1;
	xor.b32  	%r170, %r169, %r168;
	xor.b32  	%r171, %r170, %r167;
	xor.b32  	%r172, %r171, %r156;
	add.s32 	%r173, %r3, %r172;
	add.s32 	%r174, %r173, 724874;
	cvt.rn.f32.u32 	%f16, %r174;
	fma.rn.f32 	%f17, %f16, 0f2F800000, 0f2F000000;
	mul.f32 	%f18, %f17, 0f447A0000;
	cvt.rzi.s32.f32 	%r175, %f18;
	mul.hi.s32 	%r176, %r175, 1717986919;
	shr.u32 	%r177, %r176, 31;
	shr.s32 	%r178, %r176, 4;
	add.s32 	%r179, %r178, %r177;
	mul.lo.s32 	%r180, %r179, 40;
	sub.s32 	%r377, %r175, %r180;
	mov.f64 	%fd101, 0d4000000000000000;
	{
	.reg .b32 %temp; 
	mov.b64 	{%temp, %r28}, %fd101;
	}
	shr.u32 	%r181, %r4, 2;
	xor.b32  	%r182, %r181, %r4;
	shl.b32 	%r183, %r172, 4;
	shl.b32 	%r184, %r182, 1;
	xor.b32  	%r185, %r184, %r183;
	xor.b32  	%r186, %r185, %r182;
	xor.b32  	%r187, %r186, %r172;
	add.s32 	%r188, %r3, %r187;
	add.s32 	%r189, %r188, 1087311;
	cvt.rn.f32.u32 	%f19, %r189;
	fma.rn.f32 	%f20, %f19, 0f2F800000, 0f2F000000;
	mul.f32 	%f21, %f20, 0f447A0000;
	cvt.rzi.s32.f32 	%r190, %f21;
	mul.hi.s32 	%r191, %r190, -2004318071;
	add.s32 	%r192, %r191, %r190;
	shr.u32 	%r193, %r192, 31;
	shr.s32 	%r194, %r192, 4;
	add.s32 	%r195, %r194, %r193;
	mul.lo.s32 	%r196, %r195, 30;
	sub.s32 	%r29, %r190, %r196;
	shr.u32 	%r197, %r7, 2;
	xor.b32  	%r198, %r197, %r7;
	shl.b32 	%r199, %r187, 4;
	shl.b32 	%r200, %r198, 1;
	xor.b32  	%r201, %r200, %r199;
	xor.b32  	%r202, %r201, %r198;
	xor.b32  	%r203, %r202, %r187;
	add.s32 	%r204, %r3, %r203;
	add.s32 	%r205, %r204, 1449748;
	cvt.rn.f32.u32 	%f22, %r205;
	fma.rn.f32 	%f23, %f22, 0f2F800000, 0f2F000000;
	mul.f32 	%f24, %f23, 0f447A0000;
	cvt.rzi.s32.f32 	%r206, %f24;
	mul.hi.s32 	%r207, %r206, 1717986919;
	shr.u32 	%r208, %r207, 31;
	shr.s32 	%r209, %r207, 4;
	add.s32 	%r210, %r209, %r208;
	mul.lo.s32 	%r211, %r210, 40;
	sub.s32 	%r30, %r206, %r211;
	mov.b32 	%r416, 0;
	mov.f64 	%fd445, 0d0000000000000000;
	mov.b32 	%r379, 100;
	mov.b32 	%r378, 2;
	mov.b32 	%r411, 20;
	mov.b32 	%r410, 15;
	mov.b16 	%rs52, 0;
$L__BB1_9:
	mov.u32 	%r409, %r382;
	mov.u32 	%r408, %r381;
	mov.u32 	%r39, %r416;
	mov.u32 	%r381, %r411;
	mov.u32 	%r382, %r410;
	and.b16  	%rs24, %rs52, 255;
	setp.ne.s16 	%p15, %rs24, 0;
	mov.f64 	%fd401, 0d0000000000000000;
	@%p15 bra 	$L__BB1_128;
	setp.lt.s32 	%p16, %r378, 1;
	mov.f64 	%fd403, %fd401;
	@%p16 bra 	$L__BB1_15;
	mov.b32 	%r383, 0;
$L__BB1_12:
	mul.wide.u32 	%rd59, %r383, 4;
	add.s64 	%rd60, %rd2, %rd59;
	ld.local.u32 	%r213, [%rd60];
	setp.ne.s32 	%p17, %r213, %r382;
	@%p17 bra 	$L__BB1_14;
	add.s64 	%rd62, %rd3, %rd59;
	ld.local.u32 	%r214, [%rd62];
	setp.lt.s32 	%p18, %r214, %r381;
	mov.f64 	%fd403, 0d3FF0000000000000;
	@%p18 bra 	$L__BB1_15;
$L__BB1_14:
	add.s32 	%r383, %r383, 1;
	setp.ne.s32 	%p19, %r383, %r378;
	mov.f64 	%fd403, %fd401;
	@%p19 bra 	$L__BB1_12;
$L__BB1_15:
	setp.eq.s32 	%p20, %r381, 0;
	mov.f64 	%fd404, 0d0000000000000000;
	@%p20 bra 	$L__BB1_17;
	cvt.rn.f32.s32 	%f25, %r381;
	rcp.rn.f32 	%f26, %f25;
	cvt.f64.f32 	%fd404, %f26;
$L__BB1_17:
	setp.lt.s32 	%p21, %r378, 1;
	mov.f64 	%fd106, 0d0000000000000000;
	mov.f64 	%fd405, %fd106;
	@%p21 bra 	$L__BB1_22;
	mov.b32 	%r384, 0;
$L__BB1_19:
	mul.wide.u32 	%rd63, %r384, 4;
	add.s64 	%rd64, %rd2, %rd63;
	ld.local.u32 	%r216, [%rd64];
	setp.ne.s32 	%p22, %r216, %r382;
	@%p22 bra 	$L__BB1_21;
	add.s64 	%rd66, %rd3, %rd63;
	ld.local.u32 	%r217, [%rd66];
	setp.gt.s32 	%p23, %r217, %r381;
	mov.f64 	%fd405, 0d3FF0000000000000;
	@%p23 bra 	$L__BB1_22;
$L__BB1_21:
	add.s32 	%r384, %r384, 1;
	setp.ne.s32 	%p24, %r384, %r378;
	mov.f64 	%fd405, %fd106;
	@%p24 bra 	$L__BB1_19;
$L__BB1_22:
	setp.eq.s32 	%p25, %r381, 40;
	mov.f64 	%fd406, 0d0000000000000000;
	@%p25 bra 	$L__BB1_24;
	sub.s32 	%r218, 40, %r381;
	cvt.rn.f32.s32 	%f27, %r218;
	rcp.rn.f32 	%f28, %f27;
	cvt.f64.f32 	%fd406, %f28;
$L__BB1_24:
	setp.lt.s32 	%p26, %r378, 1;
	mov.f64 	%fd110, 0d0000000000000000;
	mov.f64 	%fd407, %fd110;
	@%p26 bra 	$L__BB1_29;
	mov.b32 	%r385, 0;
$L__BB1_26:
	mul.wide.u32 	%rd67, %r385, 4;
	add.s64 	%rd68, %rd3, %rd67;
	ld.local.u32 	%r220, [%rd68];
	setp.ne.s32 	%p27, %r220, %r381;
	@%p27 bra 	$L__BB1_28;
	add.s64 	%rd70, %rd2, %rd67;
	ld.local.u32 	%r221, [%rd70];
	setp.gt.s32 	%p28, %r221, %r382;
	mov.f64 	%fd407, 0d3FF0000000000000;
	@%p28 bra 	$L__BB1_29;
$L__BB1_28:
	add.s32 	%r385, %r385, 1;
	setp.ne.s32 	%p29, %r385, %r378;
	mov.f64 	%fd407, %fd110;
	@%p29 bra 	$L__BB1_26;
$L__BB1_29:
	setp.eq.s32 	%p30, %r382, 30;
	mov.f64 	%fd408, 0d0000000000000000;
	@%p30 bra 	$L__BB1_31;
	sub.s32 	%r222, 30, %r382;
	add.s32 	%r223, %r382, -29;
	setp.lt.u32 	%p31, %r223, 3;
	selp.b32 	%r224, %r222, 0, %p31;
	cvt.rn.f64.s32 	%fd408, %r224;
$L__BB1_31:
	setp.lt.s32 	%p32, %r378, 1;
	mov.f64 	%fd114, 0d0000000000000000;
	mov.f64 	%fd409, %fd114;
	@%p32 bra 	$L__BB1_36;
	mov.b32 	%r386, 0;
$L__BB1_33:
	mul.wide.u32 	%rd71, %r386, 4;
	add.s64 	%rd72, %rd3, %rd71;
	ld.local.u32 	%r226, [%rd72];
	setp.ne.s32 	%p33, %r226, %r381;
	@%p33 bra 	$L__BB1_35;
	add.s64 	%rd74, %rd2, %rd71;
	ld.local.u32 	%r227, [%rd74];
	setp.lt.s32 	%p34, %r227, %r382;
	mov.f64 	%fd409, 0d3FF0000000000000;
	@%p34 bra 	$L__BB1_36;
$L__BB1_35:
	add.s32 	%r386, %r386, 1;
	setp.ne.s32 	%p35, %r386, %r378;
	mov.f64 	%fd409, %fd114;
	@%p35 bra 	$L__BB1_33;
$L__BB1_36:
	setp.eq.s32 	%p36, %r382, 0;
	mov.f64 	%fd410, 0d0000000000000000;
	@%p36 bra 	$L__BB1_38;
	cvt.rn.f32.s32 	%f29, %r382;
	rcp.rn.f32 	%f30, %f29;
	cvt.f64.f32 	%fd410, %f30;
$L__BB1_38:
	neg.s32 	%r48, %r378;
	mov.b16 	%rs53, 0;
	mov.f64 	%fd413, 0d0000000000000000;
	mov.f64 	%fd415, %fd413;
	mov.u32 	%r387, %r382;
	mov.u32 	%r388, %r381;
	mov.u16 	%rs55, %rs53;
$L__BB1_39:
	mov.f64 	%fd14, %fd413;
	setp.gt.s32 	%p37, %r387, 29;
	setp.lt.s32 	%p38, %r388, 1;
	or.pred  	%p39, %p37, %p38;
	@%p39 bra 	$L__BB1_46;
	setp.lt.s32 	%p40, %r378, 1;
	add.s32 	%r387, %r387, 1;
	add.s32 	%r388, %r388, -1;
	and.b16  	%rs26, %rs53, 255;
	setp.eq.s16 	%p41, %rs26, 0;
	setp.eq.s32 	%p42, %r387, %r376;
	and.pred  	%p43, %p41, %p42;
	setp.eq.s32 	%p44, %r388, %r377;
	and.pred  	%p45, %p43, %p44;
	selp.f64 	%fd415, 0d3FF0000000000000, %fd415, %p45;
	selp.b16 	%rs53, 1, %rs53, %p45;
	and.b16  	%rs27, %rs55, 255;
	setp.ne.s16 	%p192, %rs27, 0;
	or.pred  	%p46, %p192, %p40;
	selp.u16 	%rs55, 1, 0, %p192;
	mov.f64 	%fd413, %fd14;
	@%p46 bra 	$L__BB1_45;
	mov.u64 	%rd131, %rd2;
	mov.u64 	%rd132, %rd3;
	mov.u32 	%r389, %r48;
$L__BB1_42:
	ld.local.u32 	%r228, [%rd131];
	setp.ne.s32 	%p47, %r387, %r228;
	@%p47 bra 	$L__BB1_44;
	ld.local.u32 	%r229, [%rd132];
	setp.eq.s32 	%p49, %r388, %r229;
	mov.b16 	%rs55, 1;
	mov.pred 	%p192, -1;
	mov.f64 	%fd413, 0d3FF0000000000000;
	@%p49 bra 	$L__BB1_45;
$L__BB1_44:
	add.s32 	%r389, %r389, 1;
	setp.ne.s32 	%p51, %r389, 0;
	add.s64 	%rd132, %rd132, 4;
	add.s64 	%rd131, %rd131, 4;
	mov.b16 	%rs55, 0;
	mov.pred 	%p192, 0;
	mov.f64 	%fd413, %fd14;
	@%p51 bra 	$L__BB1_42;
$L__BB1_45:
	and.b16  	%rs30, %rs53, 255;
	setp.eq.s16 	%p52, %rs30, 0;
	not.pred 	%p53, %p192;
	or.pred  	%p54, %p53, %p52;
	@%p54 bra 	$L__BB1_39;
$L__BB1_46:
	setp.lt.s32 	%p55, %r28, 0;
	and.b32  	%r55, %r28, 2146435072;
	setp.eq.s32 	%p56, %r55, 1062207488;
	sub.s32 	%r56, 30, %r382;
	min.s32 	%r230, %r56, %r381;
	cvt.rn.f64.s32 	%fd121, %r230;
	{
	.reg .b32 %temp; 
	mov.b64 	{%temp, %r231}, %fd121;
	}
	abs.f64 	%fd122, %fd121;
	{ // callseq 4, 0
	.param .b64 param0;
	st.param.f64 	[param0], %fd122;
	.param .b64 param1;
	st.param.f64 	[param1], 0d4000000000000000;
	.param .b64 retval0;
	call.uni (retval0), 
	__internal_accurate_pow, 
	(
	param0, 
	param1
	);
	ld.param.f64 	%fd123, [retval0];
	} // callseq 4
	setp.lt.s32 	%p57, %r231, 0;
	neg.f64 	%fd125, %fd123;
	selp.f64 	%fd126, %fd125, %fd123, %p56;
	selp.f64 	%fd127, %fd126, %fd123, %p57;
	setp.eq.s32 	%p58, %r230, 0;
	selp.b32 	%r232, %r231, 0, %p56;
	or.b32  	%r233, %r232, 2146435072;
	selp.b32 	%r234, %r233, %r232, %p55;
	mov.b32 	%r235, 0;
	mov.b64 	%fd128, {%r235, %r234};
	selp.f64 	%fd129, %fd128, %fd127, %p58;
	setp.eq.s32 	%p59, %r230, 1;
	add.f64 	%fd130, %fd129, %fd129;
	sqrt.rn.f64 	%fd131, %fd130;
	cvt.rn.f32.f64 	%f31, %fd131;
	selp.f32 	%f1, 0f3FB504F3, %f31, %p59;
	setp.eq.f32 	%p60, %f1, 0f00000000;
	mov.f64 	%fd416, 0d0000000000000000;
	@%p60 bra 	$L__BB1_48;
	rcp.rn.f32 	%f32, %f1;
	cvt.f64.f32 	%fd416, %f32;
$L__BB1_48:
	mov.b16 	%rs56, 0;
	mov.f64 	%fd419, 0d0000000000000000;
	mov.f64 	%fd421, %fd419;
	mov.u32 	%r390, %r382;
	mov.u32 	%r391, %r381;
	mov.u16 	%rs58, %rs56;
$L__BB1_49:
	mov.f64 	%fd22, %fd419;
	min.s32 	%r236, %r390, %r391;
	setp.lt.s32 	%p61, %r236, 1;
	@%p61 bra 	$L__BB1_56;
	setp.lt.s32 	%p62, %r378, 1;
	add.s32 	%r390, %r390, -1;
	add.s32 	%r391, %r391, -1;
	and.b16  	%rs32, %rs56, 255;
	setp.eq.s16 	%p63, %rs32, 0;
	setp.eq.s32 	%p64, %r390, %r376;
	and.pred  	%p65, %p63, %p64;
	setp.eq.s32 	%p66, %r391, %r377;
	and.pred  	%p67, %p65, %p66;
	selp.f64 	%fd421, 0d3FF0000000000000, %fd421, %p67;
	selp.b16 	%rs56, 1, %rs56, %p67;
	and.b16  	%rs33, %rs58, 255;
	setp.ne.s16 	%p193, %rs33, 0;
	or.pred  	%p68, %p193, %p62;
	selp.u16 	%rs58, 1, 0, %p193;
	mov.f64 	%fd419, %fd22;
	@%p68 bra 	$L__BB1_55;
	mov.b32 	%r392, 0;
$L__BB1_52:
	mul.wide.u32 	%rd75, %r392, 4;
	add.s64 	%rd76, %rd2, %rd75;
	ld.local.u32 	%r238, [%rd76];
	setp.ne.s32 	%p69, %r390, %r238;
	@%p69 bra 	$L__BB1_54;
	add.s64 	%rd78, %rd3, %rd75;
	ld.local.u32 	%r239, [%rd78];
	setp.eq.s32 	%p71, %r391, %r239;
	mov.b16 	%rs58, 1;
	mov.pred 	%p193, -1;
	mov.f64 	%fd419, 0d3FF0000000000000;
	@%p71 bra 	$L__BB1_55;
$L__BB1_54:
	add.s32 	%r392, %r392, 1;
	setp.ne.s32 	%p73, %r392, %r378;
	mov.b16 	%rs58, 0;
	mov.pred 	%p193, 0;
	mov.f64 	%fd419, %fd22;
	@%p73 bra 	$L__BB1_52;
$L__BB1_55:
	and.b16  	%rs36, %rs56, 255;
	setp.eq.s16 	%p74, %rs36, 0;
	not.pred 	%p75, %p193;
	or.pred  	%p76, %p75, %p74;
	@%p76 bra 	$L__BB1_49;
$L__BB1_56:
	setp.lt.s32 	%p77, %r28, 0;
	setp.eq.s32 	%p78, %r55, 1062207488;
	min.s32 	%r240, %r382, %r381;
	cvt.rn.f64.s32 	%fd135, %r240;
	{
	.reg .b32 %temp; 
	mov.b64 	{%temp, %r241}, %fd135;
	}
	abs.f64 	%fd136, %fd135;
	{ // callseq 5, 0
	.param .b64 param0;
	st.param.f64 	[param0], %fd136;
	.param .b64 param1;
	st.param.f64 	[param1], 0d4000000000000000;
	.param .b64 retval0;
	call.uni (retval0), 
	__internal_accurate_pow, 
	(
	param0, 
	param1
	);
	ld.param.f64 	%fd137, [retval0];
	} // callseq 5
	setp.lt.s32 	%p80, %r241, 0;
	neg.f64 	%fd139, %fd137;
	selp.f64 	%fd140, %fd139, %fd137, %p78;
	selp.f64 	%fd141, %fd140, %fd137, %p80;
	setp.eq.s32 	%p81, %r240, 0;
	selp.b32 	%r242, %r241, 0, %p78;
	or.b32  	%r243, %r242, 2146435072;
	selp.b32 	%r244, %r243, %r242, %p77;
	mov.b32 	%r245, 0;
	mov.b64 	%fd142, {%r245, %r244};
	selp.f64 	%fd143, %fd142, %fd141, %p81;
	setp.eq.s32 	%p82, %r240, 1;
	add.f64 	%fd144, %fd143, %fd143;
	sqrt.rn.f64 	%fd145, %fd144;
	cvt.rn.f32.f64 	%f33, %fd145;
	selp.f32 	%f2, 0f3FB504F3, %f33, %p82;
	setp.eq.f32 	%p83, %f2, 0f00000000;
	mov.f64 	%fd422, 0d0000000000000000;
	@%p83 bra 	$L__BB1_58;
	rcp.rn.f32 	%f34, %f2;
	cvt.f64.f32 	%fd422, %f34;
$L__BB1_58:
	mov.b16 	%rs59, 0;
	mov.f64 	%fd425, 0d0000000000000000;
	mov.f64 	%fd427, %fd425;
	mov.u32 	%r393, %r382;
	mov.u32 	%r394, %r381;
	mov.u16 	%rs61, %rs59;
$L__BB1_59:
	mov.f64 	%fd30, %fd425;
	setp.lt.s32 	%p84, %r393, 1;
	setp.gt.s32 	%p85, %r394, 39;
	or.pred  	%p86, %p84, %p85;
	@%p86 bra 	$L__BB1_66;
	setp.lt.s32 	%p87, %r378, 1;
	add.s32 	%r393, %r393, -1;
	add.s32 	%r394, %r394, 1;
	and.b16  	%rs38, %rs59, 255;
	setp.eq.s16 	%p88, %rs38, 0;
	setp.eq.s32 	%p89, %r393, %r376;
	and.pred  	%p90, %p88, %p89;
	setp.eq.s32 	%p91, %r394, %r377;
	and.pred  	%p92, %p90, %p91;
	selp.f64 	%fd427, 0d3FF0000000000000, %fd427, %p92;
	selp.b16 	%rs59, 1, %rs59, %p92;
	and.b16  	%rs39, %rs61, 255;
	setp.ne.s16 	%p194, %rs39, 0;
	or.pred  	%p93, %p194, %p87;
	selp.u16 	%rs61, 1, 0, %p194;
	mov.f64 	%fd425, %fd30;
	@%p93 bra 	$L__BB1_65;
	mov.b32 	%r395, 0;
$L__BB1_62:
	mul.wide.u32 	%rd79, %r395, 4;
	add.s64 	%rd80, %rd2, %rd79;
	ld.local.u32 	%r247, [%rd80];
	setp.ne.s32 	%p94, %r393, %r247;
	@%p94 bra 	$L__BB1_64;
	add.s64 	%rd82, %rd3, %rd79;
	ld.local.u32 	%r248, [%rd82];
	setp.eq.s32 	%p96, %r394, %r248;
	mov.b16 	%rs61, 1;
	mov.pred 	%p194, -1;
	mov.f64 	%fd425, 0d3FF0000000000000;
	@%p96 bra 	$L__BB1_65;
$L__BB1_64:
	add.s32 	%r395, %r395, 1;
	setp.ne.s32 	%p98, %r395, %r378;
	mov.b16 	%rs61, 0;
	mov.pred 	%p194, 0;
	mov.f64 	%fd425, %fd30;
	@%p98 bra 	$L__BB1_62;
$L__BB1_65:
	and.b16  	%rs42, %rs59, 255;
	setp.eq.s16 	%p99, %rs42, 0;
	not.pred 	%p100, %p194;
	or.pred  	%p101, %p100, %p99;
	@%p101 bra 	$L__BB1_59;
$L__BB1_66:
	setp.lt.s32 	%p102, %r28, 0;
	setp.eq.s32 	%p103, %r55, 1062207488;
	sub.s32 	%r69, 40, %r381;
	min.s32 	%r249, %r382, %r69;
	cvt.rn.f64.s32 	%fd149, %r249;
	{
	.reg .b32 %temp; 
	mov.b64 	{%temp, %r250}, %fd149;
	}
	abs.f64 	%fd150, %fd149;
	{ // callseq 6, 0
	.param .b64 param0;
	st.param.f64 	[param0], %fd150;
	.param .b64 param1;
	st.param.f64 	[param1], 0d4000000000000000;
	.param .b64 retval0;
	call.uni (retval0), 
	__internal_accurate_pow, 
	(
	param0, 
	param1
	);
	ld.param.f64 	%fd151, [retval0];
	} // callseq 6
	setp.lt.s32 	%p105, %r250, 0;
	neg.f64 	%fd153, %fd151;
	selp.f64 	%fd154, %fd153, %fd151, %p103;
	selp.f64 	%fd155, %fd154, %fd151, %p105;
	setp.eq.s32 	%p106, %r249, 0;
	selp.b32 	%r251, %r250, 0, %p103;
	or.b32  	%r252, %r251, 2146435072;
	selp.b32 	%r253, %r252, %r251, %p102;
	mov.b32 	%r254, 0;
	mov.b64 	%fd156, {%r254, %r253};
	selp.f64 	%fd157, %fd156, %fd155, %p106;
	setp.eq.s32 	%p107, %r249, 1;
	add.f64 	%fd158, %fd157, %fd157;
	sqrt.rn.f64 	%fd159, %fd158;
	cvt.rn.f32.f64 	%f35, %fd159;
	selp.f32 	%f3, 0f3FB504F3, %f35, %p107;
	setp.eq.f32 	%p108, %f3, 0f00000000;
	mov.f64 	%fd428, 0d0000000000000000;
	@%p108 bra 	$L__BB1_68;
	rcp.rn.f32 	%f36, %f3;
	cvt.f64.f32 	%fd428, %f36;
$L__BB1_68:
	mov.b16 	%rs62, 0;
	mov.f64 	%fd431, 0d0000000000000000;
	mov.f64 	%fd433, %fd431;
	mov.u32 	%r396, %r382;
	mov.u32 	%r397, %r381;
	mov.u16 	%rs64, %rs62;
$L__BB1_69:
	mov.f64 	%fd38, %fd431;
	setp.gt.s32 	%p109, %r396, 29;
	setp.gt.s32 	%p110, %r397, 39;
	or.pred  	%p111, %p109, %p110;
	@%p111 bra 	$L__BB1_76;
	setp.lt.s32 	%p112, %r378, 1;
	add.s32 	%r396, %r396, 1;
	add.s32 	%r397, %r397, 1;
	and.b16  	%rs44, %rs62, 255;
	setp.eq.s16 	%p113, %rs44, 0;
	setp.eq.s32 	%p114, %r396, %r376;
	and.pred  	%p115, %p113, %p114;
	setp.eq.s32 	%p116, %r397, %r377;
	and.pred  	%p117, %p115, %p116;
	selp.f64 	%fd433, 0d3FF0000000000000, %fd433, %p117;
	selp.b16 	%rs62, 1, %rs62, %p117;
	and.b16  	%rs45, %rs64, 255;
	setp.ne.s16 	%p195, %rs45, 0;
	or.pred  	%p118, %p195, %p112;
	selp.u16 	%rs64, 1, 0, %p195;
	mov.f64 	%fd431, %fd38;
	@%p118 bra 	$L__BB1_75;
	mov.b32 	%r398, 0;
$L__BB1_72:
	mul.wide.u32 	%rd83, %r398, 4;
	add.s64 	%rd84, %rd2, %rd83;
	ld.local.u32 	%r256, [%rd84];
	setp.ne.s32 	%p119, %r396, %r256;
	@%p119 bra 	$L__BB1_74;
	add.s64 	%rd86, %rd3, %rd83;
	ld.local.u32 	%r257, [%rd86];
	setp.eq.s32 	%p121, %r397, %r257;
	mov.b16 	%rs64, 1;
	mov.pred 	%p195, -1;
	mov.f64 	%fd431, 0d3FF0000000000000;
	@%p121 bra 	$L__BB1_75;
$L__BB1_74:
	add.s32 	%r398, %r398, 1;
	setp.ne.s32 	%p123, %r398, %r378;
	mov.b16 	%rs64, 0;
	mov.pred 	%p195, 0;
	mov.f64 	%fd431, %fd38;
	@%p123 bra 	$L__BB1_72;
$L__BB1_75:
	and.b16  	%rs48, %rs62, 255;
	setp.eq.s16 	%p124, %rs48, 0;
	not.pred 	%p125, %p195;
	or.pred  	%p126, %p125, %p124;
	@%p126 bra 	$L__BB1_69;
$L__BB1_76:
	setp.lt.s32 	%p127, %r28, 0;
	setp.eq.s32 	%p128, %r55, 1062207488;
	min.s32 	%r259, %r56, %r69;
	cvt.rn.f64.s32 	%fd163, %r259;
	{
	.reg .b32 %temp; 
	mov.b64 	{%temp, %r260}, %fd163;
	}
	abs.f64 	%fd164, %fd163;
	{ // callseq 7, 0
	.param .b64 param0;
	st.param.f64 	[param0], %fd164;
	.param .b64 param1;
	st.param.f64 	[param1], 0d4000000000000000;
	.param .b64 retval0;
	call.uni (retval0), 
	__internal_accurate_pow, 
	(
	param0, 
	param1
	);
	ld.param.f64 	%fd165, [retval0];
	} // callseq 7
	setp.lt.s32 	%p129, %r260, 0;
	neg.f64 	%fd167, %fd165;
	selp.f64 	%fd168, %fd167, %fd165, %p128;
	selp.f64 	%fd169, %fd168, %fd165, %p129;
	setp.eq.s32 	%p130, %r259, 0;
	selp.b32 	%r261, %r260, 0, %p128;
	or.b32  	%r262, %r261, 2146435072;
	selp.b32 	%r263, %r262, %r261, %p127;
	mov.b32 	%r264, 0;
	mov.b64 	%fd170, {%r264, %r263};
	selp.f64 	%fd171, %fd170, %fd169, %p130;
	setp.eq.s32 	%p131, %r259, 1;
	add.f64 	%fd172, %fd171, %fd171;
	sqrt.rn.f64 	%fd173, %fd172;
	cvt.rn.f32.f64 	%f37, %fd173;
	selp.f32 	%f4, 0f3FB504F3, %f37, %p131;
	setp.eq.f32 	%p132, %f4, 0f00000000;
	mov.f64 	%fd434, 0d0000000000000000;
	@%p132 bra 	$L__BB1_78;
	rcp.rn.f32 	%f38, %f4;
	cvt.f64.f32 	%fd434, %f38;
$L__BB1_78:
	mov.b32 	%r399, 0;
	{ // callseq 8, 0
	.param .b64 param0;
	st.param.b64 	[param0], 400;
	.param .b64 retval0;
	call.uni (retval0), 
	malloc, 
	(
	param0
	);
	ld.param.b64 	%rd87, [retval0];
	} // callseq 8
$L__BB1_79:
	mul.wide.u32 	%rd88, %r399, 8;
	add.s64 	%rd89, %rd87, %rd88;
	mov.b64 	%rd90, 0;
	st.u64 	[%rd89], %rd90;
	add.s64 	%rd91, %rd33, %rd88;
	ld.f64 	%fd174, [%rd91];
	setp.eq.s32 	%p133, %r376, %r382;
	setp.lt.s32 	%p134, %r377, %r381;
	selp.f64 	%fd175, 0d3FF0000000000000, 0d0000000000000000, %p134;
	selp.f64 	%fd176, %fd175, 0d0000000000000000, %p133;
	fma.rn.f64 	%fd177, %fd176, %fd174, 0d0000000000000000;
	st.f64 	[%rd89], %fd177;
	ld.f64 	%fd178, [%rd91+400];
	fma.rn.f64 	%fd179, %fd403, %fd178, %fd177;
	st.f64 	[%rd89], %fd179;
	ld.f64 	%fd180, [%rd91+800];
	fma.rn.f64 	%fd181, %fd404, %fd180, %fd179;
	st.f64 	[%rd89], %fd181;
	ld.f64 	%fd182, [%rd91+1200];
	setp.gt.s32 	%p135, %r377, %r381;
	selp.f64 	%fd183, 0d3FF0000000000000, 0d0000000000000000, %p135;
	selp.f64 	%fd184, %fd183, 0d0000000000000000, %p133;
	fma.rn.f64 	%fd185, %fd184, %fd182, %fd181;
	st.f64 	[%rd89], %fd185;
	ld.f64 	%fd186, [%rd91+1600];
	fma.rn.f64 	%fd187, %fd405, %fd186, %fd185;
	st.f64 	[%rd89], %fd187;
	ld.f64 	%fd188, [%rd91+2000];
	fma.rn.f64 	%fd189, %fd406, %fd188, %fd187;
	st.f64 	[%rd89], %fd189;
	ld.f64 	%fd190, [%rd91+2400];
	setp.eq.s32 	%p136, %r377, %r381;
	setp.gt.s32 	%p137, %r376, %r382;
	selp.f64 	%fd191, 0d3FF0000000000000, 0d0000000000000000, %p137;
	selp.f64 	%fd192, %fd191, 0d0000000000000000, %p136;
	fma.rn.f64 	%fd193, %fd192, %fd190, %fd189;
	st.f64 	[%rd89], %fd193;
	ld.f64 	%fd194, [%rd91+2800];
	fma.rn.f64 	%fd195, %fd407, %fd194, %fd193;
	st.f64 	[%rd89], %fd195;
	ld.f64 	%fd196, [%rd91+3200];
	fma.rn.f64 	%fd197, %fd408, %fd196, %fd195;
	st.f64 	[%rd89], %fd197;
	ld.f64 	%fd198, [%rd91+3600];
	setp.lt.s32 	%p138, %r376, %r382;
	selp.f64 	%fd199, 0d3FF0000000000000, 0d0000000000000000, %p138;
	selp.f64 	%fd200, %fd199, 0d0000000000000000, %p136;
	fma.rn.f64 	%fd201, %fd200, %fd198, %fd197;
	st.f64 	[%rd89], %fd201;
	ld.f64 	%fd202, [%rd91+4000];
	fma.rn.f64 	%fd203, %fd409, %fd202, %fd201;
	st.f64 	[%rd89], %fd203;
	ld.f64 	%fd204, [%rd91+4400];
	fma.rn.f64 	%fd205, %fd410, %fd204, %fd203;
	st.f64 	[%rd89], %fd205;
	ld.f64 	%fd206, [%rd91+4800];
	fma.rn.f64 	%fd207, %fd415, %fd206, %fd205;
	st.f64 	[%rd89], %fd207;
	ld.f64 	%fd208, [%rd91+5200];
	fma.rn.f64 	%fd209, %fd413, %fd208, %fd207;
	st.f64 	[%rd89], %fd209;
	ld.f64 	%fd210, [%rd91+5600];
	fma.rn.f64 	%fd211, %fd416, %fd210, %fd209;
	st.f64 	[%rd89], %fd211;
	ld.f64 	%fd212, [%rd91+6000];
	fma.rn.f64 	%fd213, %fd421, %fd212, %fd211;
	st.f64 	[%rd89], %fd213;
	ld.f64 	%fd214, [%rd91+6400];
	fma.rn.f64 	%fd215, %fd419, %fd214, %fd213;
	st.f64 	[%rd89], %fd215;
	ld.f64 	%fd216, [%rd91+6800];
	fma.rn.f64 	%fd217, %fd422, %fd216, %fd215;
	st.f64 	[%rd89], %fd217;
	ld.f64 	%fd218, [%rd91+7200];
	fma.rn.f64 	%fd219, %fd427, %fd218, %fd217;
	st.f64 	[%rd89], %fd219;
	ld.f64 	%fd220, [%rd91+7600];
	fma.rn.f64 	%fd221, %fd425, %fd220, %fd219;
	st.f64 	[%rd89], %fd221;
	ld.f64 	%fd222, [%rd91+8000];
	fma.rn.f64 	%fd223, %fd428, %fd222, %fd221;
	st.f64 	[%rd89], %fd223;
	ld.f64 	%fd224, [%rd91+8400];
	fma.rn.f64 	%fd225, %fd433, %fd224, %fd223;
	st.f64 	[%rd89], %fd225;
	ld.f64 	%fd226, [%rd91+8800];
	fma.rn.f64 	%fd227, %fd431, %fd226, %fd225;
	st.f64 	[%rd89], %fd227;
	ld.f64 	%fd228, [%rd91+9200];
	fma.rn.f64 	%fd229, %fd434, %fd228, %fd227;
	st.f64 	[%rd89], %fd229;
	add.s64 	%rd92, %rd46, %rd88;
	ld.f64 	%fd230, [%rd92];
	add.f64 	%fd46, %fd230, %fd229;
	neg.f64 	%fd231, %fd46;
	fma.rn.f64 	%fd232, %fd46, 0dBFF71547652B82FE, 0d4338000000000000;
	{
	.reg .b32 %temp; 
	mov.b64 	{%r77, %temp}, %fd232;
	}
	mov.f64 	%fd233, 0dC338000000000000;
	add.rn.f64 	%fd234, %fd232, %fd233;
	fma.rn.f64 	%fd235, %fd234, 0dBFE62E42FEFA39EF, %fd231;
	fma.rn.f64 	%fd236, %fd234, 0dBC7ABC9E3B39803F, %fd235;
	fma.rn.f64 	%fd237, %fd236, 0d3E5ADE1569CE2BDF, 0d3E928AF3FCA213EA;
	fma.rn.f64 	%fd238, %fd237, %fd236, 0d3EC71DEE62401315;
	fma.rn.f64 	%fd239, %fd238, %fd236, 0d3EFA01997C89EB71;
	fma.rn.f64 	%fd240, %fd239, %fd236, 0d3F2A01A014761F65;
	fma.rn.f64 	%fd241, %fd240, %fd236, 0d3F56C16C1852B7AF;
	fma.rn.f64 	%fd242, %fd241, %fd236, 0d3F81111111122322;
	fma.rn.f64 	%fd243, %fd242, %fd236, 0d3FA55555555502A1;
	fma.rn.f64 	%fd244, %fd243, %fd236, 0d3FC5555555555511;
	fma.rn.f64 	%fd245, %fd244, %fd236, 0d3FE000000000000B;
	fma.rn.f64 	%fd246, %fd245, %fd236, 0d3FF0000000000000;
	fma.rn.f64 	%fd247, %fd246, %fd236, 0d3FF0000000000000;
	{
	.reg .b32 %temp; 
	mov.b64 	{%r78, %temp}, %fd247;
	}
	{
	.reg .b32 %temp; 
	mov.b64 	{%temp, %r79}, %fd247;
	}
	shl.b32 	%r266, %r77, 20;
	add.s32 	%r267, %r266, %r79;
	mov.b64 	%fd435, {%r78, %r267};
	{
	.reg .b32 %temp; 
	mov.b64 	{%temp, %r268}, %fd231;
	}
	mov.b32 	%f39, %r268;
	abs.f32 	%f5, %f39;
	setp.lt.f32 	%p139, %f5, 0f4086232B;
	@%p139 bra 	$L__BB1_82;
	setp.gt.f64 	%p140, %fd46, 0d0000000000000000;
	mov.f64 	%fd248, 0d7FF0000000000000;
	sub.f64 	%fd249, %fd248, %fd46;
	selp.f64 	%fd435, 0d0000000000000000, %fd249, %p140;
	setp.geu.f32 	%p141, %f5, 0f40874800;
	@%p141 bra 	$L__BB1_82;
	shr.u32 	%r269, %r77, 31;
	add.s32 	%r270, %r77, %r269;
	shr.s32 	%r271, %r270, 1;
	shl.b32 	%r272, %r271, 20;
	add.s32 	%r273, %r79, %r272;
	mov.b64 	%fd250, {%r78, %r273};
	sub.s32 	%r274, %r77, %r271;
	shl.b32 	%r275, %r274, 20;
	add.s32 	%r276, %r275, 1072693248;
	mov.b32 	%r277, 0;
	mov.b64 	%fd251, {%r277, %r276};
	mul.f64 	%fd435, %fd251, %fd250;
$L__BB1_82:
	add.f64 	%fd252, %fd435, 0d3FF0000000000000;
	rcp.rn.f64 	%fd253, %fd252;
	mul.wide.u32 	%rd93, %r399, 8;
	add.s64 	%rd94, %rd87, %rd93;
	st.f64 	[%rd94], %fd253;
	add.s32 	%r399, %r399, 1;
	setp.ne.s32 	%p142, %r399, 50;
	@%p142 bra 	$L__BB1_79;
	{ // callseq 9, 0
	.param .b64 param0;
	st.param.b64 	[param0], 32;
	.param .b64 retval0;
	call.uni (retval0), 
	malloc, 
	(
	param0
	);
	ld.param.b64 	%rd95, [retval0];
	} // callseq 9
	mov.b64 	%rd96, 0;
	st.u64 	[%rd95], %rd96;
	mov.b32 	%r400, 0;
	mov.f64 	%fd436, 0d0000000000000000;
$L__BB1_84:
	mul.wide.u32 	%rd97, %r400, 8;
	add.s64 	%rd98, %rd87, %rd97;
	ld.f64 	%fd255, [%rd98];
	shl.b32 	%r279, %r400, 2;
	mul.wide.u32 	%rd99, %r279, 8;
	add.s64 	%rd100, %rd39, %rd99;
	ld.f64 	%fd256, [%rd100];
	fma.rn.f64 	%fd257, %fd255, %fd256, %fd436;
	st.f64 	[%rd95], %fd257;
	ld.f64 	%fd258, [%rd98+8];
	ld.f64 	%fd259, [%rd100+32];
	fma.rn.f64 	%fd436, %fd258, %fd259, %fd257;
	st.f64 	[%rd95], %fd436;
	add.s32 	%r400, %r400, 2;
	setp.ne.s32 	%p143, %r400, 50;
	@%p143 bra 	$L__BB1_84;
	ld.f64 	%fd260, [%rd55];
	add.f64 	%fd53, %fd260, %fd436;
	neg.f64 	%fd261, %fd53;
	fma.rn.f64 	%fd262, %fd53, 0dBFF71547652B82FE, 0d4338000000000000;
	{
	.reg .b32 %temp; 
	mov.b64 	{%r83, %temp}, %fd262;
	}
	mov.f64 	%fd263, 0dC338000000000000;
	add.rn.f64 	%fd264, %fd262, %fd263;
	fma.rn.f64 	%fd265, %fd264, 0dBFE62E42FEFA39EF, %fd261;
	fma.rn.f64 	%fd266, %fd264, 0dBC7ABC9E3B39803F, %fd265;
	fma.rn.f64 	%fd267, %fd266, 0d3E5ADE1569CE2BDF, 0d3E928AF3FCA213EA;
	fma.rn.f64 	%fd268, %fd267, %fd266, 0d3EC71DEE62401315;
	fma.rn.f64 	%fd269, %fd268, %fd266, 0d3EFA01997C89EB71;
	fma.rn.f64 	%fd270, %fd269, %fd266, 0d3F2A01A014761F65;
	fma.rn.f64 	%fd271, %fd270, %fd266, 0d3F56C16C1852B7AF;
	fma.rn.f64 	%fd272, %fd271, %fd266, 0d3F81111111122322;
	fma.rn.f64 	%fd273, %fd272, %fd266, 0d3FA55555555502A1;
	fma.rn.f64 	%fd274, %fd273, %fd266, 0d3FC5555555555511;
	fma.rn.f64 	%fd275, %fd274, %fd266, 0d3FE000000000000B;
	fma.rn.f64 	%fd276, %fd275, %fd266, 0d3FF0000000000000;
	fma.rn.f64 	%fd277, %fd276, %fd266, 0d3FF0000000000000;
	{
	.reg .b32 %temp; 
	mov.b64 	{%r84, %temp}, %fd277;
	}
	{
	.reg .b32 %temp; 
	mov.b64 	{%temp, %r85}, %fd277;
	}
	shl.b32 	%r280, %r83, 20;
	add.s32 	%r281, %r280, %r85;
	mov.b64 	%fd437, {%r84, %r281};
	{
	.reg .b32 %temp; 
	mov.b64 	{%temp, %r282}, %fd261;
	}
	mov.b32 	%f40, %r282;
	abs.f32 	%f6, %f40;
	setp.lt.f32 	%p144, %f6, 0f4086232B;
	@%p144 bra 	$L__BB1_88;
	setp.gt.f64 	%p145, %fd53, 0d0000000000000000;
	mov.f64 	%fd278, 0d7FF0000000000000;
	sub.f64 	%fd279, %fd278, %fd53;
	selp.f64 	%fd437, 0d0000000000000000, %fd279, %p145;
	setp.geu.f32 	%p146, %f6, 0f40874800;
	@%p146 bra 	$L__BB1_88;
	shr.u32 	%r283, %r83, 31;
	add.s32 	%r284, %r83, %r283;
	shr.s32 	%r285, %r284, 1;
	shl.b32 	%r286, %r285, 20;
	add.s32 	%r287, %r85, %r286;
	mov.b64 	%fd280, {%r84, %r287};
	sub.s32 	%r288, %r83, %r285;
	shl.b32 	%r289, %r288, 20;
	add.s32 	%r290, %r289, 1072693248;
	mov.b32 	%r291, 0;
	mov.b64 	%fd281, {%r291, %r290};
	mul.f64 	%fd437, %fd281, %fd280;
$L__BB1_88:
	add.f64 	%fd283, %fd437, 0d3FF0000000000000;
	rcp.rn.f64 	%fd284, %fd283;
	st.f64 	[%rd95], %fd284;
	mov.b64 	%rd101, 0;
	st.u64 	[%rd95+8], %rd101;
	mov.b32 	%r401, 0;
	mov.f64 	%fd438, 0d0000000000000000;
$L__BB1_89:
	mul.wide.u32 	%rd102, %r401, 8;
	add.s64 	%rd103, %rd87, %rd102;
	ld.f64 	%fd285, [%rd103];
	shl.b32 	%r293, %r401, 2;
	mul.wide.u32 	%rd104, %r293, 8;
	add.s64 	%rd105, %rd39, %rd104;
	ld.f64 	%fd286, [%rd105+8];
	fma.rn.f64 	%fd287, %fd285, %fd286, %fd438;
	st.f64 	[%rd95+8], %fd287;
	ld.f64 	%fd288, [%rd103+8];
	ld.f64 	%fd289, [%rd105+40];
	fma.rn.f64 	%fd438, %fd288, %fd289, %fd287;
	st.f64 	[%rd95+8], %fd438;
	add.s32 	%r401, %r401, 2;
	setp.ne.s32 	%p147, %r401, 50;
	@%p147 bra 	$L__BB1_89;
	ld.f64 	%fd290, [%rd55+8];
	add.f64 	%fd60, %fd290, %fd438;
	neg.f64 	%fd291, %fd60;
	fma.rn.f64 	%fd292, %fd60, 0dBFF71547652B82FE, 0d4338000000000000;
	{
	.reg .b32 %temp; 
	mov.b64 	{%r88, %temp}, %fd292;
	}
	mov.f64 	%fd293, 0dC338000000000000;
	add.rn.f64 	%fd294, %fd292, %fd293;
	fma.rn.f64 	%fd295, %fd294, 0dBFE62E42FEFA39EF, %fd291;
	fma.rn.f64 	%fd296, %fd294, 0dBC7ABC9E3B39803F, %fd295;
	fma.rn.f64 	%fd297, %fd296, 0d3E5ADE1569CE2BDF, 0d3E928AF3FCA213EA;
	fma.rn.f64 	%fd298, %fd297, %fd296, 0d3EC71DEE62401315;
	fma.rn.f64 	%fd299, %fd298, %fd296, 0d3EFA01997C89EB71;
	fma.rn.f64 	%fd300, %fd299, %fd296, 0d3F2A01A014761F65;
	fma.rn.f64 	%fd301, %fd300, %fd296, 0d3F56C16C1852B7AF;
	fma.rn.f64 	%fd302, %fd301, %fd296, 0d3F81111111122322;
	fma.rn.f64 	%fd303, %fd302, %fd296, 0d3FA55555555502A1;
	fma.rn.f64 	%fd304, %fd303, %fd296, 0d3FC5555555555511;
	fma.rn.f64 	%fd305, %fd304, %fd296, 0d3FE000000000000B;
	fma.rn.f64 	%fd306, %fd305, %fd296, 0d3FF0000000000000;
	fma.rn.f64 	%fd307, %fd306, %fd296, 0d3FF0000000000000;
	{
	.reg .b32 %temp; 
	mov.b64 	{%r89, %temp}, %fd307;
	}
	{
	.reg .b32 %temp; 
	mov.b64 	{%temp, %r90}, %fd307;
	}
	shl.b32 	%r294, %r88, 20;
	add.s32 	%r295, %r294, %r90;
	mov.b64 	%fd439, {%r89, %r295};
	{
	.reg .b32 %temp; 
	mov.b64 	{%temp, %r296}, %fd291;
	}
	mov.b32 	%f41, %r296;
	abs.f32 	%f7, %f41;
	setp.lt.f32 	%p148, %f7, 0f4086232B;
	@%p148 bra 	$L__BB1_93;
	setp.gt.f64 	%p149, %fd60, 0d0000000000000000;
	mov.f64 	%fd308, 0d7FF0000000000000;
	sub.f64 	%fd309, %fd308, %fd60;
	selp.f64 	%fd439, 0d0000000000000000, %fd309, %p149;
	setp.geu.f32 	%p150, %f7, 0f40874800;
	@%p150 bra 	$L__BB1_93;
	shr.u32 	%r297, %r88, 31;
	add.s32 	%r298, %r88, %r297;
	shr.s32 	%r299, %r298, 1;
	shl.b32 	%r300, %r299, 20;
	add.s32 	%r301, %r90, %r300;
	mov.b64 	%fd310, {%r89, %r301};
	sub.s32 	%r302, %r88, %r299;
	shl.b32 	%r303, %r302, 20;
	add.s32 	%r304, %r303, 1072693248;
	mov.b32 	%r305, 0;
	mov.b64 	%fd311, {%r305, %r304};
	mul.f64 	%fd439, %fd311, %fd310;
$L__BB1_93:
	add.f64 	%fd313, %fd439, 0d3FF0000000000000;
	rcp.rn.f64 	%fd314, %fd313;
	st.f64 	[%rd95+8], %fd314;
	mov.b64 	%rd106, 0;
	st.u64 	[%rd95+16], %rd106;
	mov.b32 	%r402, 0;
	mov.f64 	%fd440, 0d0000000000000000;
$L__BB1_94:
	mul.wide.u32 	%rd107, %r402, 8;
	add.s64 	%rd108, %rd87, %rd107;
	ld.f64 	%fd315, [%rd108];
	shl.b32 	%r307, %r402, 2;
	mul.wide.u32 	%rd109, %r307, 8;
	add.s64 	%rd110, %rd39, %rd109;
	ld.f64 	%fd316, [%rd110+16];
	fma.rn.f64 	%fd317, %fd315, %fd316, %fd440;
	st.f64 	[%rd95+16], %fd317;
	ld.f64 	%fd318, [%rd108+8];
	ld.f64 	%fd319, [%rd110+48];
	fma.rn.f64 	%fd440, %fd318, %fd319, %fd317;
	st.f64 	[%rd95+16], %fd440;
	add.s32 	%r402, %r402, 2;
	setp.ne.s32 	%p151, %r402, 50;
	@%p151 bra 	$L__BB1_94;
	ld.f64 	%fd320, [%rd55+16];
	add.f64 	%fd67, %fd320, %fd440;
	neg.f64 	%fd321, %fd67;
	fma.rn.f64 	%fd322, %fd67, 0dBFF71547652B82FE, 0d4338000000000000;
	{
	.reg .b32 %temp; 
	mov.b64 	{%r93, %temp}, %fd322;
	}
	mov.f64 	%fd323, 0dC338000000000000;
	add.rn.f64 	%fd324, %fd322, %fd323;
	fma.rn.f64 	%fd325, %fd324, 0dBFE62E42FEFA39EF, %fd321;
	fma.rn.f64 	%fd326, %fd324, 0dBC7ABC9E3B39803F, %fd325;
	fma.rn.f64 	%fd327, %fd326, 0d3E5ADE1569CE2BDF, 0d3E928AF3FCA213EA;
	fma.rn.f64 	%fd328, %fd327, %fd326, 0d3EC71DEE62401315;
	fma.rn.f64 	%fd329, %fd328, %fd326, 0d3EFA01997C89EB71;
	fma.rn.f64 	%fd330, %fd329, %fd326, 0d3F2A01A014761F65;
	fma.rn.f64 	%fd331, %fd330, %fd326, 0d3F56C16C1852B7AF;
	fma.rn.f64 	%fd332, %fd331, %fd326, 0d3F81111111122322;
	fma.rn.f64 	%fd333, %fd332, %fd326, 0d3FA55555555502A1;
	fma.rn.f64 	%fd334, %fd333, %fd326, 0d3FC5555555555511;
	fma.rn.f64 	%fd335, %fd334, %fd326, 0d3FE000000000000B;
	fma.rn.f64 	%fd336, %fd335, %fd326, 0d3FF0000000000000;
	fma.rn.f64 	%fd337, %fd336, %fd326, 0d3FF0000000000000;
	{
	.reg .b32 %temp; 
	mov.b64 	{%r94, %temp}, %fd337;
	}
	{
	.reg .b32 %temp; 
	mov.b64 	{%temp, %r95}, %fd337;
	}
	shl.b32 	%r308, %r93, 20;
	add.s32 	%r309, %r308, %r95;
	mov.b64 	%fd441, {%r94, %r309};
	{
	.reg .b32 %temp; 
	mov.b64 	{%temp, %r310}, %fd321;
	}
	mov.b32 	%f42, %r310;
	abs.f32 	%f8, %f42;
	setp.lt.f32 	%p152, %f8, 0f4086232B;
	@%p152 bra 	$L__BB1_98;
	setp.gt.f64 	%p153, %fd67, 0d0000000000000000;
	mov.f64 	%fd338, 0d7FF0000000000000;
	sub.f64 	%fd339, %fd338, %fd67;
	selp.f64 	%fd441, 0d0000000000000000, %fd339, %p153;
	setp.geu.f32 	%p154, %f8, 0f40874800;
	@%p154 bra 	$L__BB1_98;
	shr.u32 	%r311, %r93, 31;
	add.s32 	%r312, %r93, %r311;
	shr.s32 	%r313, %r312, 1;
	shl.b32 	%r314, %r313, 20;
	add.s32 	%r315, %r95, %r314;
	mov.b64 	%fd340, {%r94, %r315};
	sub.s32 	%r316, %r93, %r313;
	shl.b32 	%r317, %r316, 20;
	add.s32 	%r318, %r317, 1072693248;
	mov.b32 	%r319, 0;
	mov.b64 	%fd341, {%r319, %r318};
	mul.f64 	%fd441, %fd341, %fd340;
$L__BB1_98:
	add.f64 	%fd343, %fd441, 0d3FF0000000000000;
	rcp.rn.f64 	%fd344, %fd343;
	st.f64 	[%rd95+16], %fd344;
	mov.b64 	%rd111, 0;
	st.u64 	[%rd95+24], %rd111;
	mov.b32 	%r403, 0;
	mov.f64 	%fd442, 0d0000000000000000;
$L__BB1_99:
	mul.wide.u32 	%rd112, %r403, 8;
	add.s64 	%rd113, %rd87, %rd112;
	ld.f64 	%fd345, [%rd113];
	shl.b32 	%r321, %r403, 2;
	mul.wide.u32 	%rd114, %r321, 8;
	add.s64 	%rd115, %rd39, %rd114;
	ld.f64 	%fd346, [%rd115+24];
	fma.rn.f64 	%fd347, %fd345, %fd346, %fd442;
	st.f64 	[%rd95+24], %fd347;
	ld.f64 	%fd348, [%rd113+8];
	ld.f64 	%fd349, [%rd115+56];
	fma.rn.f64 	%fd442, %fd348, %fd349, %fd347;
	st.f64 	[%rd95+24], %fd442;
	add.s32 	%r403, %r403, 2;
	setp.ne.s32 	%p155, %r403, 50;
	@%p155 bra 	$L__BB1_99;
	ld.f64 	%fd350, [%rd55+24];
	add.f64 	%fd74, %fd350, %fd442;
	neg.f64 	%fd351, %fd74;
	fma.rn.f64 	%fd352, %fd74, 0dBFF71547652B82FE, 0d4338000000000000;
	{
	.reg .b32 %temp; 
	mov.b64 	{%r98, %temp}, %fd352;
	}
	mov.f64 	%fd353, 0dC338000000000000;
	add.rn.f64 	%fd354, %fd352, %fd353;
	fma.rn.f64 	%fd355, %fd354, 0dBFE62E42FEFA39EF, %fd351;
	fma.rn.f64 	%fd356, %fd354, 0dBC7ABC9E3B39803F, %fd355;
	fma.rn.f64 	%fd357, %fd356, 0d3E5ADE1569CE2BDF, 0d3E928AF3FCA213EA;
	fma.rn.f64 	%fd358, %fd357, %fd356, 0d3EC71DEE62401315;
	fma.rn.f64 	%fd359, %fd358, %fd356, 0d3EFA01997C89EB71;
	fma.rn.f64 	%fd360, %fd359, %fd356, 0d3F2A01A014761F65;
	fma.rn.f64 	%fd361, %fd360, %fd356, 0d3F56C16C1852B7AF;
	fma.rn.f64 	%fd362, %fd361, %fd356, 0d3F81111111122322;
	fma.rn.f64 	%fd363, %fd362, %fd356, 0d3FA55555555502A1;
	fma.rn.f64 	%fd364, %fd363, %fd356, 0d3FC5555555555511;
	fma.rn.f64 	%fd365, %fd364, %fd356, 0d3FE000000000000B;
	fma.rn.f64 	%fd366, %fd365, %fd356, 0d3FF0000000000000;
	fma.rn.f64 	%fd367, %fd366, %fd356, 0d3FF0000000000000;
	{
	.reg .b32 %temp; 
	mov.b64 	{%r99, %temp}, %fd367;
	}
	{
	.reg .b32 %temp; 
	mov.b64 	{%temp, %r100}, %fd367;
	}
	shl.b32 	%r322, %r98, 20;
	add.s32 	%r323, %r322, %r100;
	mov.b64 	%fd443, {%r99, %r323};
	{
	.reg .b32 %temp; 
	mov.b64 	{%temp, %r324}, %fd351;
	}
	mov.b32 	%f43, %r324;
	abs.f32 	%f9, %f43;
	setp.lt.f32 	%p156, %f9, 0f4086232B;
	@%p156 bra 	$L__BB1_103;
	setp.gt.f64 	%p157, %fd74, 0d0000000000000000;
	mov.f64 	%fd368, 0d7FF0000000000000;
	sub.f64 	%fd369, %fd368, %fd74;
	selp.f64 	%fd443, 0d0000000000000000, %fd369, %p157;
	setp.geu.f32 	%p158, %f9, 0f40874800;
	@%p158 bra 	$L__BB1_103;
	shr.u32 	%r325, %r98, 31;
	add.s32 	%r326, %r98, %r325;
	shr.s32 	%r327, %r326, 1;
	shl.b32 	%r328, %r327, 20;
	add.s32 	%r329, %r100, %r328;
	mov.b64 	%fd370, {%r99, %r329};
	sub.s32 	%r330, %r98, %r327;
	shl.b32 	%r331, %r330, 20;
	add.s32 	%r332, %r331, 1072693248;
	mov.b32 	%r333, 0;
	mov.b64 	%fd371, {%r333, %r332};
	mul.f64 	%fd443, %fd371, %fd370;
$L__BB1_103:
	add.f64 	%fd372, %fd443, 0d3FF0000000000000;
	rcp.rn.f64 	%fd373, %fd372;
	st.f64 	[%rd95+24], %fd373;
	{ // callseq 10, 0
	.param .b64 param0;
	st.param.b64 	[param0], %rd87;
	call.uni 
	free, 
	(
	param0
	);
	} // callseq 10
	{ // callseq 11, 0
	.param .b64 param0;
	st.param.b64 	[param0], %rd95;
	call.uni 
	free, 
	(
	param0
	);
	} // callseq 11
	ld.f64 	%fd374, [%rd95];
	setp.leu.f64 	%p159, %fd374, 0d0000000000000000;
	selp.s32 	%r334, -1, 0, %p159;
	selp.f64 	%fd375, 0d0000000000000000, %fd374, %p159;
	ld.f64 	%fd376, [%rd95+8];
	setp.gt.f64 	%p160, %fd376, %fd375;
	selp.b32 	%r335, 1, %r334, %p160;
	selp.f64 	%fd377, %fd376, %fd375, %p160;
	ld.f64 	%fd378, [%rd95+16];
	setp.gt.f64 	%p161, %fd378, %fd377;
	selp.b32 	%r336, 2, %r335, %p161;
	selp.f64 	%fd379, %fd378, %fd377, %p161;
	ld.f64 	%fd380, [%rd95+24];
	setp.gt.f64 	%p162, %fd380, %fd379;
	selp.b32 	%r101, 3, %r336, %p162;
	st.local.u32 	[%rd2], %r382;
	st.local.u32 	[%rd3], %r381;
	setp.lt.s32 	%p163, %r378, 2;
	@%p163 bra 	$L__BB1_111;
	add.s32 	%r102, %r378, -1;
	add.s32 	%r338, %r378, -2;
	and.b32  	%r103, %r102, 3;
	setp.lt.u32 	%p164, %r338, 3;
	mov.b32 	%r407, 1;
	@%p164 bra 	$L__BB1_107;
	and.b32  	%r104, %r102, -4;
	mov.b32 	%r404, 1;
$L__BB1_106:
	mul.wide.u32 	%rd116, %r404, 4;
	add.s64 	%rd117, %rd2, %rd116;
	ld.local.u32 	%r340, [%rd117];
	add.s64 	%rd118, %rd3, %rd116;
	ld.local.u32 	%r341, [%rd118];
	st.local.u32 	[%rd117], %r409;
	st.local.u32 	[%rd118], %r408;
	ld.local.v2.u32 	{%r342, %r343}, [%rd117+4];
	ld.local.v2.u32 	{%r344, %r345}, [%rd118+4];
	st.local.v2.u32 	[%rd117+4], {%r340, %r342};
	st.local.v2.u32 	[%rd118+4], {%r341, %r344};
	ld.local.u32 	%r409, [%rd117+12];
	ld.local.u32 	%r408, [%rd118+12];
	st.local.u32 	[%rd117+12], %r343;
	st.local.u32 	[%rd118+12], %r345;
	add.s32 	%r407, %r404, 4;
	add.s32 	%r346, %r404, 3;
	setp.ne.s32 	%p165, %r346, %r104;
	mov.u32 	%r404, %r407;
	@%p165 bra 	$L__BB1_106;
$L__BB1_107:
	setp.eq.s32 	%p166, %r103, 0;
	@%p166 bra 	$L__BB1_111;
	mul.wide.u32 	%rd119, %r407, 4;
	add.s64 	%rd19, %rd2, %rd119;
	ld.local.u32 	%r114, [%rd19];
	add.s64 	%rd20, %rd3, %rd119;
	ld.local.u32 	%r115, [%rd20];
	st.local.u32 	[%rd19], %r409;
	st.local.u32 	[%rd20], %r408;
	setp.eq.s32 	%p167, %r103, 1;
	@%p167 bra 	$L__BB1_111;
	ld.local.u32 	%r116, [%rd19+4];
	ld.local.u32 	%r117, [%rd20+4];
	st.local.u32 	[%rd19+4], %r114;
	st.local.u32 	[%rd20+4], %r115;
	setp.eq.s32 	%p168, %r103, 2;
	@%p168 bra 	$L__BB1_111;
	st.local.u32 	[%rd19+8], %r116;
	st.local.u32 	[%rd20+8], %r117;
$L__BB1_111:
	setp.gt.s32 	%p169, %r101, 1;
	@%p169 bra 	$L__BB1_115;
	setp.eq.s32 	%p172, %r101, 0;
	@%p172 bra 	$L__BB1_118;
	setp.eq.s32 	%p173, %r101, 1;
	mov.u32 	%r410, %r382;
	mov.u32 	%r411, %r381;
	@%p173 bra 	$L__BB1_114;
	bra.uni 	$L__BB1_120;
$L__BB1_114:
	add.s32 	%r410, %r382, 1;
	mov.u32 	%r411, %r381;
	bra.uni 	$L__BB1_120;
$L__BB1_115:
	setp.eq.s32 	%p170, %r101, 2;
	@%p170 bra 	$L__BB1_119;
	setp.eq.s32 	%p171, %r101, 3;
	mov.u32 	%r410, %r382;
	mov.u32 	%r411, %r381;
	@%p171 bra 	$L__BB1_117;
	bra.uni 	$L__BB1_120;
$L__BB1_117:
	add.s32 	%r411, %r381, 1;
	mov.u32 	%r410, %r382;
	bra.uni 	$L__BB1_120;
$L__BB1_118:
	add.s32 	%r410, %r382, -1;
	mov.u32 	%r411, %r381;
	bra.uni 	$L__BB1_120;
$L__BB1_119:
	add.s32 	%r411, %r381, -1;
	mov.u32 	%r410, %r382;
$L__BB1_120:
	setp.gt.u32 	%p175, %r410, 29;
	setp.gt.u32 	%p176, %r411, 39;
	or.pred  	%p177, %p175, %p176;
	mov.f64 	%fd444, 0dBFF0000000000000;
	mov.pred 	%p196, 0;
	mov.b16 	%rs52, 1;
	@%p177 bra 	$L__BB1_127;
	setp.lt.s32 	%p178, %r378, 1;
	@%p178 bra 	$L__BB1_126;
	mov.b32 	%r412, 0;
$L__BB1_123:
	mul.wide.u32 	%rd120, %r412, 4;
	add.s64 	%rd121, %rd2, %rd120;
	ld.local.u32 	%r348, [%rd121];
	setp.ne.s32 	%p179, %r348, %r410;
	@%p179 bra 	$L__BB1_125;
	add.s64 	%rd123, %rd3, %rd120;
	ld.local.u32 	%r349, [%rd123];
	setp.eq.s32 	%p181, %r349, %r411;
	@%p181 bra 	$L__BB1_127;
$L__BB1_125:
	add.s32 	%r412, %r412, 1;
	setp.ne.s32 	%p182, %r412, %r378;
	@%p182 bra 	$L__BB1_123;
$L__BB1_126:
	setp.eq.s32 	%p183, %r410, %r376;
	setp.eq.s32 	%p184, %r411, %r377;
	and.pred  	%p196, %p183, %p184;
	selp.b32 	%r376, %r29, %r376, %p196;
	selp.b32 	%r377, %r30, %r377, %p196;
	selp.u32 	%r350, 1, 0, %p196;
	add.s32 	%r378, %r378, %r350;
	selp.f64 	%fd444, 0d3FF0000000000000, 0d0000000000000000, %p196;
	mov.b16 	%rs52, 0;
$L__BB1_127:
	add.f64 	%fd445, %fd445, %fd444;
	add.s32 	%r416, %r39, 1;
	min.s32 	%r351, %r379, 250;
	add.s32 	%r352, %r351, 50;
	selp.b32 	%r379, %r352, %r379, %p196;
	setp.lt.s32 	%p185, %r39, %r379;
	@%p185 bra 	$L__BB1_9;
$L__BB1_128:
	cvt.rzi.s32.f64 	%r135, %fd445;
	setp.gt.s32 	%p186, %r135, 4;
	@%p186 bra 	$L__BB1_130;
	setp.lt.s32 	%p189, %r28, 0;
	mul.lo.s32 	%r358, %r416, %r416;
	cvt.rn.f64.u32 	%fd391, %r358;
	cvt.rn.f64.s32 	%fd392, %r135;
	{
	.reg .b32 %temp; 
	mov.b64 	{%temp, %r359}, %fd392;
	}
	shr.u32 	%r360, %r359, 20;
	and.b32  	%r361, %r360, 2047;
	add.s32 	%r362, %r361, -1012;
	mov.b64 	%rd124, %fd392;
	shl.b64 	%rd125, %rd124, %r362;
	setp.eq.s64 	%p190, %rd125, -9223372036854775808;
	{ // callseq 13, 0
	.param .b64 param0;
	st.param.f64 	[param0], 0d4000000000000000;
	.param .b64 param1;
	st.param.f64 	[param1], %fd392;
	.param .b64 retval0;
	call.uni (retval0), 
	__internal_accurate_pow, 
	(
	param0, 
	param1
	);
	ld.param.f64 	%fd393, [retval0];
	} // callseq 13
	neg.f64 	%fd395, %fd393;
	selp.f64 	%fd396, %fd395, %fd393, %p190;
	selp.f64 	%fd397, %fd396, %fd393, %p189;
	setp.eq.s32 	%p191, %r135, 0;
	selp.f64 	%fd398, 0d3FF0000000000000, %fd397, %p191;
	mul.f64 	%fd399, %fd398, %fd391;
	cvt.rn.f32.f64 	%f47, %fd399;
	bra.uni 	$L__BB1_131;
$L__BB1_130:
	setp.lt.s32 	%p187, %r28, 0;
	mul.lo.s32 	%r353, %r416, %r416;
	cvt.rn.f32.u32 	%f44, %r353;
	mov.f64 	%fd383, 0d4014000000000000;
	{
	.reg .b32 %temp; 
	mov.b64 	{%temp, %r354}, %fd383;
	}
	and.b32  	%r356, %r354, 2146435072;
	setp.eq.s32 	%p188, %r356, 1074790400;
	{ // callseq 12, 0
	.param .b64 param0;
	st.param.f64 	[param0], 0d4000000000000000;
	.param .b64 param1;
	st.param.f64 	[param1], 0d4014000000000000;
	.param .b64 retval0;
	call.uni (retval0), 
	__internal_accurate_pow, 
	(
	param0, 
	param1
	);
	ld.param.f64 	%fd384, [retval0];
	} // callseq 12
	neg.f64 	%fd386, %fd384;
	selp.f64 	%fd387, %fd386, %fd384, %p188;
	selp.f64 	%fd388, %fd387, %fd384, %p187;
	cvt.f64.f32 	%fd389, %f44;
	mul.f64 	%fd390, %fd388, %fd389;
	cvt.rn.f32.f64 	%f45, %fd390;
	add.s32 	%r357, %r135, -9;
	cvt.rn.f32.s32 	%f46, %r357;
	mul.f32 	%f47, %f46, %f45;
$L__BB1_131:
	ld.param.u64 	%rd130, [_Z8playGamePdS_S_S_S_P17curandStateXORWOW_param_4];
	mov.u32 	%r363, %ctaid.x;
	mov.u32 	%r364, %ntid.x;
	mov.u32 	%r365, %tid.x;
	mad.lo.s32 	%r366, %r363, %r364, %r365;
	cvta.to.global.u64 	%rd127, %rd130;
	cvt.f64.f32 	%fd400, %f47;
	mul.wide.u32 	%rd128, %r366, 8;
	add.s64 	%rd129, %rd127, %rd128;
	st.global.f64 	[%rd129], %fd400;
	{ // callseq 14, 0
	.param .b64 param0;
	st.param.b64 	[param0], %rd33;
	call.uni 
	free, 
	(
	param0
	);
	} // callseq 14
	{ // callseq 15, 0
	.param .b64 param0;
	st.param.b64 	[param0], %rd39;
	call.uni 
	free, 
	(
	param0
	);
	} // callseq 15
	{ // callseq 16, 0
	.param .b64 param0;
	st.param.b64 	[param0], %rd46;
	call.uni 
	free, 
	(
	param0
	);
	} // callseq 16
	{ // callseq 17, 0
	.param .b64 param0;
	st.param.b64 	[param0], %rd55;
	call.uni 
	free, 
	(
	param0
	);
	} // callseq 17
	ret;

}
	// .globl	_Z9crossoverPdS_S_S_S_S_S_S_S_ijP17curandStateXORWOW
.visible .entry _Z9crossoverPdS_S_S_S_S_S_S_S_ijP17curandStateXORWOW(
	.param .u64 .ptr .align 1 _Z9crossoverPdS_S_S_S_S_S_S_S_ijP17curandStateXORWOW_param_0,
	.param .u64 .ptr .align 1 _Z9crossoverPdS_S_S_S_S_S_S_S_ijP17curandStateXORWOW_param_1,
	.param .u64 .ptr .align 1 _Z9crossoverPdS_S_S_S_S_S_S_S_ijP17curandStateXORWOW_param_2,
	.param .u64 .ptr .align 1 _Z9crossoverPdS_S_S_S_S_S_S_S_ijP17curandStateXORWOW_param_3,
	.param .u64 .ptr .align 1 _Z9crossoverPdS_S_S_S_S_S_S_S_ijP17curandStateXORWOW_param_4,
	.param .u64 .ptr .align 1 _Z9crossoverPdS_S_S_S_S_S_S_S_ijP17curandStateXORWOW_param_5,
	.param .u64 .ptr .align 1 _Z9crossoverPdS_S_S_S_S_S_S_S_ijP17curandStateXORWOW_param_6,
	.param .u64 .ptr .align 1 _Z9crossoverPdS_S_S_S_S_S_S_S_ijP17curandStateXORWOW_param_7,
	.param .u64 .ptr .align 1 _Z9crossoverPdS_S_S_S_S_S_S_S_ijP17curandStateXORWOW_param_8,
	.param .u32 _Z9crossoverPdS_S_S_S_S_S_S_S_ijP17curandStateXORWOW_param_9,
	.param .u32 _Z9crossoverPdS_S_S_S_S_S_S_S_ijP17curandStateXORWOW_param_10,
	.param .u64 .ptr .align 1 _Z9crossoverPdS_S_S_S_S_S_S_S_ijP17curandStateXORWOW_param_11
)
{
	.reg .pred 	%p<94>;
	.reg .b32 	%r<315>;
	.reg .b32 	%f<25>;
	.reg .b64 	%rd<157>;
	.reg .b64 	%fd<141>;

	ld.param.u64 	%rd39, [_Z9crossoverPdS_S_S_S_S_S_S_S_ijP17curandStateXORWOW_param_0];
	ld.param.u64 	%rd40, [_Z9crossoverPdS_S_S_S_S_S_S_S_ijP17curandStateXORWOW_param_1];
	ld.param.u64 	%rd41, [_Z9crossoverPdS_S_S_S_S_S_S_S_ijP17curandStateXORWOW_param_4];
	ld.param.u64 	%rd42, [_Z9crossoverPdS_S_S_S_S_S_S_S_ijP17curandStateXORWOW_param_5];
	ld.param.u64 	%rd43, [_Z9crossoverPdS_S_S_S_S_S_S_S_ijP17curandStateXORWOW_param_6];
	ld.param.u64 	%rd44, [_Z9crossoverPdS_S_S_S_S_S_S_S_ijP17curandStateXORWOW_param_7];
	ld.param.u64 	%rd45, [_Z9crossoverPdS_S_S_S_S_S_S_S_ijP17curandStateXORWOW_param_8];
	ld.param.u32 	%r113, [_Z9crossoverPdS_S_S_S_S_S_S_S_ijP17curandStateXORWOW_param_9];
	ld.param.u32 	%r114, [_Z9crossoverPdS_S_S_S_S_S_S_S_ijP17curandStateXORWOW_param_10];
	cvta.to.global.u64 	%rd1, %rd41;
	cvta.to.global.u64 	%rd2, %rd39;
	cvta.to.global.u64 	%rd3, %rd42;
	cvta.to.global.u64 	%rd4, %rd40;
	cvta.to.global.u64 	%rd5, %rd43;
	cvta.to.global.u64 	%rd6, %rd44;
	cvta.to.global.u64 	%rd7, %rd45;
	mov.u32 	%r115, %ctaid.x;
	mov.u32 	%r116, %ntid.x;
	mov.u32 	%r117, %tid.x;
	mad.lo.s32 	%r1, %r115, %r116, %r117;
	setp.lt.s32 	%p1, %r113, 1;
	mov.f64 	%fd138, 0d0000000000000000;
	@%p1 bra 	$L__BB2_13;
	and.b32  	%r2, %r113, 15;
	setp.lt.u32 	%p2, %r113, 16;
	mov.f64 	%fd138, 0d0000000000000000;
	mov.b32 	%r285, 0;
	@%p2 bra 	$L__BB2_4;
	and.b32  	%r285, %r113, 2147483632;
	mov.f64 	%fd138, 0d0000000000000000;
	mov.b32 	%r283, 0;
$L__BB2_3:
	.pragma "nounroll";
	mul.wide.u32 	%rd46, %r283, 8;
	add.s64 	%rd47, %rd7, %rd46;
	ld.global.f64 	%fd24, [%rd47];
	add.f64 	%fd25, %fd138, %fd24;
	ld.global.f64 	%fd26, [%rd47+8];
	add.f64 	%fd27, %fd25, %fd26;
	ld.global.f64 	%fd28, [%rd47+16];
	add.f64 	%fd29, %fd27, %fd28;
	ld.global.f64 	%fd30, [%rd47+24];
	add.f64 	%fd31, %fd29, %fd30;
	ld.global.f64 	%fd32, [%rd47+32];
	add.f64 	%fd33, %fd31, %fd32;
	ld.global.f64 	%fd34, [%rd47+40];
	add.f64 	%fd35, %fd33, %fd34;
	ld.global.f64 	%fd36, [%rd47+48];
	add.f64 	%fd37, %fd35, %fd36;
	ld.global.f64 	%fd38, [%rd47+56];
	add.f64 	%fd39, %fd37, %fd38;
	ld.global.f64 	%fd40, [%rd47+64];
	add.f64 	%fd41, %fd39, %fd40;
	ld.global.f64 	%fd42, [%rd47+72];
	add.f64 	%fd43, %fd41, %fd42;
	ld.global.f64 	%fd44, [%rd47+80];
	add.f64 	%fd45, %fd43, %fd44;
	ld.global.f64 	%fd46, [%rd47+88];
	add.f64 	%fd47, %fd45, %fd46;
	ld.global.f64 	%fd48, [%rd47+96];
	add.f64 	%fd49, %fd47, %fd48;
	ld.global.f64 	%fd50, [%rd47+104];
	add.f64 	%fd51, %fd49, %fd50;
	ld.global.f64 	%fd52, [%rd47+112];
	add.f64 	%fd53, %fd51, %fd52;
	ld.global.f64 	%fd54, [%rd47+120];
	add.f64 	%fd138, %fd53, %fd54;
	add.s32 	%r283, %r283, 16;
	setp.ne.s32 	%p3, %r283, %r285;
	@%p3 bra 	$L__BB2_3;
$L__BB2_4:
	setp.eq.s32 	%p4, %r2, 0;
	@%p4 bra 	$L__BB2_13;
	and.b32  	%r7, %r113, 7;
	setp.lt.u32 	%p5, %r2, 8;
	@%p5 bra 	$L__BB2_7;
	mul.wide.u32 	%rd48, %r285, 8;
	add.s64 	%rd49, %rd7, %rd48;
	ld.global.f64 	%fd56, [%rd49];
	add.f64 	%fd57, %fd138, %fd56;
	ld.global.f64 	%fd58, [%rd49+8];
	add.f64 	%fd59, %fd57, %fd58;
	ld.global.f64 	%fd60, [%rd49+16];
	add.f64 	%fd61, %fd59, %fd60;
	ld.global.f64 	%fd62, [%rd49+24];
	add.f64 	%fd63, %fd61, %fd62;
	ld.global.f64 	%fd64, [%rd49+32];
	add.f64 	%fd65, %fd63, %fd64;
	ld.global.f64 	%fd66, [%rd49+40];
	add.f64 	%fd67, %fd65, %fd66;
	ld.global.f64 	%fd68, [%rd49+48];
	add.f64 	%fd69, %fd67, %fd68;
	ld.global.f64 	%fd70, [%rd49+56];
	add.f64 	%fd138, %fd69, %fd70;
	add.s32 	%r285, %r285, 8;
$L__BB2_7:
	setp.eq.s32 	%p6, %r7, 0;
	@%p6 bra 	$L__BB2_13;
	and.b32  	%r10, %r113, 3;
	setp.lt.u32 	%p7, %r7, 4;
	@%p7 bra 	$L__BB2_10;
	mul.wide.u32 	%rd50, %r285, 8;
	add.s64 	%rd51, %rd7, %rd50;
	ld.global.f64 	%fd72, [%rd51];
	add.f64 	%fd73, %fd138, %fd72;
	ld.global.f64 	%fd74, [%rd51+8];
	add.f64 	%fd75, %fd73, %fd74;
	ld.global.f64 	%fd76, [%rd51+16];
	add.f64 	%fd77, %fd75, %fd76;
	ld.global.f64 	%fd78, [%rd51+24];
	add.f64 	%fd138, %fd77, %fd78;
	add.s32 	%r285, %r285, 4;
$L__BB2_10:
	setp.eq.s32 	%p8, %r10, 0;
	@%p8 bra 	$L__BB2_13;
	mov.b32 	%r288, 0;
$L__BB2_12:
	.pragma "nounroll";
	mul.wide.u32 	%rd52, %r285, 8;
	add.s64 	%rd53, %rd7, %rd52;
	ld.global.f64 	%fd79, [%rd53];
	add.f64 	%fd138, %fd138, %fd79;
	add.s32 	%r285, %r285, 1;
	add.s32 	%r288, %r288, 1;
	setp.ne.s32 	%p9, %r288, %r10;
	@%p9 bra 	$L__BB2_12;
$L__BB2_13:
	ld.param.u64 	%rd149, [_Z9crossoverPdS_S_S_S_S_S_S_S_ijP17curandStateXORWOW_param_11];
	setp.lt.s32 	%p10, %r113, 1;
	cvt.rzi.s32.f64 	%r17, %fd138;
	cvta.to.global.u64 	%rd54, %rd149;
	mul.wide.s32 	%rd55, %r1, 48;
	add.s64 	%rd56, %rd54, %rd55;
	ld.global.v2.u32 	{%r18, %r122}, [%rd56];
	ld.global.v2.u32 	{%r20, %r19}, [%rd56+8];
	ld.global.v2.u32 	{%r21, %r22}, [%rd56+16];
	shr.u32 	%r123, %r122, 2;
	xor.b32  	%r124, %r123, %r122;
	shl.b32 	%r125, %r22, 4;
	shl.b32 	%r126, %r124, 1;
	xor.b32  	%r127, %r125, %r126;
	xor.b32  	%r128, %r127, %r22;
	xor.b32  	%r23, %r128, %r124;
	add.s32 	%r129, %r18, %r23;
	add.s32 	%r130, %r129, 362437;
	cvt.rn.f32.u32 	%f1, %r130;
	fma.rn.f32 	%f2, %f1, 0f2F800000, 0f2F000000;
	mul.f32 	%f3, %f2, 0f461C4000;
	cvt.rzi.s32.f32 	%r24, %f3;
	mov.b32 	%r290, 0;
	@%p10 bra 	$L__BB2_17;
	rem.s32 	%r132, %r24, %r17;
	cvt.rn.f64.s32 	%fd14, %r132;
	mov.f64 	%fd139, 0d0000000000000000;
	mov.b32 	%r289, 0;
$L__BB2_15:
	mul.wide.u32 	%rd57, %r289, 8;
	add.s64 	%rd58, %rd7, %rd57;
	ld.global.f64 	%fd81, [%rd58];
	add.f64 	%fd139, %fd139, %fd81;
	setp.gt.f64 	%p11, %fd139, %fd14;
	mov.u32 	%r290, %r289;
	@%p11 bra 	$L__BB2_17;
	add.s32 	%r289, %r289, 1;
	setp.ne.s32 	%p12, %r289, %r113;
	mov.b32 	%r290, 0;
	@%p12 bra 	$L__BB2_15;
$L__BB2_17:
	shr.u32 	%r135, %r20, 2;
	xor.b32  	%r136, %r135, %r20;
	shl.b32 	%r137, %r23, 4;
	shl.b32 	%r138, %r136, 1;
	xor.b32  	%r139, %r138, %r137;
	xor.b32  	%r140, %r139, %r136;
	xor.b32  	%r28, %r140, %r23;
	add.s32 	%r141, %r18, %r28;
	add.s32 	%r142, %r141, 724874;
	cvt.rn.f32.u32 	%f4, %r142;
	fma.rn.f32 	%f5, %f4, 0f2F800000, 0f2F000000;
	mul.f32 	%f6, %f5, 0f461C4000;
	cvt.rzi.s32.f32 	%r143, %f6;
	rem.s32 	%r29, %r143, %r17;
	mov.b32 	%r292, 0;
	@%p10 bra 	$L__BB2_21;
	cvt.rn.f64.s32 	%fd17, %r29;
	mov.f64 	%fd140, 0d0000000000000000;
	mov.b32 	%r291, 0;
$L__BB2_19:
	mul.wide.u32 	%rd59, %r291, 8;
	add.s64 	%rd60, %rd7, %rd59;
	ld.global.f64 	%fd83, [%rd60];
	add.f64 	%fd140, %fd140, %fd83;
	setp.gt.f64 	%p14, %fd140, %fd17;
	mov.u32 	%r292, %r291;
	@%p14 bra 	$L__BB2_21;
	add.s32 	%r291, %r291, 1;
	setp.ne.s32 	%p15, %r291, %r113;
	mov.b32 	%r292, 0;
	@%p15 bra 	$L__BB2_19;
$L__BB2_21:
	shr.u32 	%r147, %r19, 2;
	xor.b32  	%r148, %r147, %r19;
	shl.b32 	%r149, %r28, 4;
	shl.b32 	%r150, %r148, 1;
	xor.b32  	%r151, %r150, %r149;
	xor.b32  	%r152, %r151, %r148;
	xor.b32  	%r33, %r152, %r28;
	add.s32 	%r153, %r18, %r33;
	add.s32 	%r154, %r153, 1087311;
	cvt.rn.f32.u32 	%f7, %r154;
	fma.rn.f32 	%f8, %f7, 0f2F800000, 0f2F000000;
	mul.f32 	%f9, %f8, 0f461C4000;
	cvt.rzi.s32.f32 	%r155, %f9;
	mul.hi.s32 	%r156, %r155, 715827883;
	shr.u32 	%r157, %r156, 31;
	shr.u32 	%r158, %r156, 2;
	add.s32 	%r159, %r158, %r157;
	mul.lo.s32 	%r160, %r159, 24;
	sub.s32 	%r34, %r155, %r160;
	shr.u32 	%r161, %r21, 2;
	xor.b32  	%r162, %r161, %r21;
	shl.b32 	%r163, %r33, 4;
	shl.b32 	%r164, %r162, 1;
	xor.b32  	%r165, %r164, %r163;
	xor.b32  	%r166, %r165, %r162;
	xor.b32  	%r35, %r166, %r33;
	add.s32 	%r167, %r18, %r35;
	add.s32 	%r168, %r167, 1449748;
	cvt.rn.f32.u32 	%f10, %r168;
	fma.rn.f32 	%f11, %f10, 0f2F800000, 0f2F000000;
	mul.f32 	%f12, %f11, 0f461C4000;
	cvt.rzi.s32.f32 	%r169, %f12;
	mul.hi.s32 	%r170, %r169, 1374389535;
	shr.u32 	%r171, %r170, 31;
	shr.s32 	%r172, %r170, 4;
	add.s32 	%r173, %r172, %r171;
	mul.lo.s32 	%r174, %r173, 50;
	sub.s32 	%r36, %r169, %r174;
	mov.b32 	%r293, 0;
$L__BB2_22:
	mul.lo.s32 	%r176, %r293, 50;
	mad.lo.s32 	%r296, %r292, 1200, %r176;
	mad.lo.s32 	%r294, %r1, 1200, %r176;
	mad.lo.s32 	%r297, %r290, 1200, %r176;
	mul.wide.s32 	%rd61, %r294, 8;
	add.s64 	%rd62, %rd1, %rd61;
	add.s64 	%rd150, %rd62, 8;
	mov.b32 	%r295, -50;
$L__BB2_23:
	setp.ne.s32 	%p16, %r293, %r34;
	setp.ge.s32 	%p17, %r293, %r34;
	add.s32 	%r45, %r295, 50;
	mul.wide.s32 	%rd63, %r294, 8;
	add.s64 	%rd10, %rd1, %rd63;
	setp.gt.s32 	%p18, %r45, %r36;
	or.pred  	%p19, %p16, %p18;
	and.pred  	%p20, %p17, %p19;
	@%p20 bra 	$L__BB2_25;
	mul.wide.u32 	%rd66, %r297, 8;
	add.s64 	%rd67, %rd2, %rd66;
	ld.global.f64 	%fd85, [%rd67];
	st.global.f64 	[%rd10], %fd85;
	bra.uni 	$L__BB2_26;
$L__BB2_25:
	mul.wide.u32 	%rd64, %r296, 8;
	add.s64 	%rd65, %rd2, %rd64;
	ld.global.f64 	%fd84, [%rd65];
	st.global.f64 	[%rd10], %fd84;
$L__BB2_26:
	setp.eq.s32 	%p21, %r293, %r34;
	setp.lt.s32 	%p22, %r293, %r34;
	setp.lt.s32 	%p23, %r45, %r36;
	and.pred  	%p24, %p21, %p23;
	or.pred  	%p25, %p22, %p24;
	@%p25 bra 	$L__BB2_28;
	mul.wide.u32 	%rd68, %r296, 8;
	add.s64 	%rd69, %rd2, %rd68;
	ld.global.f64 	%fd86, [%rd69+8];
	st.global.f64 	[%rd150], %fd86;
	bra.uni 	$L__BB2_29;
$L__BB2_28:
	mul.wide.u32 	%rd70, %r297, 8;
	add.s64 	%rd71, %rd2, %rd70;
	ld.global.f64 	%fd87, [%rd71+8];
	st.global.f64 	[%rd150], %fd87;
$L__BB2_29:
	add.s64 	%rd150, %rd150, 16;
	add.s32 	%r297, %r297, 2;
	add.s32 	%r296, %r296, 2;
	add.s32 	%r295, %r295, 2;
	add.s32 	%r294, %r294, 2;
	setp.ne.s32 	%p26, %r295, 0;
	@%p26 bra 	$L__BB2_23;
	add.s32 	%r293, %r293, 1;
	setp.ne.s32 	%p27, %r293, 24;
	@%p27 bra 	$L__BB2_22;
	shr.u32 	%r178, %r22, 2;
	xor.b32  	%r179, %r178, %r22;
	shl.b32 	%r180, %r35, 4;
	shl.b32 	%r181, %r179, 1;
	xor.b32  	%r182, %r181, %r180;
	xor.b32  	%r183, %r182, %r179;
	xor.b32  	%r184, %r183, %r35;
	add.s32 	%r185, %r18, %r184;
	add.s32 	%r186, %r185, 1812185;
	cvt.rn.f32.u32 	%f13, %r186;
	fma.rn.f32 	%f14, %f13, 0f2F800000, 0f2F000000;
	mul.f32 	%f15, %f14, 0f461C4000;
	cvt.rzi.s32.f32 	%r187, %f15;
	mul.hi.s32 	%r188, %r187, 1374389535;
	shr.u32 	%r189, %r188, 31;
	shr.s32 	%r190, %r188, 4;
	add.s32 	%r191, %r190, %r189;
	mul.lo.s32 	%r192, %r191, 50;
	sub.s32 	%r51, %r187, %r192;
	shr.u32 	%r193, %r23, 2;
	xor.b32  	%r194, %r193, %r23;
	shl.b32 	%r195, %r184, 4;
	shl.b32 	%r196, %r194, 1;
	xor.b32  	%r197, %r196, %r195;
	xor.b32  	%r198, %r197, %r194;
	xor.b32  	%r52, %r198, %r184;
	add.s32 	%r199, %r18, %r52;
	add.s32 	%r200, %r199, 2174622;
	cvt.rn.f32.u32 	%f16, %r200;
	fma.rn.f32 	%f17, %f16, 0f2F800000, 0f2F000000;
	mul.f32 	%f18, %f17, 0f461C4000;
	cvt.rzi.s32.f32 	%r201, %f18;
	shr.s32 	%r202, %r201, 31;
	shr.u32 	%r203, %r202, 30;
	add.s32 	%r204, %r201, %r203;
	and.b32  	%r205, %r204, -4;
	sub.s32 	%r53, %r201, %r205;
	mov.b32 	%r298, 0;
$L__BB2_32:
	setp.lt.s32 	%p28, %r53, 0;
	setp.ge.s32 	%p29, %r298, %r51;
	setp.ne.s32 	%p30, %r298, %r51;
	shl.b32 	%r206, %r298, 2;
	mad.lo.s32 	%r55, %r292, 200, %r206;
	mad.lo.s32 	%r207, %r1, 200, %r206;
	mad.lo.s32 	%r208, %r290, 200, %r206;
	or.pred  	%p31, %p30, %p28;
	mul.wide.u32 	%rd72, %r208, 8;
	add.s64 	%rd12, %rd4, %rd72;
	mul.wide.s32 	%rd73, %r207, 8;
	add.s64 	%rd13, %rd3, %rd73;
	and.pred  	%p32, %p29, %p31;
	@%p32 bra 	$L__BB2_34;
	ld.global.f64 	%fd89, [%rd12];
	st.global.f64 	[%rd13], %fd89;
	bra.uni 	$L__BB2_35;
$L__BB2_34:
	mul.wide.u32 	%rd74, %r55, 8;
	add.s64 	%rd75, %rd4, %rd74;
	ld.global.f64 	%fd88, [%rd75];
	st.global.f64 	[%rd13], %fd88;
$L__BB2_35:
	setp.eq.s32 	%p33, %r298, %r51;
	setp.lt.s32 	%p34, %r298, %r51;
	setp.gt.s32 	%p35, %r53, 0;
	and.pred  	%p36, %p33, %p35;
	or.pred  	%p37, %p34, %p36;
	@%p37 bra 	$L__BB2_37;
	mul.wide.u32 	%rd76, %r55, 8;
	add.s64 	%rd77, %rd4, %rd76;
	ld.global.f64 	%fd90, [%rd77+8];
	st.global.f64 	[%rd13+8], %fd90;
	bra.uni 	$L__BB2_38;
$L__BB2_37:
	ld.global.f64 	%fd91, [%rd12+8];
	st.global.f64 	[%rd13+8], %fd91;
$L__BB2_38:
	setp.gt.s32 	%p40, %r53, 1;
	and.pred  	%p41, %p33, %p40;
	or.pred  	%p42, %p34, %p41;
	@%p42 bra 	$L__BB2_40;
	mul.wide.u32 	%rd78, %r55, 8;
	add.s64 	%rd79, %rd4, %rd78;
	ld.global.f64 	%fd92, [%rd79+16];
	st.global.f64 	[%rd13+16], %fd92;
	bra.uni 	$L__BB2_41;
$L__BB2_40:
	ld.global.f64 	%fd93, [%rd12+16];
	st.global.f64 	[%rd13+16], %fd93;
$L__BB2_41:
	setp.gt.s32 	%p45, %r53, 2;
	and.pred  	%p46, %p33, %p45;
	or.pred  	%p47, %p34, %p46;
	@%p47 bra 	$L__BB2_43;
	mul.wide.u32 	%rd80, %r55, 8;
	add.s64 	%rd81, %rd4, %rd80;
	ld.global.f64 	%fd94, [%rd81+24];
	st.global.f64 	[%rd13+24], %fd94;
	bra.uni 	$L__BB2_44;
$L__BB2_43:
	ld.global.f64 	%fd95, [%rd12+24];
	st.global.f64 	[%rd13+24], %fd95;
$L__BB2_44:
	setp.gt.s32 	%p48, %r53, -1;
	add.s32 	%r56, %r298, 1;
	setp.lt.s32 	%p49, %r56, %r51;
	setp.eq.s32 	%p50, %r56, %r51;
	add.s32 	%r209, %r55, 4;
	and.pred  	%p51, %p50, %p48;
	or.pred  	%p52, %p49, %p51;
	mul.wide.u32 	%rd82, %r209, 8;
	add.s64 	%rd14, %rd4, %rd82;
	@%p52 bra 	$L__BB2_46;
	ld.global.f64 	%fd96, [%rd14];
	st.global.f64 	[%rd13+32], %fd96;
	bra.uni 	$L__BB2_47;
$L__BB2_46:
	ld.global.f64 	%fd97, [%rd12+32];
	st.global.f64 	[%rd13+32], %fd97;
$L__BB2_47:
	and.pred  	%p56, %p50, %p35;
	or.pred  	%p57, %p49, %p56;
	@%p57 bra 	$L__BB2_49;
	ld.global.f64 	%fd98, [%rd14+8];
	st.global.f64 	[%rd13+40], %fd98;
	bra.uni 	$L__BB2_50;
$L__BB2_49:
	ld.global.f64 	%fd99, [%rd12+40];
	st.global.f64 	[%rd13+40], %fd99;
$L__BB2_50:
	setp.eq.s32 	%p58, %r56, %r51;
	setp.lt.s32 	%p59, %r56, %r51;
	setp.gt.s32 	%p60, %r53, 1;
	and.pred  	%p61, %p58, %p60;
	or.pred  	%p62, %p59, %p61;
	@%p62 bra 	$L__BB2_52;
	ld.global.f64 	%fd100, [%rd14+16];
	st.global.f64 	[%rd13+48], %fd100;
	bra.uni 	$L__BB2_53;
$L__BB2_52:
	ld.global.f64 	%fd101, [%rd12+48];
	st.global.f64 	[%rd13+48], %fd101;
$L__BB2_53:
	setp.gt.s32 	%p65, %r53, 2;
	and.pred  	%p66, %p58, %p65;
	or.pred  	%p67, %p59, %p66;
	@%p67 bra 	$L__BB2_55;
	ld.global.f64 	%fd102, [%rd14+24];
	st.global.f64 	[%rd13+56], %fd102;
	bra.uni 	$L__BB2_56;
$L__BB2_55:
	ld.global.f64 	%fd103, [%rd12+56];
	st.global.f64 	[%rd13+56], %fd103;
$L__BB2_56:
	add.s32 	%r298, %r298, 2;
	setp.ne.s32 	%p68, %r298, 50;
	@%p68 bra 	$L__BB2_32;
	ld.param.u64 	%rd146, [_Z9crossoverPdS_S_S_S_S_S_S_S_ijP17curandStateXORWOW_param_2];
	cvta.to.global.u64 	%rd151, %rd146;
	shr.u32 	%r211, %r28, 2;
	xor.b32  	%r212, %r211, %r28;
	shl.b32 	%r213, %r52, 4;
	shl.b32 	%r214, %r212, 1;
	xor.b32  	%r215, %r214, %r213;
	xor.b32  	%r216, %r215, %r212;
	xor.b32  	%r58, %r216, %r52;
	add.s32 	%r217, %r18, %r58;
	add.s32 	%r218, %r217, 2537059;
	cvt.rn.f32.u32 	%f19, %r218;
	fma.rn.f32 	%f20, %f19, 0f2F800000, 0f2F000000;
	mul.f32 	%f21, %f20, 0f461C4000;
	cvt.rzi.s32.f32 	%r219, %f21;
	mul.hi.s32 	%r220, %r219, 1374389535;
	shr.u32 	%r221, %r220, 31;
	shr.s32 	%r222, %r220, 4;
	add.s32 	%r223, %r222, %r221;
	mul.lo.s32 	%r224, %r223, 50;
	sub.s32 	%r59, %r219, %r224;
	mul.lo.s32 	%r299, %r1, 50;
	add.s64 	%rd16, %rd5, 8;
	mov.b32 	%r300, 0;
$L__BB2_58:
	mul.wide.s32 	%rd83, %r299, 8;
	add.s64 	%rd84, %rd16, %rd83;
	setp.lt.s32 	%p69, %r300, %r59;
	selp.b32 	%r225, %r290, %r292, %p69;
	mul.wide.u32 	%rd85, %r225, 400;
	add.s64 	%rd86, %rd151, %rd85;
	ld.global.f64 	%fd104, [%rd86];
	st.global.f64 	[%rd84+-8], %fd104;
	add.s32 	%r226, %r300, 1;
	setp.lt.s32 	%p70, %r226, %r59;
	selp.b32 	%r227, %r290, %r292, %p70;
	mul.wide.u32 	%rd87, %r227, 400;
	add.s64 	%rd88, %rd151, %rd87;
	ld.global.f64 	%fd105, [%rd88+8];
	st.global.f64 	[%rd84], %fd105;
	add.s64 	%rd151, %rd151, 16;
	add.s32 	%r299, %r299, 2;
	add.s32 	%r300, %r300, 2;
	setp.ne.s32 	%p71, %r300, 50;
	@%p71 bra 	$L__BB2_58;
	ld.param.u64 	%rd148, [_Z9crossoverPdS_S_S_S_S_S_S_S_ijP17curandStateXORWOW_param_3];
	setp.lt.s32 	%p72, %r113, 1;
	shr.u32 	%r228, %r33, 2;
	xor.b32  	%r229, %r228, %r33;
	shl.b32 	%r230, %r58, 4;
	shl.b32 	%r231, %r229, 1;
	xor.b32  	%r232, %r231, %r230;
	xor.b32  	%r233, %r232, %r229;
	xor.b32  	%r234, %r233, %r58;
	add.s32 	%r235, %r18, %r234;
	add.s32 	%r236, %r235, 2899496;
	shl.b32 	%r237, %r1, 2;
	cvt.rn.f32.u32 	%f22, %r236;
	fma.rn.f32 	%f23, %f22, 0f2F800000, 0f2F000000;
	mul.f32 	%f24, %f23, 0f461C4000;
	cvt.rzi.s32.f32 	%r238, %f24;
	shr.s32 	%r239, %r238, 31;
	shr.u32 	%r240, %r239, 30;
	add.s32 	%r241, %r238, %r240;
	and.b32  	%r242, %r241, -4;
	sub.s32 	%r243, %r238, %r242;
	setp.gt.s32 	%p73, %r243, 0;
	selp.b32 	%r244, %r290, %r292, %p73;
	shl.b32 	%r245, %r244, 2;
	cvta.to.global.u64 	%rd19, %rd148;
	mul.wide.u32 	%rd89, %r245, 8;
	add.s64 	%rd90, %rd19, %rd89;
	ld.global.f64 	%fd106, [%rd90];
	mul.wide.s32 	%rd91, %r237, 8;
	add.s64 	%rd92, %rd6, %rd91;
	st.global.f64 	[%rd92], %fd106;
	setp.gt.s32 	%p74, %r243, 1;
	selp.b32 	%r246, %r290, %r292, %p74;
	shl.b32 	%r247, %r246, 2;
	mul.wide.u32 	%rd93, %r247, 8;
	add.s64 	%rd94, %rd19, %rd93;
	ld.global.f64 	%fd107, [%rd94+8];
	st.global.f64 	[%rd92+8], %fd107;
	setp.gt.s32 	%p75, %r243, 2;
	selp.b32 	%r248, %r290, %r292, %p75;
	shl.b32 	%r249, %r248, 2;
	mul.wide.u32 	%rd95, %r249, 8;
	add.s64 	%rd96, %rd19, %rd95;
	ld.global.f64 	%fd108, [%rd96+16];
	st.global.f64 	[%rd92+16], %fd108;
	shl.b32 	%r250, %r292, 2;
	mul.wide.u32 	%rd97, %r250, 8;
	add.s64 	%rd98, %rd19, %rd97;
	ld.global.f64 	%fd109, [%rd98+24];
	st.global.f64 	[%rd92+24], %fd109;
	setp.ne.s32 	%p76, %r1, 0;
	or.pred  	%p77, %p76, %p72;
	@%p77 bra 	$L__BB2_81;
	mul.lo.s32 	%r65, %r113, 1200;
	sub.s32 	%r66, %r114, %r113;
	max.s32 	%r67, %r65, 1;
	setp.lt.s32 	%p78, %r65, 4;
	mov.b32 	%r301, 0;
	@%p78 bra 	$L__BB2_63;
	and.b32  	%r301, %r67, 2147483632;
	neg.s32 	%r303, %r301;
	mul.lo.s32 	%r252, %r114, 1200;
	sub.s32 	%r253, %r252, %r65;
	add.s32 	%r302, %r253, 3;
	add.s64 	%rd152, %rd2, 16;
$L__BB2_62:
	ld.global.f64 	%fd110, [%rd152+-16];
	add.s32 	%r254, %r302, -2;
	add.s32 	%r255, %r302, -3;
	mul.wide.u32 	%rd99, %r255, 8;
	add.s64 	%rd100, %rd1, %rd99;
	st.global.f64 	[%rd100], %fd110;
	ld.global.f64 	%fd111, [%rd152+-8];
	mul.wide.u32 	%rd101, %r254, 8;
	add.s64 	%rd102, %rd1, %rd101;
	st.global.f64 	[%rd102], %fd111;
	ld.global.f64 	%fd112, [%rd152];
	add.s32 	%r256, %r302, -1;
	mul.wide.u32 	%rd103, %r256, 8;
	add.s64 	%rd104, %rd1, %rd103;
	st.global.f64 	[%rd104], %fd112;
	ld.global.f64 	%fd113, [%rd152+8];
	mul.wide.u32 	%rd105, %r302, 8;
	add.s64 	%rd106, %rd1, %rd105;
	st.global.f64 	[%rd106], %fd113;
	add.s32 	%r303, %r303, 4;
	add.s32 	%r302, %r302, 4;
	add.s64 	%rd152, %rd152, 32;
	setp.eq.s32 	%p79, %r303, 0;
	@%p79 bra 	$L__BB2_63;
	bra.uni 	$L__BB2_62;
$L__BB2_63:
	and.b32  	%r257, %r67, 1;
	setp.eq.b32 	%p80, %r257, 1;
	not.pred 	%p81, %p80;
	@%p81 bra 	$L__BB2_65;
	mul.wide.u32 	%rd107, %r301, 8;
	add.s64 	%rd108, %rd2, %rd107;
	ld.global.f64 	%fd114, [%rd108];
	mad.lo.s32 	%r258, %r66, 1200, %r301;
	mul.wide.u32 	%rd109, %r258, 8;
	add.s64 	%rd110, %rd1, %rd109;
	st.global.f64 	[%rd110], %fd114;
$L__BB2_65:
	mul.lo.s32 	%r72, %r113, 200;
	max.s32 	%r73, %r72, 1;
	setp.lt.s32 	%p82, %r72, 4;
	mov.b32 	%r304, 0;
	@%p82 bra 	$L__BB2_68;
	and.b32  	%r304, %r73, 2147483640;
	neg.s32 	%r306, %r304;
	mul.lo.s32 	%r260, %r114, 200;
	sub.s32 	%r261, %r260, %r72;
	add.s32 	%r305, %r261, 3;
	add.s64 	%rd153, %rd4, 16;
$L__BB2_67:
	ld.global.f64 	%fd115, [%rd153+-16];
	add.s32 	%r262, %r305, -2;
	add.s32 	%r263, %r305, -3;
	mul.wide.u32 	%rd111, %r263, 8;
	add.s64 	%rd112, %rd3, %rd111;
	st.global.f64 	[%rd112], %fd115;
	ld.global.f64 	%fd116, [%rd153+-8];
	mul.wide.u32 	%rd113, %r262, 8;
	add.s64 	%rd114, %rd3, %rd113;
	st.global.f64 	[%rd114], %fd116;
	ld.global.f64 	%fd117, [%rd153];
	add.s32 	%r264, %r305, -1;
	mul.wide.u32 	%rd115, %r264, 8;
	add.s64 	%rd116, %rd3, %rd115;
	st.global.f64 	[%rd116], %fd117;
	ld.global.f64 	%fd118, [%rd153+8];
	mul.wide.u32 	%rd117, %r305, 8;
	add.s64 	%rd118, %rd3, %rd117;
	st.global.f64 	[%rd118], %fd118;
	add.s32 	%r306, %r306, 4;
	add.s32 	%r305, %r305, 4;
	add.s64 	%rd153, %rd153, 32;
	setp.eq.s32 	%p83, %r306, 0;
	@%p83 bra 	$L__BB2_68;
	bra.uni 	$L__BB2_67;
$L__BB2_68:
	and.b32  	%r265, %r73, 1;
	setp.eq.b32 	%p84, %r265, 1;
	not.pred 	%p85, %p84;
	@%p85 bra 	$L__BB2_70;
	mul.wide.u32 	%rd119, %r304, 8;
	add.s64 	%rd120, %rd4, %rd119;
	ld.global.f64 	%fd119, [%rd120];
	mad.lo.s32 	%r266, %r66, 200, %r304;
	mul.wide.u32 	%rd121, %r266, 8;
	add.s64 	%rd122, %rd3, %rd121;
	st.global.f64 	[%rd122], %fd119;
$L__BB2_70:
	ld.param.u64 	%rd147, [_Z9crossoverPdS_S_S_S_S_S_S_S_ijP17curandStateXORWOW_param_2];
	cvta.to.global.u64 	%rd24, %rd147;
	mul.lo.s32 	%r82, %r113, 50;
	max.s32 	%r83, %r82, 1;
	and.b32  	%r84, %r83, 3;
	setp.lt.s32 	%p86, %r82, 4;
	mov.b32 	%r307, 0;
	@%p86 bra 	$L__BB2_73;
	and.b32  	%r307, %r83, 2147483644;
	neg.s32 	%r311, %r307;
	mul.lo.s32 	%r268, %r114, 50;
	sub.s32 	%r269, %r268, %r82;
	add.s32 	%r310, %r269, 3;
	add.s64 	%rd155, %rd24, 16;
$L__BB2_72:
	ld.global.f64 	%fd120, [%rd155+-16];
	add.s32 	%r270, %r310, -2;
	add.s32 	%r271, %r310, -3;
	mul.wide.u32 	%rd123, %r271, 8;
	add.s64 	%rd124, %rd5, %rd123;
	st.global.f64 	[%rd124], %fd120;
	ld.global.f64 	%fd121, [%rd155+-8];
	mul.wide.u32 	%rd125, %r270, 8;
	add.s64 	%rd126, %rd5, %rd125;
	st.global.f64 	[%rd126], %fd121;
	ld.global.f64 	%fd122, [%rd155];
	add.s32 	%r272, %r310, -1;
	mul.wide.u32 	%rd127, %r272, 8;
	add.s64 	%rd128, %rd5, %rd127;
	st.global.f64 	[%rd128], %fd122;
	ld.global.f64 	%fd123, [%rd155+8];
	mul.wide.u32 	%rd129, %r310, 8;
	add.s64 	%rd130, %rd5, %rd129;
	st.global.f64 	[%rd130], %fd123;
	add.s32 	%r311, %r311, 4;
	add.s32 	%r310, %r310, 4;
	add.s64 	%rd155, %rd155, 32;
	setp.eq.s32 	%p87, %r311, 0;
	@%p87 bra 	$L__BB2_73;
	bra.uni 	$L__BB2_72;
$L__BB2_73:
	setp.eq.s32 	%p88, %r84, 0;
	@%p88 bra 	$L__BB2_76;
	mad.lo.s32 	%r273, %r114, 50, %r307;
	sub.s32 	%r309, %r273, %r82;
	mul.wide.u32 	%rd131, %r307, 8;
	add.s64 	%rd154, %rd24, %rd131;
	neg.s32 	%r308, %r84;
$L__BB2_75:
	.pragma "nounroll";
	ld.global.f64 	%fd124, [%rd154];
	mul.wide.u32 	%rd132, %r309, 8;
	add.s64 	%rd133, %rd5, %rd132;
	st.global.f64 	[%rd133], %fd124;
	add.s32 	%r309, %r309, 1;
	add.s64 	%rd154, %rd154, 8;
	add.s32 	%r308, %r308, 1;
	setp.ne.s32 	%p89, %r308, 0;
	@%p89 bra 	$L__BB2_75;
$L__BB2_76:
	shl.b32 	%r99, %r113, 2;
	max.s32 	%r100, %r99, 1;
	setp.lt.s32 	%p90, %r99, 4;
	mov.b32 	%r314, 0;
	@%p90 bra 	$L__BB2_79;
	and.b32  	%r314, %r100, 2147483644;
	neg.s32 	%r313, %r314;
	shl.b32 	%r275, %r114, 2;
	sub.s32 	%r276, %r275, %r99;
	add.s32 	%r312, %r276, 3;
	add.s64 	%rd156, %rd19, 16;
$L__BB2_78:
	ld.global.f64 	%fd125, [%rd156+-16];
	add.s32 	%r277, %r312, -2;
	add.s32 	%r278, %r312, -3;
	mul.wide.u32 	%rd134, %r278, 8;
	add.s64 	%rd135, %rd6, %rd134;
	st.global.f64 	[%rd135], %fd125;
	ld.global.f64 	%fd126, [%rd156+-8];
	mul.wide.u32 	%rd136, %r277, 8;
	add.s64 	%rd137, %rd6, %rd136;
	st.global.f64 	[%rd137], %fd126;
	ld.global.f64 	%fd127, [%rd156];
	add.s32 	%r279, %r312, -1;
	mul.wide.u32 	%rd138, %r279, 8;
	add.s64 	%rd139, %rd6, %rd138;
	st.global.f64 	[%rd139], %fd127;
	ld.global.f64 	%fd128, [%rd156+8];
	mul.wide.u32 	%rd140, %r312, 8;
	add.s64 	%rd141, %rd6, %rd140;
	st.global.f64 	[%rd141], %fd128;
	add.s32 	%r313, %r313, 4;
	add.s32 	%r312, %r312, 4;
	add.s64 	%rd156, %rd156, 32;
	setp.ne.s32 	%p91, %r313, 0;
	@%p91 bra 	$L__BB2_78;
$L__BB2_79:
	and.b32  	%r280, %r100, 1;
	setp.eq.b32 	%p92, %r280, 1;
	not.pred 	%p93, %p92;
	@%p93 bra 	$L__BB2_81;
	mul.wide.u32 	%rd142, %r314, 8;
	add.s64 	%rd143, %rd19, %rd142;
	ld.global.f64 	%fd129, [%rd143];
	shl.b32 	%r281, %r66, 2;
	add.s32 	%r282, %r281, %r314;
	mul.wide.u32 	%rd144, %r282, 8;
	add.s64 	%rd145, %rd6, %rd144;
	st.global.f64 	[%rd145], %fd129;
$L__BB2_81:
	ret;

}
	// .globl	_Z6mutatePdS_S_S_P17curandStateXORWOWd
.visible .entry _Z6mutatePdS_S_S_P17curandStateXORWOWd(
	.param .u64 .ptr .align 1 _Z6mutatePdS_S_S_P17curandStateXORWOWd_param_0,
	.param .u64 .ptr .align 1 _Z6mutatePdS_S_S_P17curandStateXORWOWd_param_1,
	.param .u64 .ptr .align 1 _Z6mutatePdS_S_S_P17curandStateXORWOWd_param_2,
	.param .u64 .ptr .align 1 _Z6mutatePdS_S_S_P17curandStateXORWOWd_param_3,
	.param .u64 .ptr .align 1 _Z6mutatePdS_S_S_P17curandStateXORWOWd_param_4,
	.param .f64 _Z6mutatePdS_S_S_P17curandStateXORWOWd_param_5
)
{
	.reg .pred 	%p<53>;
	.reg .b32 	%r<559>;
	.reg .b32 	%f<81>;
	.reg .b64 	%rd<69>;
	.reg .b64 	%fd<118>;

	ld.param.u64 	%rd20, [_Z6mutatePdS_S_S_P17curandStateXORWOWd_param_0];
	ld.param.u64 	%rd17, [_Z6mutatePdS_S_S_P17curandStateXORWOWd_param_1];
	ld.param.u64 	%rd18, [_Z6mutatePdS_S_S_P17curandStateXORWOWd_param_2];
	ld.param.u64 	%rd19, [_Z6mutatePdS_S_S_P17curandStateXORWOWd_param_3];
	ld.param.u64 	%rd21, [_Z6mutatePdS_S_S_P17curandStateXORWOWd_param_4];
	ld.param.f64 	%fd17, [_Z6mutatePdS_S_S_P17curandStateXORWOWd_param_5];
	cvta.to.global.u64 	%rd22, %rd20;
	cvta.to.global.u64 	%rd23, %rd21;
	mov.u32 	%r201, %ctaid.x;
	mov.u32 	%r202, %ntid.x;
	mov.u32 	%r203, %tid.x;
	mad.lo.s32 	%r1, %r201, %r202, %r203;
	mul.wide.s32 	%rd24, %r1, 48;
	add.s64 	%rd25, %rd23, %rd24;
	ld.global.v2.u32 	{%r467, %r495}, [%rd25];
	ld.global.v2.u32 	{%r477, %r470}, [%rd25+8];
	ld.global.v2.u32 	{%r471, %r472}, [%rd25+16];
	mul.lo.s32 	%r204, %r1, 1200;
	mul.wide.s32 	%rd26, %r204, 8;
	add.s64 	%rd1, %rd22, %rd26;
	add.s64 	%rd65, %rd1, 16;
	mov.b32 	%r435, 0;
$L__BB3_1:
	shr.u32 	%r205, %r495, 2;
	xor.b32  	%r206, %r205, %r495;
	shl.b32 	%r207, %r472, 4;
	shl.b32 	%r208, %r206, 1;
	xor.b32  	%r209, %r207, %r208;
	xor.b32  	%r210, %r209, %r472;
	xor.b32  	%r15, %r210, %r206;
	add.s32 	%r447, %r467, 362437;
	add.s32 	%r211, %r15, %r447;
	cvt.rn.f32.u32 	%f1, %r211;
	fma.rn.f32 	%f2, %f1, 0f2F800000, 0f2F000000;
	cvt.f64.f32 	%fd18, %f2;
	setp.geu.f64 	%p1, %fd17, %fd18;
	mov.u32 	%r442, %r15;
	mov.u32 	%r443, %r472;
	mov.u32 	%r444, %r471;
	mov.u32 	%r452, %r470;
	@%p1 bra 	$L__BB3_3;
	shr.u32 	%r212, %r477, 2;
	xor.b32  	%r213, %r212, %r477;
	shl.b32 	%r214, %r15, 4;
	shl.b32 	%r215, %r213, 1;
	xor.b32  	%r216, %r215, %r214;
	xor.b32  	%r217, %r216, %r213;
	xor.b32  	%r442, %r217, %r15;
	add.s32 	%r447, %r467, 724874;
	add.s32 	%r218, %r442, %r447;
	cvt.rn.f32.u32 	%f3, %r218;
	fma.rn.f32 	%f4, %f3, 0f2F800000, 0f2F000000;
	div.rn.f32 	%f5, %f4, 0f40A00000;
	cvt.f64.f32 	%fd19, %f5;
	ld.global.f64 	%fd20, [%rd65+-16];
	add.f64 	%fd21, %fd20, %fd19;
	st.global.f64 	[%rd65+-16], %fd21;
	mov.u32 	%r443, %r15;
	mov.u32 	%r444, %r472;
	mov.u32 	%r452, %r471;
	mov.u32 	%r477, %r470;
$L__BB3_3:
	ld.global.f64 	%fd106, [%rd1];
	setp.leu.f64 	%p2, %fd106, 0d3FF0000000000000;
	@%p2 bra 	$L__BB3_5;
	mov.b64 	%rd28, 4607182418800017408;
	st.global.u64 	[%rd1], %rd28;
	mov.f64 	%fd106, 0d3FF0000000000000;
	bra.uni 	$L__BB3_7;
$L__BB3_5:
	setp.geu.f64 	%p3, %fd106, 0dBFF0000000000000;
	@%p3 bra 	$L__BB3_7;
	mov.b64 	%rd27, -4616189618054758400;
	st.global.u64 	[%rd1], %rd27;
	mov.f64 	%fd106, 0dBFF0000000000000;
$L__BB3_7:
	shr.u32 	%r219, %r477, 2;
	xor.b32  	%r220, %r219, %r477;
	shl.b32 	%r221, %r442, 4;
	shl.b32 	%r222, %r220, 1;
	xor.b32  	%r223, %r221, %r222;
	xor.b32  	%r224, %r223, %r442;
	xor.b32  	%r25, %r224, %r220;
	add.s32 	%r453, %r447, 362437;
	add.s32 	%r225, %r25, %r453;
	cvt.rn.f32.u32 	%f6, %r225;
	fma.rn.f32 	%f7, %f6, 0f2F800000, 0f2F000000;
	cvt.f64.f32 	%fd24, %f7;
	setp.geu.f64 	%p4, %fd17, %fd24;
	mov.u32 	%r448, %r25;
	mov.u32 	%r449, %r442;
	mov.u32 	%r450, %r443;
	mov.u32 	%r458, %r444;
	@%p4 bra 	$L__BB3_9;
	shr.u32 	%r226, %r452, 2;
	xor.b32  	%r227, %r226, %r452;
	shl.b32 	%r228, %r25, 4;
	shl.b32 	%r229, %r227, 1;
	xor.b32  	%r230, %r229, %r228;
	xor.b32  	%r231, %r230, %r227;
	xor.b32  	%r448, %r231, %r25;
	add.s32 	%r453, %r447, 724874;
	add.s32 	%r232, %r448, %r453;
	cvt.rn.f32.u32 	%f8, %r232;
	fma.rn.f32 	%f9, %f8, 0f2F800000, 0f2F000000;
	div.rn.f32 	%f10, %f9, 0f40A00000;
	cvt.f64.f32 	%fd25, %f10;
	ld.global.f64 	%fd26, [%rd65+-8];
	add.f64 	%fd27, %fd26, %fd25;
	st.global.f64 	[%rd65+-8], %fd27;
	mov.u32 	%r449, %r25;
	mov.u32 	%r450, %r442;
	mov.u32 	%r458, %r443;
	mov.u32 	%r452, %r444;
$L__BB3_9:
	setp.gt.f64 	%p5, %fd106, 0d3FF0000000000000;
	@%p5 bra 	$L__BB3_12;
	setp.geu.f64 	%p6, %fd106, 0dBFF0000000000000;
	@%p6 bra 	$L__BB3_13;
	mov.b64 	%rd29, -4616189618054758400;
	st.global.u64 	[%rd1], %rd29;
	mov.f64 	%fd106, 0dBFF0000000000000;
	bra.uni 	$L__BB3_13;
$L__BB3_12:
	mov.b64 	%rd30, 4607182418800017408;
	st.global.u64 	[%rd1], %rd30;
	mov.f64 	%fd106, 0d3FF0000000000000;
$L__BB3_13:
	shr.u32 	%r233, %r452, 2;
	xor.b32  	%r234, %r233, %r452;
	shl.b32 	%r235, %r448, 4;
	shl.b32 	%r236, %r234, 1;
	xor.b32  	%r237, %r235, %r236;
	xor.b32  	%r238, %r237, %r448;
	xor.b32  	%r35, %r238, %r234;
	add.s32 	%r459, %r453, 362437;
	add.s32 	%r239, %r35, %r459;
	cvt.rn.f32.u32 	%f11, %r239;
	fma.rn.f32 	%f12, %f11, 0f2F800000, 0f2F000000;
	cvt.f64.f32 	%fd30, %f12;
	setp.geu.f64 	%p7, %fd17, %fd30;
	mov.u32 	%r454, %r35;
	mov.u32 	%r455, %r448;
	mov.u32 	%r456, %r449;
	mov.u32 	%r495, %r450;
	@%p7 bra 	$L__BB3_15;
	shr.u32 	%r240, %r458, 2;
	xor.b32  	%r241, %r240, %r458;
	shl.b32 	%r242, %r35, 4;
	shl.b32 	%r243, %r241, 1;
	xor.b32  	%r244, %r243, %r242;
	xor.b32  	%r245, %r244, %r241;
	xor.b32  	%r454, %r245, %r35;
	add.s32 	%r459, %r453, 724874;
	add.s32 	%r246, %r454, %r459;
	cvt.rn.f32.u32 	%f13, %r246;
	fma.rn.f32 	%f14, %f13, 0f2F800000, 0f2F000000;
	div.rn.f32 	%f15, %f14, 0f40A00000;
	cvt.f64.f32 	%fd31, %f15;
	ld.global.f64 	%fd32, [%rd65];
	add.f64 	%fd33, %fd32, %fd31;
	st.global.f64 	[%rd65], %fd33;
	mov.u32 	%r455, %r35;
	mov.u32 	%r456, %r448;
	mov.u32 	%r495, %r449;
	mov.u32 	%r458, %r450;
$L__BB3_15:
	setp.gt.f64 	%p8, %fd106, 0d3FF0000000000000;
	@%p8 bra 	$L__BB3_18;
	setp.geu.f64 	%p9, %fd106, 0dBFF0000000000000;
	@%p9 bra 	$L__BB3_19;
	mov.b64 	%rd31, -4616189618054758400;
	st.global.u64 	[%rd1], %rd31;
	mov.f64 	%fd106, 0dBFF0000000000000;
	bra.uni 	$L__BB3_19;
$L__BB3_18:
	mov.b64 	%rd32, 4607182418800017408;
	st.global.u64 	[%rd1], %rd32;
	mov.f64 	%fd106, 0d3FF0000000000000;
$L__BB3_19:
	shr.u32 	%r247, %r458, 2;
	xor.b32  	%r248, %r247, %r458;
	shl.b32 	%r249, %r454, 4;
	shl.b32 	%r250, %r248, 1;
	xor.b32  	%r251, %r249, %r250;
	xor.b32  	%r252, %r251, %r454;
	xor.b32  	%r45, %r252, %r248;
	add.s32 	%r467, %r459, 362437;
	add.s32 	%r253, %r45, %r467;
	cvt.rn.f32.u32 	%f16, %r253;
	fma.rn.f32 	%f17, %f16, 0f2F800000, 0f2F000000;
	cvt.f64.f32 	%fd36, %f17;
	setp.geu.f64 	%p10, %fd17, %fd36;
	mov.u32 	%r472, %r45;
	mov.u32 	%r471, %r454;
	mov.u32 	%r470, %r455;
	mov.u32 	%r477, %r456;
	@%p10 bra 	$L__BB3_21;
	shr.u32 	%r254, %r495, 2;
	xor.b32  	%r255, %r254, %r495;
	shl.b32 	%r256, %r45, 4;
	shl.b32 	%r257, %r255, 1;
	xor.b32  	%r258, %r257, %r256;
	xor.b32  	%r259, %r258, %r255;
	xor.b32  	%r472, %r259, %r45;
	add.s32 	%r467, %r459, 724874;
	add.s32 	%r260, %r472, %r467;
	cvt.rn.f32.u32 	%f18, %r260;
	fma.rn.f32 	%f19, %f18, 0f2F800000, 0f2F000000;
	div.rn.f32 	%f20, %f19, 0f40A00000;
	cvt.f64.f32 	%fd37, %f20;
	ld.global.f64 	%fd38, [%rd65+8];
	add.f64 	%fd39, %fd38, %fd37;
	st.global.f64 	[%rd65+8], %fd39;
	mov.u32 	%r471, %r45;
	mov.u32 	%r470, %r454;
	mov.u32 	%r477, %r455;
	mov.u32 	%r495, %r456;
$L__BB3_21:
	setp.gt.f64 	%p11, %fd106, 0d3FF0000000000000;
	@%p11 bra 	$L__BB3_24;
	setp.geu.f64 	%p12, %fd106, 0dBFF0000000000000;
	@%p12 bra 	$L__BB3_25;
	mov.b64 	%rd33, -4616189618054758400;
	st.global.u64 	[%rd1], %rd33;
	bra.uni 	$L__BB3_25;
$L__BB3_24:
	mov.b64 	%rd34, 4607182418800017408;
	st.global.u64 	[%rd1], %rd34;
$L__BB3_25:
	add.s32 	%r435, %r435, 4;
	add.s64 	%rd65, %rd65, 32;
	setp.ne.s32 	%p13, %r435, 600000;
	@%p13 bra 	$L__BB3_1;
	cvta.to.global.u64 	%rd35, %rd17;
	mul.lo.s32 	%r262, %r1, 200;
	mul.wide.s32 	%rd36, %r262, 8;
	add.s64 	%rd5, %rd35, %rd36;
	add.s64 	%rd66, %rd5, 16;
	mov.b32 	%r466, 0;
$L__BB3_27:
	shr.u32 	%r263, %r495, 2;
	xor.b32  	%r264, %r263, %r495;
	shl.b32 	%r265, %r472, 4;
	shl.b32 	%r266, %r264, 1;
	xor.b32  	%r267, %r265, %r266;
	xor.b32  	%r268, %r267, %r472;
	xor.b32  	%r63, %r268, %r264;
	add.s32 	%r478, %r467, 362437;
	add.s32 	%r269, %r63, %r478;
	cvt.rn.f32.u32 	%f21, %r269;
	fma.rn.f32 	%f22, %f21, 0f2F800000, 0f2F000000;
	cvt.f64.f32 	%fd40, %f22;
	setp.leu.f64 	%p14, %fd17, %fd40;
	mov.u32 	%r473, %r63;
	mov.u32 	%r474, %r472;
	mov.u32 	%r475, %r471;
	mov.u32 	%r483, %r470;
	@%p14 bra 	$L__BB3_29;
	shr.u32 	%r270, %r477, 2;
	xor.b32  	%r271, %r270, %r477;
	shl.b32 	%r272, %r63, 4;
	shl.b32 	%r273, %r271, 1;
	xor.b32  	%r274, %r273, %r272;
	xor.b32  	%r275, %r274, %r271;
	xor.b32  	%r473, %r275, %r63;
	add.s32 	%r478, %r467, 724874;
	add.s32 	%r276, %r473, %r478;
	cvt.rn.f32.u32 	%f23, %r276;
	fma.rn.f32 	%f24, %f23, 0f2F800000, 0f2F000000;
	div.rn.f32 	%f25, %f24, 0f40A00000;
	cvt.f64.f32 	%fd41, %f25;
	ld.global.f64 	%fd42, [%rd66+-16];
	add.f64 	%fd43, %fd42, %fd41;
	st.global.f64 	[%rd66+-16], %fd43;
	mov.u32 	%r474, %r63;
	mov.u32 	%r475, %r472;
	mov.u32 	%r483, %r471;
	mov.u32 	%r477, %r470;
$L__BB3_29:
	ld.global.f64 	%fd109, [%rd5];
	setp.leu.f64 	%p15, %fd109, 0d3FF0000000000000;
	@%p15 bra 	$L__BB3_31;
	mov.b64 	%rd38, 4607182418800017408;
	st.global.u64 	[%rd5], %rd38;
	mov.f64 	%fd109, 0d3FF0000000000000;
	bra.uni 	$L__BB3_33;
$L__BB3_31:
	setp.geu.f64 	%p16, %fd109, 0dBFF0000000000000;
	@%p16 bra 	$L__BB3_33;
	mov.b64 	%rd37, -4616189618054758400;
	st.global.u64 	[%rd5], %rd37;
	mov.f64 	%fd109, 0dBFF0000000000000;
$L__BB3_33:
	shr.u32 	%r277, %r477, 2;
	xor.b32  	%r278, %r277, %r477;
	shl.b32 	%r279, %r473, 4;
	shl.b32 	%r280, %r278, 1;
	xor.b32  	%r281, %r279, %r280;
	xor.b32  	%r282, %r281, %r473;
	xor.b32  	%r73, %r282, %r278;
	add.s32 	%r484, %r478, 362437;
	add.s32 	%r283, %r73, %r484;
	cvt.rn.f32.u32 	%f26, %r283;
	fma.rn.f32 	%f27, %f26, 0f2F800000, 0f2F000000;
	cvt.f64.f32 	%fd46, %f27;
	setp.leu.f64 	%p17, %fd17, %fd46;
	mov.u32 	%r479, %r73;
	mov.u32 	%r480, %r473;
	mov.u32 	%r481, %r474;
	mov.u32 	%r489, %r475;
	@%p17 bra 	$L__BB3_35;
	shr.u32 	%r284, %r483, 2;
	xor.b32  	%r285, %r284, %r483;
	shl.b32 	%r286, %r73, 4;
	shl.b32 	%r287, %r285, 1;
	xor.b32  	%r288, %r287, %r286;
	xor.b32  	%r289, %r288, %r285;
	xor.b32  	%r479, %r289, %r73;
	add.s32 	%r484, %r478, 724874;
	add.s32 	%r290, %r479, %r484;
	cvt.rn.f32.u32 	%f28, %r290;
	fma.rn.f32 	%f29, %f28, 0f2F800000, 0f2F000000;
	div.rn.f32 	%f30, %f29, 0f40A00000;
	cvt.f64.f32 	%fd47, %f30;
	ld.global.f64 	%fd48, [%rd66+-8];
	add.f64 	%fd49, %fd48, %fd47;
	st.global.f64 	[%rd66+-8], %fd49;
	mov.u32 	%r480, %r73;
	mov.u32 	%r481, %r473;
	mov.u32 	%r489, %r474;
	mov.u32 	%r483, %r475;
$L__BB3_35:
	setp.gt.f64 	%p18, %fd109, 0d3FF0000000000000;
	@%p18 bra 	$L__BB3_38;
	setp.geu.f64 	%p19, %fd109, 0dBFF0000000000000;
	@%p19 bra 	$L__BB3_39;
	mov.b64 	%rd39, -4616189618054758400;
	st.global.u64 	[%rd5], %rd39;
	mov.f64 	%fd109, 0dBFF0000000000000;
	bra.uni 	$L__BB3_39;
$L__BB3_38:
	mov.b64 	%rd40, 4607182418800017408;
	st.global.u64 	[%rd5], %rd40;
	mov.f64 	%fd109, 0d3FF0000000000000;
$L__BB3_39:
	shr.u32 	%r291, %r483, 2;
	xor.b32  	%r292, %r291, %r483;
	shl.b32 	%r293, %r479, 4;
	shl.b32 	%r294, %r292, 1;
	xor.b32  	%r295, %r293, %r294;
	xor.b32  	%r296, %r295, %r479;
	xor.b32  	%r83, %r296, %r292;
	add.s32 	%r490, %r484, 362437;
	add.s32 	%r297, %r83, %r490;
	cvt.rn.f32.u32 	%f31, %r297;
	fma.rn.f32 	%f32, %f31, 0f2F800000, 0f2F000000;
	cvt.f64.f32 	%fd52, %f32;
	setp.leu.f64 	%p20, %fd17, %fd52;
	mov.u32 	%r485, %r83;
	mov.u32 	%r486, %r479;
	mov.u32 	%r487, %r480;
	mov.u32 	%r495, %r481;
	@%p20 bra 	$L__BB3_41;
	shr.u32 	%r298, %r489, 2;
	xor.b32  	%r299, %r298, %r489;
	shl.b32 	%r300, %r83, 4;
	shl.b32 	%r301, %r299, 1;
	xor.b32  	%r302, %r301, %r300;
	xor.b32  	%r303, %r302, %r299;
	xor.b32  	%r485, %r303, %r83;
	add.s32 	%r490, %r484, 724874;
	add.s32 	%r304, %r485, %r490;
	cvt.rn.f32.u32 	%f33, %r304;
	fma.rn.f32 	%f34, %f33, 0f2F800000, 0f2F000000;
	div.rn.f32 	%f35, %f34, 0f40A00000;
	cvt.f64.f32 	%fd53, %f35;
	ld.global.f64 	%fd54, [%rd66];
	add.f64 	%fd55, %fd54, %fd53;
	st.global.f64 	[%rd66], %fd55;
	mov.u32 	%r486, %r83;
	mov.u32 	%r487, %r479;
	mov.u32 	%r495, %r480;
	mov.u32 	%r489, %r481;
$L__BB3_41:
	setp.gt.f64 	%p21, %fd109, 0d3FF0000000000000;
	@%p21 bra 	$L__BB3_44;
	setp.geu.f64 	%p22, %fd109, 0dBFF0000000000000;
	@%p22 bra 	$L__BB3_45;
	mov.b64 	%rd41, -4616189618054758400;
	st.global.u64 	[%rd5], %rd41;
	mov.f64 	%fd109, 0dBFF0000000000000;
	bra.uni 	$L__BB3_45;
$L__BB3_44:
	mov.b64 	%rd42, 4607182418800017408;
	st.global.u64 	[%rd5], %rd42;
	mov.f64 	%fd109, 0d3FF0000000000000;
$L__BB3_45:
	shr.u32 	%r305, %r489, 2;
	xor.b32  	%r306, %r305, %r489;
	shl.b32 	%r307, %r485, 4;
	shl.b32 	%r308, %r306, 1;
	xor.b32  	%r309, %r307, %r308;
	xor.b32  	%r310, %r309, %r485;
	xor.b32  	%r93, %r310, %r306;
	add.s32 	%r467, %r490, 362437;
	add.s32 	%r311, %r93, %r467;
	cvt.rn.f32.u32 	%f36, %r311;
	fma.rn.f32 	%f37, %f36, 0f2F800000, 0f2F000000;
	cvt.f64.f32 	%fd58, %f37;
	setp.leu.f64 	%p23, %fd17, %fd58;
	mov.u32 	%r472, %r93;
	mov.u32 	%r471, %r485;
	mov.u32 	%r470, %r486;
	mov.u32 	%r477, %r487;
	@%p23 bra 	$L__BB3_47;
	shr.u32 	%r312, %r495, 2;
	xor.b32  	%r313, %r312, %r495;
	shl.b32 	%r314, %r93, 4;
	shl.b32 	%r315, %r313, 1;
	xor.b32  	%r316, %r315, %r314;
	xor.b32  	%r317, %r316, %r313;
	xor.b32  	%r472, %r317, %r93;
	add.s32 	%r467, %r490, 724874;
	add.s32 	%r318, %r472, %r467;
	cvt.rn.f32.u32 	%f38, %r318;
	fma.rn.f32 	%f39, %f38, 0f2F800000, 0f2F000000;
	div.rn.f32 	%f40, %f39, 0f40A00000;
	cvt.f64.f32 	%fd59, %f40;
	ld.global.f64 	%fd60, [%rd66+8];
	add.f64 	%fd61, %fd60, %fd59;
	st.global.f64 	[%rd66+8], %fd61;
	mov.u32 	%r471, %r93;
	mov.u32 	%r470, %r485;
	mov.u32 	%r477, %r486;
	mov.u32 	%r495, %r487;
$L__BB3_47:
	setp.gt.f64 	%p24, %fd109, 0d3FF0000000000000;
	@%p24 bra 	$L__BB3_50;
	setp.geu.f64 	%p25, %fd109, 0dBFF0000000000000;
	@%p25 bra 	$L__BB3_51;
	mov.b64 	%rd43, -4616189618054758400;
	st.global.u64 	[%rd5], %rd43;
	bra.uni 	$L__BB3_51;
$L__BB3_50:
	mov.b64 	%rd44, 4607182418800017408;
	st.global.u64 	[%rd5], %rd44;
$L__BB3_51:
	add.s32 	%r466, %r466, 4;
	add.s64 	%rd66, %rd66, 32;
	setp.ne.s32 	%p26, %r466, 100000;
	@%p26 bra 	$L__BB3_27;
	cvta.to.global.u64 	%rd45, %rd18;
	mul.lo.s32 	%r320, %r1, 50;
	mul.wide.s32 	%rd46, %r320, 8;
	add.s64 	%rd9, %rd45, %rd46;
	add.s64 	%rd67, %rd9, 16;
	mov.b32 	%r497, 0;
$L__BB3_53:
	shr.u32 	%r321, %r495, 2;
	xor.b32  	%r322, %r321, %r495;
	shl.b32 	%r323, %r472, 4;
	shl.b32 	%r324, %r322, 1;
	xor.b32  	%r325, %r323, %r324;
	xor.b32  	%r326, %r325, %r472;
	xor.b32  	%r111, %r326, %r322;
	add.s32 	%r509, %r467, 362437;
	add.s32 	%r327, %r111, %r509;
	cvt.rn.f32.u32 	%f41, %r327;
	fma.rn.f32 	%f42, %f41, 0f2F800000, 0f2F000000;
	cvt.f64.f32 	%fd62, %f42;
	setp.leu.f64 	%p27, %fd17, %fd62;
	mov.u32 	%r504, %r111;
	mov.u32 	%r505, %r472;
	mov.u32 	%r506, %r471;
	mov.u32 	%r514, %r470;
	@%p27 bra 	$L__BB3_55;
	shr.u32 	%r328, %r477, 2;
	xor.b32  	%r329, %r328, %r477;
	shl.b32 	%r330, %r111, 4;
	shl.b32 	%r331, %r329, 1;
	xor.b32  	%r332, %r331, %r330;
	xor.b32  	%r333, %r332, %r329;
	xor.b32  	%r504, %r333, %r111;
	add.s32 	%r509, %r467, 724874;
	add.s32 	%r334, %r504, %r509;
	cvt.rn.f32.u32 	%f43, %r334;
	fma.rn.f32 	%f44, %f43, 0f2F800000, 0f2F000000;
	div.rn.f32 	%f45, %f44, 0f40A00000;
	cvt.f64.f32 	%fd63, %f45;
	ld.global.f64 	%fd64, [%rd67+-16];
	add.f64 	%fd65, %fd64, %fd63;
	st.global.f64 	[%rd67+-16], %fd65;
	mov.u32 	%r505, %r111;
	mov.u32 	%r506, %r472;
	mov.u32 	%r514, %r471;
	mov.u32 	%r477, %r470;
$L__BB3_55:
	ld.global.f64 	%fd112, [%rd9];
	setp.leu.f64 	%p28, %fd112, 0d3FF0000000000000;
	@%p28 bra 	$L__BB3_57;
	mov.b64 	%rd48, 4607182418800017408;
	st.global.u64 	[%rd9], %rd48;
	mov.f64 	%fd112, 0d3FF0000000000000;
	bra.uni 	$L__BB3_59;
$L__BB3_57:
	setp.geu.f64 	%p29, %fd112, 0dBFF0000000000000;
	@%p29 bra 	$L__BB3_59;
	mov.b64 	%rd47, -4616189618054758400;
	st.global.u64 	[%rd9], %rd47;
	mov.f64 	%fd112, 0dBFF0000000000000;
$L__BB3_59:
	shr.u32 	%r335, %r477, 2;
	xor.b32  	%r336, %r335, %r477;
	shl.b32 	%r337, %r504, 4;
	shl.b32 	%r338, %r336, 1;
	xor.b32  	%r339, %r337, %r338;
	xor.b32  	%r340, %r339, %r504;
	xor.b32  	%r121, %r340, %r336;
	add.s32 	%r515, %r509, 362437;
	add.s32 	%r341, %r121, %r515;
	cvt.rn.f32.u32 	%f46, %r341;
	fma.rn.f32 	%f47, %f46, 0f2F800000, 0f2F000000;
	cvt.f64.f32 	%fd68, %f47;
	setp.leu.f64 	%p30, %fd17, %fd68;
	mov.u32 	%r510, %r121;
	mov.u32 	%r511, %r504;
	mov.u32 	%r512, %r505;
	mov.u32 	%r520, %r506;
	@%p30 bra 	$L__BB3_61;
	shr.u32 	%r342, %r514, 2;
	xor.b32  	%r343, %r342, %r514;
	shl.b32 	%r344, %r121, 4;
	shl.b32 	%r345, %r343, 1;
	xor.b32  	%r346, %r345, %r344;
	xor.b32  	%r347, %r346, %r343;
	xor.b32  	%r510, %r347, %r121;
	add.s32 	%r515, %r509, 724874;
	add.s32 	%r348, %r510, %r515;
	cvt.rn.f32.u32 	%f48, %r348;
	fma.rn.f32 	%f49, %f48, 0f2F800000, 0f2F000000;
	div.rn.f32 	%f50, %f49, 0f40A00000;
	cvt.f64.f32 	%fd69, %f50;
	ld.global.f64 	%fd70, [%rd67+-8];
	add.f64 	%fd71, %fd70, %fd69;
	st.global.f64 	[%rd67+-8], %fd71;
	mov.u32 	%r511, %r121;
	mov.u32 	%r512, %r504;
	mov.u32 	%r520, %r505;
	mov.u32 	%r514, %r506;
$L__BB3_61:
	setp.gt.f64 	%p31, %fd112, 0d3FF0000000000000;
	@%p31 bra 	$L__BB3_64;
	setp.geu.f64 	%p32, %fd112, 0dBFF0000000000000;
	@%p32 bra 	$L__BB3_65;
	mov.b64 	%rd49, -4616189618054758400;
	st.global.u64 	[%rd9], %rd49;
	mov.f64 	%fd112, 0dBFF0000000000000;
	bra.uni 	$L__BB3_65;
$L__BB3_64:
	mov.b64 	%rd50, 4607182418800017408;
	st.global.u64 	[%rd9], %rd50;
	mov.f64 	%fd112, 0d3FF0000000000000;
$L__BB3_65:
	shr.u32 	%r349, %r514, 2;
	xor.b32  	%r350, %r349, %r514;
	shl.b32 	%r351, %r510, 4;
	shl.b32 	%r352, %r350, 1;
	xor.b32  	%r353, %r351, %r352;
	xor.b32  	%r354, %r353, %r510;
	xor.b32  	%r131, %r354, %r350;
	add.s32 	%r521, %r515, 362437;
	add.s32 	%r355, %r131, %r521;
	cvt.rn.f32.u32 	%f51, %r355;
	fma.rn.f32 	%f52, %f51, 0f2F800000, 0f2F000000;
	cvt.f64.f32 	%fd74, %f52;
	setp.leu.f64 	%p33, %fd17, %fd74;
	mov.u32 	%r516, %r131;
	mov.u32 	%r517, %r510;
	mov.u32 	%r518, %r511;
	mov.u32 	%r495, %r512;
	@%p33 bra 	$L__BB3_67;
	shr.u32 	%r356, %r520, 2;
	xor.b32  	%r357, %r356, %r520;
	shl.b32 	%r358, %r131, 4;
	shl.b32 	%r359, %r357, 1;
	xor.b32  	%r360, %r359, %r358;
	xor.b32  	%r361, %r360, %r357;
	xor.b32  	%r516, %r361, %r131;
	add.s32 	%r521, %r515, 724874;
	add.s32 	%r362, %r516, %r521;
	cvt.rn.f32.u32 	%f53, %r362;
	fma.rn.f32 	%f54, %f53, 0f2F800000, 0f2F000000;
	div.rn.f32 	%f55, %f54, 0f40A00000;
	cvt.f64.f32 	%fd75, %f55;
	ld.global.f64 	%fd76, [%rd67];
	add.f64 	%fd77, %fd76, %fd75;
	st.global.f64 	[%rd67], %fd77;
	mov.u32 	%r517, %r131;
	mov.u32 	%r518, %r510;
	mov.u32 	%r495, %r511;
	mov.u32 	%r520, %r512;
$L__BB3_67:
	setp.gt.f64 	%p34, %fd112, 0d3FF0000000000000;
	@%p34 bra 	$L__BB3_70;
	setp.geu.f64 	%p35, %fd112, 0dBFF0000000000000;
	@%p35 bra 	$L__BB3_71;
	mov.b64 	%rd51, -4616189618054758400;
	st.global.u64 	[%rd9], %rd51;
	mov.f64 	%fd112, 0dBFF0000000000000;
	bra.uni 	$L__BB3_71;
$L__BB3_70:
	mov.b64 	%rd52, 4607182418800017408;
	st.global.u64 	[%rd9], %rd52;
	mov.f64 	%fd112, 0d3FF0000000000000;
$L__BB3_71:
	shr.u32 	%r363, %r520, 2;
	xor.b32  	%r364, %r363, %r520;
	shl.b32 	%r365, %r516, 4;
	shl.b32 	%r366, %r364, 1;
	xor.b32  	%r367, %r365, %r366;
	xor.b32  	%r368, %r367, %r516;
	xor.b32  	%r141, %r368, %r364;
	add.s32 	%r467, %r521, 362437;
	add.s32 	%r369, %r141, %r467;
	cvt.rn.f32.u32 	%f56, %r369;
	fma.rn.f32 	%f57, %f56, 0f2F800000, 0f2F000000;
	cvt.f64.f32 	%fd80, %f57;
	setp.leu.f64 	%p36, %fd17, %fd80;
	mov.u32 	%r472, %r141;
	mov.u32 	%r471, %r516;
	mov.u32 	%r470, %r517;
	mov.u32 	%r477, %r518;
	@%p36 bra 	$L__BB3_73;
	shr.u32 	%r370, %r495, 2;
	xor.b32  	%r371, %r370, %r495;
	shl.b32 	%r372, %r141, 4;
	shl.b32 	%r373, %r371, 1;
	xor.b32  	%r374, %r373, %r372;
	xor.b32  	%r375, %r374, %r371;
	xor.b32  	%r472, %r375, %r141;
	add.s32 	%r467, %r521, 724874;
	add.s32 	%r376, %r472, %r467;
	cvt.rn.f32.u32 	%f58, %r376;
	fma.rn.f32 	%f59, %f58, 0f2F800000, 0f2F000000;
	div.rn.f32 	%f60, %f59, 0f40A00000;
	cvt.f64.f32 	%fd81, %f60;
	ld.global.f64 	%fd82, [%rd67+8];
	add.f64 	%fd83, %fd82, %fd81;
	st.global.f64 	[%rd67+8], %fd83;
	mov.u32 	%r471, %r141;
	mov.u32 	%r470, %r516;
	mov.u32 	%r477, %r517;
	mov.u32 	%r495, %r518;
$L__BB3_73:
	setp.gt.f64 	%p37, %fd112, 0d3FF0000000000000;
	@%p37 bra 	$L__BB3_76;
	setp.geu.f64 	%p38, %fd112, 0dBFF0000000000000;
	@%p38 bra 	$L__BB3_77;
	mov.b64 	%rd53, -4616189618054758400;
	st.global.u64 	[%rd9], %rd53;
	bra.uni 	$L__BB3_77;
$L__BB3_76:
	mov.b64 	%rd54, 4607182418800017408;
	st.global.u64 	[%rd9], %rd54;
$L__BB3_77:
	add.s32 	%r497, %r497, 4;
	add.s64 	%rd67, %rd67, 32;
	setp.ne.s32 	%p39, %r497, 25000;
	@%p39 bra 	$L__BB3_53;
	cvta.to.global.u64 	%rd55, %rd19;
	shl.b32 	%r378, %r1, 2;
	mul.wide.s32 	%rd56, %r378, 8;
	add.s64 	%rd13, %rd55, %rd56;
	add.s64 	%rd68, %rd13, 16;
	mov.b32 	%r528, 0;
$L__BB3_79:
	shr.u32 	%r379, %r495, 2;
	xor.b32  	%r380, %r379, %r495;
	shl.b32 	%r381, %r472, 4;
	shl.b32 	%r382, %r380, 1;
	xor.b32  	%r383, %r381, %r382;
	xor.b32  	%r384, %r383, %r472;
	xor.b32  	%r159, %r384, %r380;
	add.s32 	%r540, %r467, 362437;
	add.s32 	%r385, %r159, %r540;
	cvt.rn.f32.u32 	%f61, %r385;
	fma.rn.f32 	%f62, %f61, 0f2F800000, 0f2F000000;
	cvt.f64.f32 	%fd84, %f62;
	setp.leu.f64 	%p40, %fd17, %fd84;
	mov.u32 	%r535, %r159;
	mov.u32 	%r536, %r472;
	mov.u32 	%r537, %r471;
	mov.u32 	%r545, %r470;
	@%p40 bra 	$L__BB3_81;
	shr.u32 	%r386, %r477, 2;
	xor.b32  	%r387, %r386, %r477;
	shl.b32 	%r388, %r159, 4;
	shl.b32 	%r389, %r387, 1;
	xor.b32  	%r390, %r389, %r388;
	xor.b32  	%r391, %r390, %r387;
	xor.b32  	%r535, %r391, %r159;
	add.s32 	%r540, %r467, 724874;
	add.s32 	%r392, %r535, %r540;
	cvt.rn.f32.u32 	%f63, %r392;
	fma.rn.f32 	%f64, %f63, 0f2F800000, 0f2F000000;
	div.rn.f32 	%f65, %f64, 0f40A00000;
	cvt.f64.f32 	%fd85, %f65;
	ld.global.f64 	%fd86, [%rd68+-16];
	add.f64 	%fd87, %fd86, %fd85;
	st.global.f64 	[%rd68+-16], %fd87;
	mov.u32 	%r536, %r159;
	mov.u32 	%r537, %r472;
	mov.u32 	%r545, %r471;
	mov.u32 	%r477, %r470;
$L__BB3_81:
	ld.global.f64 	%fd115, [%rd13];
	setp.leu.f64 	%p41, %fd115, 0d3FF0000000000000;
	@%p41 bra 	$L__BB3_83;
	mov.b64 	%rd58, 4607182418800017408;
	st.global.u64 	[%rd13], %rd58;
	mov.f64 	%fd115, 0d3FF0000000000000;
	bra.uni 	$L__BB3_85;
$L__BB3_83:
	setp.geu.f64 	%p42, %fd115, 0dBFF0000000000000;
	@%p42 bra 	$L__BB3_85;
	mov.b64 	%rd57, -4616189618054758400;
	st.global.u64 	[%rd13], %rd57;
	mov.f64 	%fd115, 0dBFF0000000000000;
$L__BB3_85:
	shr.u32 	%r393, %r477, 2;
	xor.b32  	%r394, %r393, %r477;
	shl.b32 	%r395, %r535, 4;
	shl.b32 	%r396, %r394, 1;
	xor.b32  	%r397, %r395, %r396;
	xor.b32  	%r398, %r397, %r535;
	xor.b32  	%r169, %r398, %r394;
	add.s32 	%r546, %r540, 362437;
	add.s32 	%r399, %r169, %r546;
	cvt.rn.f32.u32 	%f66, %r399;
	fma.rn.f32 	%f67, %f66, 0f2F800000, 0f2F000000;
	cvt.f64.f32 	%fd90, %f67;
	setp.leu.f64 	%p43, %fd17, %fd90;
	mov.u32 	%r541, %r169;
	mov.u32 	%r542, %r535;
	mov.u32 	%r543, %r536;
	mov.u32 	%r551, %r537;
	@%p43 bra 	$L__BB3_87;
	shr.u32 	%r400, %r545, 2;
	xor.b32  	%r401, %r400, %r545;
	shl.b32 	%r402, %r169, 4;
	shl.b32 	%r403, %r401, 1;
	xor.b32  	%r404, %r403, %r402;
	xor.b32  	%r405, %r404, %r401;
	xor.b32  	%r541, %r405, %r169;
	add.s32 	%r546, %r540, 724874;
	add.s32 	%r406, %r541, %r546;
	cvt.rn.f32.u32 	%f68, %r406;
	fma.rn.f32 	%f69, %f68, 0f2F800000, 0f2F000000;
	div.rn.f32 	%f70, %f69, 0f40A00000;
	cvt.f64.f32 	%fd91, %f70;
	ld.global.f64 	%fd92, [%rd68+-8];
	add.f64 	%fd93, %fd92, %fd91;
	st.global.f64 	[%rd68+-8], %fd93;
	mov.u32 	%r542, %r169;
	mov.u32 	%r543, %r535;
	mov.u32 	%r551, %r536;
	mov.u32 	%r545, %r537;
$L__BB3_87:
	setp.gt.f64 	%p44, %fd115, 0d3FF0000000000000;
	@%p44 bra 	$L__BB3_90;
	setp.geu.f64 	%p45, %fd115, 0dBFF0000000000000;
	@%p45 bra 	$L__BB3_91;
	mov.b64 	%rd59, -4616189618054758400;
	st.global.u64 	[%rd13], %rd59;
	mov.f64 	%fd115, 0dBFF0000000000000;
	bra.uni 	$L__BB3_91;
$L__BB3_90:
	mov.b64 	%rd60, 4607182418800017408;
	st.global.u64 	[%rd13], %rd60;
	mov.f64 	%fd115, 0d3FF0000000000000;
$L__BB3_91:
	shr.u32 	%r407, %r545, 2;
	xor.b32  	%r408, %r407, %r545;
	shl.b32 	%r409, %r541, 4;
	shl.b32 	%r410, %r408, 1;
	xor.b32  	%r411, %r409, %r410;
	xor.b32  	%r412, %r411, %r541;
	xor.b32  	%r179, %r412, %r408;
	add.s32 	%r552, %r546, 362437;
	add.s32 	%r413, %r179, %r552;
	cvt.rn.f32.u32 	%f71, %r413;
	fma.rn.f32 	%f72, %f71, 0f2F800000, 0f2F000000;
	cvt.f64.f32 	%fd96, %f72;
	setp.leu.f64 	%p46, %fd17, %fd96;
	mov.u32 	%r547, %r179;
	mov.u32 	%r548, %r541;
	mov.u32 	%r549, %r542;
	mov.u32 	%r495, %r543;
	@%p46 bra 	$L__BB3_93;
	shr.u32 	%r414, %r551, 2;
	xor.b32  	%r415, %r414, %r551;
	shl.b32 	%r416, %r179, 4;
	shl.b32 	%r417, %r415, 1;
	xor.b32  	%r418, %r417, %r416;
	xor.b32  	%r419, %r418, %r415;
	xor.b32  	%r547, %r419, %r179;
	add.s32 	%r552, %r546, 724874;
	add.s32 	%r420, %r547, %r552;
	cvt.rn.f32.u32 	%f73, %r420;
	fma.rn.f32 	%f74, %f73, 0f2F800000, 0f2F000000;
	div.rn.f32 	%f75, %f74, 0f40A00000;
	cvt.f64.f32 	%fd97, %f75;
	ld.global.f64 	%fd98, [%rd68];
	add.f64 	%fd99, %fd98, %fd97;
	st.global.f64 	[%rd68], %fd99;
	mov.u32 	%r548, %r179;
	mov.u32 	%r549, %r541;
	mov.u32 	%r495, %r542;
	mov.u32 	%r551, %r543;
$L__BB3_93:
	setp.gt.f64 	%p47, %fd115, 0d3FF0000000000000;
	@%p47 bra 	$L__BB3_96;
	setp.geu.f64 	%p48, %fd115, 0dBFF0000000000000;
	@%p48 bra 	$L__BB3_97;
	mov.b64 	%rd61, -4616189618054758400;
	st.global.u64 	[%rd13], %rd61;
	mov.f64 	%fd115, 0dBFF0000000000000;
	bra.uni 	$L__BB3_97;
$L__BB3_96:
	mov.b64 	%rd62, 4607182418800017408;
	st.global.u64 	[%rd13], %rd62;
	mov.f64 	%fd115, 0d3FF0000000000000;
$L__BB3_97:
	shr.u32 	%r421, %r551, 2;
	xor.b32  	%r422, %r421, %r551;
	shl.b32 	%r423, %r547, 4;
	shl.b32 	%r424, %r422, 1;
	xor.b32  	%r425, %r423, %r424;
	xor.b32  	%r426, %r425, %r547;
	xor.b32  	%r189, %r426, %r422;
	add.s32 	%r467, %r552, 362437;
	add.s32 	%r427, %r189, %r467;
	cvt.rn.f32.u32 	%f76, %r427;
	fma.rn.f32 	%f77, %f76, 0f2F800000, 0f2F000000;
	cvt.f64.f32 	%fd102, %f77;
	setp.leu.f64 	%p49, %fd17, %fd102;
	mov.u32 	%r472, %r189;
	mov.u32 	%r471, %r547;
	mov.u32 	%r470, %r548;
	mov.u32 	%r477, %r549;
	@%p49 bra 	$L__BB3_99;
	shr.u32 	%r428, %r495, 2;
	xor.b32  	%r429, %r428, %r495;
	shl.b32 	%r430, %r189, 4;
	shl.b32 	%r431, %r429, 1;
	xor.b32  	%r432, %r431, %r430;
	xor.b32  	%r433, %r432, %r429;
	xor.b32  	%r472, %r433, %r189;
	add.s32 	%r467, %r552, 724874;
	add.s32 	%r434, %r472, %r467;
	cvt.rn.f32.u32 	%f78, %r434;
	fma.rn.f32 	%f79, %f78, 0f2F800000, 0f2F000000;
	div.rn.f32 	%f80, %f79, 0f40A00000;
	cvt.f64.f32 	%fd103, %f80;
	ld.global.f64 	%fd104, [%rd68+8];
	add.f64 	%fd105, %fd104, %fd103;
	st.global.f64 	[%rd68+8], %fd105;
	mov.u32 	%r471, %r189;
	mov.u32 	%r470, %r547;
	mov.u32 	%r477, %r548;
	mov.u32 	%r495, %r549;
$L__BB3_99:
	setp.gt.f64 	%p50, %fd115, 0d3FF0000000000000;
	@%p50 bra 	$L__BB3_102;
	setp.geu.f64 	%p51, %fd115, 0dBFF0000000000000;
	@%p51 bra 	$L__BB3_103;
	mov.b64 	%rd63, -4616189618054758400;
	st.global.u64 	[%rd13], %rd63;
	bra.uni 	$L__BB3_103;
$L__BB3_102:
	mov.b64 	%rd64, 4607182418800017408;
	st.global.u64 	[%rd13], %rd64;
$L__BB3_103:
	add.s32 	%r528, %r528, 4;
	add.s64 	%rd68, %rd68, 32;
	setp.ne.s32 	%p52, %r528, 2000;
	@%p52 bra 	$L__BB3_79;
	ret;

}
.func  (.param .b64 func_retval0) __internal_accurate_pow(
	.param .b64 __internal_accurate_pow_param_0,
	.param .b64 __internal_accurate_pow_param_1
)
{
	.reg .pred 	%p<8>;
	.reg .b32 	%r<49>;
	.reg .b32 	%f<3>;
	.reg .b64 	%fd<109>;

	ld.param.f64 	%fd10, [__internal_accurate_pow_param_0];
	ld.param.f64 	%fd11, [__internal_accurate_pow_param_1];
	{
	.reg .b32 %temp; 
	mov.b64 	{%temp, %r46}, %fd10;
	}
	{
	.reg .b32 %temp; 
	mov.b64 	{%r45, %temp}, %fd10;
	}
	shr.u32 	%r47, %r46, 20;
	setp.gt.u32 	%p1, %r46, 1048575;
	@%p1 bra 	$L__BB4_2;
	mul.f64 	%fd12, %fd10, 0d4350000000000000;
	{
	.reg .b32 %temp; 
	mov.b64 	{%temp, %r46}, %fd12;
	}
	{
	.reg .b32 %temp; 
	mov.b64 	{%r45, %temp}, %fd12;
	}
	shr.u32 	%r16, %r46, 20;
	add.s32 	%r47, %r16, -54;
$L__BB4_2:
	add.s32 	%r48, %r47, -1023;
	and.b32  	%r17, %r46, -2146435073;
	or.b32  	%r18, %r17, 1072693248;
	mov.b64 	%fd107, {%r45, %r18};
	setp.lt.u32 	%p2, %r18, 1073127583;
	@%p2 bra 	$L__BB4_4;
	{
	.reg .b32 %temp; 
	mov.b64 	{%r19, %temp}, %fd107;
	}
	{
	.reg .b32 %temp; 
	mov.b64 	{%temp, %r20}, %fd107;
	}
	add.s32 	%r21, %r20, -1048576;
	mov.b64 	%fd107, {%r19, %r21};
	add.s32 	%r48, %r47, -1022;
$L__BB4_4:
	add.f64 	%fd13, %fd107, 0dBFF0000000000000;
	add.f64 	%fd14, %fd107, 0d3FF0000000000000;
	rcp.approx.ftz.f64 	%fd15, %fd14;
	neg.f64 	%fd16, %fd14;
	fma.rn.f64 	%fd17, %fd16, %fd15, 0d3FF0000000000000;
	fma.rn.f64 	%fd18, %fd17, %fd17, %fd17;
	fma.rn.f64 	%fd19, %fd18, %fd15, %fd15;
	mul.f64 	%fd20, %fd13, %fd19;
	fma.rn.f64 	%fd21, %fd13, %fd19, %fd20;
	mul.f64 	%fd22, %fd21, %fd21;
	fma.rn.f64 	%fd23, %fd22, 0d3EB0F5FF7D2CAFE2, 0d3ED0F5D241AD3B5A;
	fma.rn.f64 	%fd24, %fd23, %fd22, 0d3EF3B20A75488A3F;
	fma.rn.f64 	%fd25, %fd24, %fd22, 0d3F1745CDE4FAECD5;
	fma.rn.f64 	%fd26, %fd25, %fd22, 0d3F3C71C7258A578B;
	fma.rn.f64 	%fd27, %fd26, %fd22, 0d3F6249249242B910;
	fma.rn.f64 	%fd28, %fd27, %fd22, 0d3F89999999999DFB;
	sub.f64 	%fd29, %fd13, %fd21;
	add.f64 	%fd30, %fd29, %fd29;
	neg.f64 	%fd31, %fd21;
	fma.rn.f64 	%fd32, %fd31, %fd13, %fd30;
	mul.f64 	%fd33, %fd19, %fd32;
	fma.rn.f64 	%fd34, %fd22, %fd28, 0d3FB5555555555555;
	mov.f64 	%fd35, 0d3FB5555555555555;
	sub.f64 	%fd36, %fd35, %fd34;
	fma.rn.f64 	%fd37, %fd22, %fd28, %fd36;
	add.f64 	%fd38, %fd37, 0dBC46A4CB00B9E7B0;
	add.f64 	%fd39, %fd34, %fd38;
	sub.f64 	%fd40, %fd34, %fd39;
	add.f64 	%fd41, %fd38, %fd40;
	mul.rn.f64 	%fd42, %fd21, %fd21;
	neg.f64 	%fd43, %fd42;
	fma.rn.f64 	%fd44, %fd21, %fd21, %fd43;
	{
	.reg .b32 %temp; 
	mov.b64 	{%r22, %temp}, %fd33;
	}
	{
	.reg .b32 %temp; 
	mov.b64 	{%temp, %r23}, %fd33;
	}
	add.s32 	%r24, %r23, 1048576;
	mov.b64 	%fd45, {%r22, %r24};
	fma.rn.f64 	%fd46, %fd21, %fd45, %fd44;
	mul.rn.f64 	%fd47, %fd42, %fd21;
	neg.f64 	%fd48, %fd47;
	fma.rn.f64 	%fd49, %fd42, %fd21, %fd48;
	fma.rn.f64 	%fd50, %fd42, %fd33, %fd49;
	fma.rn.f64 	%fd51, %fd46, %fd21, %fd50;
	mul.rn.f64 	%fd52, %fd39, %fd47;
	neg.f64 	%fd53, %fd52;
	fma.rn.f64 	%fd54, %fd39, %fd47, %fd53;
	fma.rn.f64 	%fd55, %fd39, %fd51, %fd54;
	fma.rn.f64 	%fd56, %fd41, %fd47, %fd55;
	add.f64 	%fd57, %fd52, %fd56;
	sub.f64 	%fd58, %fd52, %fd57;
	add.f64 	%fd59, %fd56, %fd58;
	add.f64 	%fd60, %fd21, %fd57;
	sub.f64 	%fd61, %fd21, %fd60;
	add.f64 	%fd62, %fd57, %fd61;
	add.f64 	%fd63, %fd59, %fd62;
	add.f64 	%fd64, %fd33, %fd63;
	add.f64 	%fd65, %fd60, %fd64;
	sub.f64 	%fd66, %fd60, %fd65;
	add.f64 	%fd67, %fd64, %fd66;
	xor.b32  	%r25, %r48, -2147483648;
	mov.b32 	%r26, 1127219200;
	mov.b64 	%fd68, {%r25, %r26};
	mov.b32 	%r27, -2147483648;
	mov.b64 	%fd69, {%r27, %r26};
	sub.f64 	%fd70, %fd68, %fd69;
	fma.rn.f64 	%fd71, %fd70, 0d3FE62E42FEFA39EF, %fd65;
	fma.rn.f64 	%fd72, %fd70, 0dBFE62E42FEFA39EF, %fd71;
	sub.f64 	%fd73, %fd72, %fd65;
	sub.f64 	%fd74, %fd67, %fd73;
	fma.rn.f64 	%fd75, %fd70, 0d3C7ABC9E3B39803F, %fd74;
	add.f64 	%fd76, %fd71, %fd75;
	sub.f64 	%fd77, %fd71, %fd76;
	add.f64 	%fd78, %fd75, %fd77;
	{
	.reg .b32 %temp; 
	mov.b64 	{%temp, %r28}, %fd11;
	}
	{
	.reg .b32 %temp; 
	mov.b64 	{%r29, %temp}, %fd11;
	}
	shl.b32 	%r30, %r28, 1;
	setp.gt.u32 	%p3, %r30, -33554433;
	and.b32  	%r31, %r28, -15728641;
	selp.b32 	%r32, %r31, %r28, %p3;
	mov.b64 	%fd79, {%r29, %r32};
	mul.rn.f64 	%fd80, %fd76, %fd79;
	neg.f64 	%fd81, %fd80;
	fma.rn.f64 	%fd82, %fd76, %fd79, %fd81;
	fma.rn.f64 	%fd83, %fd78, %fd79, %fd82;
	add.f64 	%fd4, %fd80, %fd83;
	sub.f64 	%fd84, %fd80, %fd4;
	add.f64 	%fd5, %fd83, %fd84;
	fma.rn.f64 	%fd85, %fd4, 0d3FF71547652B82FE, 0d4338000000000000;
	{
	.reg .b32 %temp; 
	mov.b64 	{%r13, %temp}, %fd85;
	}
	mov.f64 	%fd86, 0dC338000000000000;
	add.rn.f64 	%fd87, %fd85, %fd86;
	fma.rn.f64 	%fd88, %fd87, 0dBFE62E42FEFA39EF, %fd4;
	fma.rn.f64 	%fd89, %fd87, 0dBC7ABC9E3B39803F, %fd88;
	fma.rn.f64 	%fd90, %fd89, 0d3E5ADE1569CE2BDF, 0d3E928AF3FCA213EA;
	fma.rn.f64 	%fd91, %fd90, %fd89, 0d3EC71DEE62401315;
	fma.rn.f64 	%fd92, %fd91, %fd89, 0d3EFA01997C89EB71;
	fma.rn.f64 	%fd93, %fd92, %fd89, 0d3F2A01A014761F65;
	fma.rn.f64 	%fd94, %fd93, %fd89, 0d3F56C16C1852B7AF;
	fma.rn.f64 	%fd95, %fd94, %fd89, 0d3F81111111122322;
	fma.rn.f64 	%fd96, %fd95, %fd89, 0d3FA55555555502A1;
	fma.rn.f64 	%fd97, %fd96, %fd89, 0d3FC5555555555511;
	fma.rn.f64 	%fd98, %fd97, %fd89, 0d3FE000000000000B;
	fma.rn.f64 	%fd99, %fd98, %fd89, 0d3FF0000000000000;
	fma.rn.f64 	%fd100, %fd99, %fd89, 0d3FF0000000000000;
	{
	.reg .b32 %temp; 
	mov.b64 	{%r14, %temp}, %fd100;
	}
	{
	.reg .b32 %temp; 
	mov.b64 	{%temp, %r15}, %fd100;
	}
	shl.b32 	%r33, %r13, 20;
	add.s32 	%r34, %r33, %r15;
	mov.b64 	%fd108, {%r14, %r34};
	{
	.reg .b32 %temp; 
	mov.b64 	{%temp, %r35}, %fd4;
	}
	mov.b32 	%f2, %r35;
	abs.f32 	%f1, %f2;
	setp.lt.f32 	%p4, %f1, 0f4086232B;
	@%p4 bra 	$L__BB4_7;
	setp.lt.f64 	%p5, %fd4, 0d0000000000000000;
	add.f64 	%fd101, %fd4, 0d7FF0000000000000;
	selp.f64 	%fd108, 0d0000000000000000, %fd101, %p5;
	setp.geu.f32 	%p6, %f1, 0f40874800;
	@%p6 bra 	$L__BB4_7;
	shr.u32 	%r36, %r13, 31;
	add.s32 	%r37, %r13, %r36;
	shr.s32 	%r38, %r37, 1;
	shl.b32 	%r39, %r38, 20;
	add.s32 	%r40, %r15, %r39;
	mov.b64 	%fd102, {%r14, %r40};
	sub.s32 	%r41, %r13, %r38;
	shl.b32 	%r42, %r41, 20;
	add.s32 	%r43, %r42, 1072693248;
	mov.b32 	%r44, 0;
	mov.b64 	%fd103, {%r44, %r43};
	mul.f64 	%fd108, %fd103, %fd102;
$L__BB4_7:
	abs.f64 	%fd104, %fd108;
	setp.eq.f64 	%p7, %fd104, 0d7FF0000000000000;
	fma.rn.f64 	%fd105, %fd108, %fd5, %fd108;
	selp.f64 	%fd106, %fd108, %fd105, %p7;
	st.param.f64 	[func_retval0], %fd106;
	ret;

}


// ===== COMPILED SASS (sm_100) =====

	.target	sm_100

	.elftype	@"ET_EXEC"


//--------------------- .note.nv.tkinfo           --------------------------
	.section	.note.nv.tkinfo,"",@"SHT_NOTE"
	.sectionflags	@"SHF_NOTE_NV_TKINFO"
	.tkinfo
        /*0018*/ 	.word	0x00000002
        /*0030*/ 	.string	""
        /*0030*/ 	.string	"ptxas"
        /*0030*/ 	.string	"Cuda compilation tools, release 13.0, V13.0.88"
        /*0030*/ 	.string	"Build cuda_13.0.r13.0/compiler.36424714_0"
        /*0030*/ 	.string	"-arch sm_100 -m 64 "



//--------------------- .note.nv.cuinfo           --------------------------
	.section	.note.nv.cuinfo,"",@"SHT_NOTE"
	.sectionflags	@"SHF_NOTE_NV_CUINFO"
        /*0018*/ 	.short	0x0002
        /*001a*/ 	.short	0x0064
        /*001c*/ 	.short	0x0082
	.zero		2


//--------------------- .nv.info                  --------------------------
	.section	.nv.info,"",@"SHT_CUDA_INFO"
	.align	4


	//----- nvinfo : EIATTR_REGCOUNT
	.align		4
        /*0000*/ 	.byte	0x04, 0x2f
        /*0002*/ 	.short	(.L_10 - .L_9)
	.align		4
.L_9:
        /*0004*/ 	.word	index@(_Z12setup_kernelP17curandStateXORWOWm)
        /*0008*/ 	.word	0x0000001f


	//----- nvinfo : EIATTR_FRAME_SIZE
	.align		4
.L_10:
        /*000c*/ 	.byte	0x04, 0x11
        /*000e*/ 	.short	(.L_12 - .L_11)
	.align		4
.L_11:
        /*0010*/ 	.word	index@(_Z12setup_kernelP17curandStateXORWOWm)
        /*0014*/ 	.word	0x00000000


	//----- nvinfo : EIATTR_REGCOUNT
	.align		4
.L_12:
        /*0018*/ 	.byte	0x04, 0x2f
        /*001a*/ 	.short	(.L_14 - .L_13)
	.align		4
.L_13:
        /*001c*/ 	.word	index@(_Z8playGamePdS_S_S_S_P17curandStateXORWOW)
        /*0020*/ 	.word	0x0000005b


	//----- nvinfo : EIATTR_FRAME_SIZE
	.align		4
.L_14:
        /*0024*/ 	.byte	0x04, 0x11
        /*0026*/ 	.short	(.L_16 - .L_15)
	.align		4
.L_15:
        /*0028*/ 	.word	index@($_Z8playGamePdS_S_S_S_P17curandStateXORWOW$__internal_accurate_pow)
        /*002c*/ 	.word	0x00000320


	//----- nvinfo : EIATTR_FRAME_SIZE
	.align		4
.L_16:
        /*0030*/ 	.byte	0x04, 0x11
        /*0032*/ 	.short	(.L_18 - .L_17)
	.align		4
.L_17:
        /*0034*/ 	.word	index@($__internal_3_$__cuda_sm20_rcp_rn_f32_slowpath)
        /*0038*/ 	.word	0x00000320


	//----- nvinfo : EIATTR_FRAME_SIZE
	.align		4
.L_18:
        /*003c*/ 	.byte	0x04, 0x11
        /*003e*/ 	.short	(.L_20 - .L_19)
	.align		4
.L_19:
        /*0040*/ 	.word	index@($__internal_2_$__cuda_sm20_dsqrt_rn_f64_mediumpath_v1)
        /*0044*/ 	.word	0x00000320


	//----- nvinfo : EIATTR_FRAME_SIZE
	.align		4
.L_20:
        /*0048*/ 	.byte	0x04, 0x11
        /*004a*/ 	.short	(.L_22 - .L_21)
	.align		4
.L_21:
        /*004c*/ 	.word	index@($__internal_1_$__cuda_sm20_dblrcp_rn_slowpath_v3)
        /*0050*/ 	.word	0x00000320


	//----- nvinfo : EIATTR_FRAME_SIZE
	.align		4
.L_22:
        /*0054*/ 	.byte	0x04, 0x11
        /*0056*/ 	.short	(.L_24 - .L_23)
	.align		4
.L_23:
        /*0058*/ 	.word	index@(_Z8playGamePdS_S_S_S_P17curandStateXORWOW)
        /*005c*/ 	.word	0x00000320


	//----- nvinfo : EIATTR_REGCOUNT
	.align		4
.L_24:
        /*0060*/ 	.byte	0x04, 0x2f
        /*0062*/ 	.short	(.L_26 - .L_25)
	.align		4
.L_25:
        /*0064*/ 	.word	index@(_Z9crossoverPdS_S_S_S_S_S_S_S_ijP17curandStateXORWOW)
        /*0068*/ 	.word	0x00000020


	//----- nvinfo : EIATTR_FRAME_SIZE
	.align		4
.L_26:
        /*006c*/ 	.byte	0x04, 0x11
        /*006e*/ 	.short	(.L_28 - .L_27)
	.align		4
.L_27:
        /*0070*/ 	.word	index@(_Z9crossoverPdS_S_S_S_S_S_S_S_ijP17curandStateXORWOW)
        /*0074*/ 	.word	0x00000000


	//----- nvinfo : EIATTR_REGCOUNT
	.align		4
.L_28:
        /*0078*/ 	.byte	0x04, 0x2f
        /*007a*/ 	.short	(.L_30 - .L_29)
	.align		4
.L_29:
        /*007c*/ 	.word	index@(_Z6mutatePdS_S_S_P17curandStateXORWOWd)
        /*0080*/ 	.word	0x00000020


	//----- nvinfo : EIATTR_FRAME_SIZE
	.align		4
.L_30:
        /*0084*/ 	.byte	0x04, 0x11
        /*0086*/ 	.short	(.L_32 - .L_31)
	.align		4
.L_31:
        /*0088*/ 	.word	index@($__internal_0_$__cuda_sm3x_div_rn_noftz_f32_slowpath)
        /*008c*/ 	.word	0x00000000


	//----- nvinfo : EIATTR_FRAME_SIZE
	.align		4
.L_32:
        /*0090*/ 	.byte	0x04, 0x11
        /*0092*/ 	.short	(.L_34 - .L_33)
	.align		4
.L_33:
        /*0094*/ 	.word	index@(_Z6mutatePdS_S_S_P17curandStateXORWOWd)
        /*0098*/ 	.word	0x00000000


	//----- nvinfo : EIATTR_MIN_STACK_SIZE
	.align		4
.L_34:
        /*009c*/ 	.byte	0x04, 0x12
        /*009e*/ 	.short	(.L_36 - .L_35)
	.align		4
.L_35:
        /*00a0*/ 	.word	index@(_Z6mutatePdS_S_S_P17curandStateXORWOWd)
        /*00a4*/ 	.word	0x00000000


	//----- nvinfo : EIATTR_MIN_STACK_SIZE
	.align		4
.L_36:
        /*00a8*/ 	.byte	0x04, 0x12
        /*00aa*/ 	.short	(.L_38 - .L_37)
	.align		4
.L_37:
        /*00ac*/ 	.word	index@(_Z9crossoverPdS_S_S_S_S_S_S_S_ijP17curandStateXORWOW)
        /*00b0*/ 	.word	0x00000000


	//----- nvinfo : EIATTR_MIN_STACK_SIZE
	.align		4
.L_38:
        /*00b4*/ 	.byte	0x04, 0x12
        /*00b6*/ 	.short	(.L_40 - .L_39)
	.align		4
.L_39:
        /*00b8*/ 	.word	index@(_Z8playGamePdS_S_S_S_P17curandStateXORWOW)
        /*00bc*/ 	.word	0x00000320


	//----- nvinfo : EIATTR_MIN_STACK_SIZE
	.align		4
.L_40:
        /*00c0*/ 	.byte	0x04, 0x12
        /*00c2*/ 	.short	(.L_42 - .L_41)
	.align		4
.L_41:
        /*00c4*/ 	.word	index@(_Z12setup_kernelP17curandStateXORWOWm)
        /*00c8*/ 	.word	0x00000000
.L_42:


//--------------------- .nv.compat                --------------------------
	.section	.nv.compat,"",@"SHT_CUDA_COMPAT_INFO"
	.align	4
        /*0000*/ 	.byte	0x02, 0x09, 0x00, 0x00, 0x02, 0x02, 0x01, 0x00, 0x02, 0x05, 0x05, 0x00, 0x03, 0x07, 0x01, 0x01
        /*0010*/ 	.byte	0x02, 0x03, 0x00, 0x00, 0x02, 0x06, 0x01, 0x00, 0x04, 0x0b, 0x08, 0x00, 0x01, 0x00, 0x00, 0x00
        /*0020*/ 	.byte	0x00, 0x00, 0x00, 0x00


//--------------------- .nv.info._Z6mutatePdS_S_S_P17curandStateXORWOWd --------------------------
	.section	.nv.info._Z6mutatePdS_S_S_P17curandStateXORWOWd,"",@"SHT_CUDA_INFO"
	.sectionflags	@""
	.align	4


	//----- nvinfo : EIATTR_CUDA_API_VERSION
	.align		4
        /*0000*/ 	.byte	0x04, 0x37
        /*0002*/ 	.short	(.L_44 - .L_43)
.L_43:
        /*0004*/ 	.word	0x00000082


	//----- nvinfo : EIATTR_KPARAM_INFO
	.align		4
.L_44:
        /*0008*/ 	.byte	0x04, 0x17
        /*000a*/ 	.short	(.L_46 - .L_45)
.L_45:
        /*000c*/ 	.word	0x00000000
        /*0010*/ 	.short	0x0005
        /*0012*/ 	.short	0x0028
        /*0014*/ 	.byte	0x00, 0xf0, 0x21, 0x00


	//----- nvinfo : EIATTR_KPARAM_INFO
	.align		4
.L_46:
        /*0018*/ 	.byte	0x04, 0x17
        /*001a*/ 	.short	(.L_48 - .L_47)
.L_47:
        /*001c*/ 	.word	0x00000000
        /*0020*/ 	.short	0x0004
        /*0022*/ 	.short	0x0020
        /*0024*/ 	.byte	0x00, 0xf5, 0x21, 0x00


	//----- nvinfo : EIATTR_KPARAM_INFO
	.align		4
.L_48:
        /*0028*/ 	.byte	0x04, 0x17
        /*002a*/ 	.short	(.L_50 - .L_49)
.L_49:
        /*002c*/ 	.word	0x00000000
        /*0030*/ 	.short	0x0003
        /*0032*/ 	.short	0x0018
        /*0034*/ 	.byte	0x00, 0xf5, 0x21, 0x00


	//----- nvinfo : EIATTR_KPARAM_INFO
	.align		4
.L_50:
        /*0038*/ 	.byte	0x04, 0x17
        /*003a*/ 	.short	(.L_52 - .L_51)
.L_51:
        /*003c*/ 	.word	0x00000000
        /*0040*/ 	.short	0x0002
        /*0042*/ 	.short	0x0010
        /*0044*/ 	.byte	0x00, 0xf5, 0x21, 0x00


	//----- nvinfo : EIATTR_KPARAM_INFO
	.align		4
.L_52:
        /*0048*/ 	.byte	0x04, 0x17
        /*004a*/ 	.short	(.L_54 - .L_53)
.L_53:
        /*004c*/ 	.word	0x00000000
        /*0050*/ 	.short	0x0001
        /*0052*/ 	.short	0x0008
        /*0054*/ 	.byte	0x00, 0xf5, 0x21, 0x00


	//----- nvinfo : EIATTR_KPARAM_INFO
	.align		4
.L_54:
        /*0058*/ 	.byte	0x04, 0x17
        /*005a*/ 	.short	(.L_56 - .L_55)
.L_55:
        /*005c*/ 	.word	0x00000000
        /*0060*/ 	.short	0x0000
        /*0062*/ 	.short	0x0000
        /*0064*/ 	.byte	0x00, 0xf5, 0x21, 0x00


	//----- nvinfo : EIATTR_SPARSE_MMA_MASK
	.align		4
.L_56:
        /*0068*/ 	.byte	0x03, 0x50
        /*006a*/ 	.short	0x0000


	//----- nvinfo : EIATTR_MAXREG_COUNT
	.align		4
        /*006c*/ 	.byte	0x03, 0x1b
        /*006e*/ 	.short	0x00ff


	//----- nvinfo : EIATTR_MERCURY_ISA_VERSION
	.align		4
        /*0070*/ 	.byte	0x03, 0x5f
        /*0072*/ 	.short	0x0101


	//----- nvinfo : EIATTR_VRC_CTA_INIT_COUNT
	.align		4
        /*0074*/ 	.byte	0x02, 0x4a
	.zero		1
	.zero		1


	//----- nvinfo : EIATTR_EXIT_INSTR_OFFSETS
	.align		4
        /*0078*/ 	.byte	0x04, 0x1c
        /*007a*/ 	.short	(.L_58 - .L_57)


	//   ....[0]....
.L_57:
        /*007c*/ 	.word	0x00004670


	//----- nvinfo : EIATTR_CRS_STACK_SIZE
	.align		4
.L_58:
        /*0080*/ 	.byte	0x04, 0x1e
        /*0082*/ 	.short	(.L_60 - .L_59)
.L_59:
        /*0084*/ 	.word	0x00000000


	//----- nvinfo : EIATTR_CBANK_PARAM_SIZE
	.align		4
.L_60:
        /*0088*/ 	.byte	0x03, 0x19
        /*008a*/ 	.short	0x0030


	//----- nvinfo : EIATTR_PARAM_CBANK
	.align		4
        /*008c*/ 	.byte	0x04, 0x0a
        /*008e*/ 	.short	(.L_62 - .L_61)
	.align		4
.L_61:
        /*0090*/ 	.word	index@(.nv.constant0._Z6mutatePdS_S_S_P17curandStateXORWOWd)
        /*0094*/ 	.short	0x0380
        /*0096*/ 	.short	0x0030


	//----- nvinfo : EIATTR_SW_WAR
	.align		4
.L_62:
        /*0098*/ 	.byte	0x04, 0x36
        /*009a*/ 	.short	(.L_64 - .L_63)
.L_63:
        /*009c*/ 	.word	0x00000008
.L_64:


//--------------------- .nv.info._Z9crossoverPdS_S_S_S_S_S_S_S_ijP17curandStateXORWOW --------------------------
	.section	.nv.info._Z9crossoverPdS_S_S_S_S_S_S_S_ijP17curandStateXORWOW,"",@"SHT_CUDA_INFO"
	.sectionflags	@""
	.align	4


	//----- nvinfo : EIATTR_CUDA_API_VERSION
	.align		4
        /*0000*/ 	.byte	0x04, 0x37
        /*0002*/ 	.short	(.L_66 - .L_65)
.L_65:
        /*0004*/ 	.word	0x00000082


	//----- nvinfo : EIATTR_KPARAM_INFO
	.align		4
.L_66:
        /*0008*/ 	.byte	0x04, 0x17
        /*000a*/ 	.short	(.L_68 - .L_67)
.L_67:
        /*000c*/ 	.word	0x00000000
        /*0010*/ 	.short	0x000b
        /*0012*/ 	.short	0x0050
        /*0014*/ 	.byte	0x00, 0xf5, 0x21, 0x00


	//----- nvinfo : EIATTR_KPARAM_INFO
	.align		4
.L_68:
        /*0018*/ 	.byte	0x04, 0x17
        /*001a*/ 	.short	(.L_70 - .L_69)
.L_69:
        /*001c*/ 	.word	0x00000000
        /*0020*/ 	.short	0x000a
        /*0022*/ 	.short	0x004c
        /*0024*/ 	.byte	0x00, 0xf0, 0x11, 0x00


	//----- nvinfo : EIATTR_KPARAM_INFO
	.align		4
.L_70:
        /*0028*/ 	.byte	0x04, 0x17
        /*002a*/ 	.short	(.L_72 - .L_71)
.L_71:
        /*002c*/ 	.word	0x00000000
        /*0030*/ 	.short	0x0009
        /*0032*/ 	.short	0x0048
        /*0034*/ 	.byte	0x00, 0xf0, 0x11, 0x00


	//----- nvinfo : EIATTR_KPARAM_INFO
	.align		4
.L_72:
        /*0038*/ 	.byte	0x04, 0x17
        /*003a*/ 	.short	(.L_74 - .L_73)
.L_73:
        /*003c*/ 	.word	0x00000000
        /*0040*/ 	.short	0x0008
        /*0042*/ 	.short	0x0040
        /*0044*/ 	.byte	0x00, 0xf5, 0x21, 0x00


	//----- nvinfo : EIATTR_KPARAM_INFO
	.align		4
.L_74:
        /*0048*/ 	.byte	0x04, 0x17
        /*004a*/ 	.short	(.L_76 - .L_75)
.L_75:
        /*004c*/ 	.word	0x00000000
        /*0050*/ 	.short	0x0007
        /*0052*/ 	.short	0x0038
        /*0054*/ 	.byte	0x00, 0xf5, 0x21, 0x00


	//----- nvinfo : EIATTR_KPARAM_INFO
	.align		4
.L_76:
        /*0058*/ 	.byte	0x04, 0x17
        /*005a*/ 	.short	(.L_78 - .L_77)
.L_77:
        /*005c*/ 	.word	0x00000000
        /*0060*/ 	.short	0x0006
        /*0062*/ 	.short	0x0030
        /*0064*/ 	.byte	0x00, 0xf5, 0x21, 0x00


	//----- nvinfo : EIATTR_KPARAM_INFO
	.align		4
.L_78:
        /*0068*/ 	.byte	0x04, 0x17
        /*006a*/ 	.short	(.L_80 - .L_79)
.L_79:
        /*006c*/ 	.word	0x00000000
        /*0070*/ 	.short	0x0005
        /*0072*/ 	.short	0x0028
        /*0074*/ 	.byte	0x00, 0xf5, 0x21, 0x00


	//----- nvinfo : EIATTR_KPARAM_INFO
	.align		4
.L_80:
        /*0078*/ 	.byte	0x04, 0x17
        /*007a*/ 	.short	(.L_82 - .L_81)
.L_81:
        /*007c*/ 	.word	0x00000000
        /*0080*/ 	.short	0x0004
        /*0082*/ 	.short	0x0020
        /*0084*/ 	.byte	0x00, 0xf5, 0x21, 0x00


	//----- nvinfo : EIATTR_KPARAM_INFO
	.align		4
.L_82:
        /*0088*/ 	.byte	0x04, 0x17
        /*008a*/ 	.short	(.L_84 - .L_83)
.L_83:
        /*008c*/ 	.word	0x00000000
        /*0090*/ 	.short	0x0003
        /*0092*/ 	.short	0x0018
        /*0094*/ 	.byte	0x00, 0xf5, 0x21, 0x00


	//----- nvinfo : EIATTR_KPARAM_INFO
	.align		4
.L_84:
        /*0098*/ 	.byte	0x04, 0x17
        /*009a*/ 	.short	(.L_86 - .L_85)
.L_85:
        /*009c*/ 	.word	0x00000000
        /*00a0*/ 	.short	0x0002
        /*00a2*/ 	.short	0x0010
        /*00a4*/ 	.byte	0x00, 0xf5, 0x21, 0x00


	//----- nvinfo : EIATTR_KPARAM_INFO
	.align		4
.L_86:
        /*00a8*/ 	.byte	0x04, 0x17
        /*00aa*/ 	.short	(.L_88 - .L_87)
.L_87:
        /*00ac*/ 	.word	0x00000000
        /*00b0*/ 	.short	0x0001
        /*00b2*/ 	.short	0x0008
        /*00b4*/ 	.byte	0x00, 0xf5, 0x21, 0x00


	//----- nvinfo : EIATTR_KPARAM_INFO
	.align		4
.L_88:
        /*00b8*/ 	.byte	0x04, 0x17
        /*00ba*/ 	.short	(.L_90 - .L_89)
.L_89:
        /*00bc*/ 	.word	0x00000000
        /*00c0*/ 	.short	0x0000
        /*00c2*/ 	.short	0x0000
        /*00c4*/ 	.byte	0x00, 0xf5, 0x21, 0x00


	//----- nvinfo : EIATTR_SPARSE_MMA_MASK
	.align		4
.L_90:
        /*00c8*/ 	.byte	0x03, 0x50
        /*00ca*/ 	.short	0x0000


	//----- nvinfo : EIATTR_MAXREG_COUNT
	.align		4
        /*00cc*/ 	.byte	0x03, 0x1b
        /*00ce*/ 	.short	0x00ff


	//----- nvinfo : EIATTR_MERCURY_ISA_VERSION
	.align		4
        /*00d0*/ 	.byte	0x03, 0x5f
        /*00d2*/ 	.short	0x0101


	//----- nvinfo : EIATTR_VRC_CTA_INIT_COUNT
	.align		4
        /*00d4*/ 	.byte	0x02, 0x4a
	.zero		1
	.zero		1


	//----- nvinfo : EIATTR_EXIT_INSTR_OFFSETS
	.align		4
        /*00d8*/ 	.byte	0x04, 0x1c
        /*00da*/ 	.short	(.L_92 - .L_91)


	//   ....[0]....
.L_91:
        /*00dc*/ 	.word	0x00005690


	//   ....[1]....
        /*00e0*/ 	.word	0x000069c0


	//   ....[2]....
        /*00e4*/ 	.word	0x00006a20


	//----- nvinfo : EIATTR_CRS_STACK_SIZE
	.align		4
.L_92:
        /*00e8*/ 	.byte	0x04, 0x1e
        /*00ea*/ 	.short	(.L_94 - .L_93)
.L_93:
        /*00ec*/ 	.word	0x00000000


	//----- nvinfo : EIATTR_CBANK_PARAM_SIZE
	.align		4
.L_94:
        /*00f0*/ 	.byte	0x03, 0x19
        /*00f2*/ 	.short	0x0058


	//----- nvinfo : EIATTR_PARAM_CBANK
	.align		4
        /*00f4*/ 	.byte	0x04, 0x0a
        /*00f6*/ 	.short	(.L_96 - .L_95)
	.align		4
.L_95:
        /*00f8*/ 	.word	index@(.nv.constant0._Z9crossoverPdS_S_S_S_S_S_S_S_ijP17curandStateXORWOW)
        /*00fc*/ 	.short	0x0380
        /*00fe*/ 	.short	0x0058


	//----- nvinfo : EIATTR_SW_WAR
	.align		4
.L_96:
        /*0100*/ 	.byte	0x04, 0x36
        /*0102*/ 	.short	(.L_98 - .L_97)
.L_97:
        /*0104*/ 	.word	0x00000008
.L_98:


//--------------------- .nv.info._Z8playGamePdS_S_S_S_P17curandStateXORWOW --------------------------
	.section	.nv.info._Z8playGamePdS_S_S_S_P17curandStateXORWOW,"",@"SHT_CUDA_INFO"
	.sectionflags	@""
	.align	4


	//----- nvinfo : EIATTR_CUDA_API_VERSION
	.align		4
        /*0000*/ 	.byte	0x04, 0x37
        /*0002*/ 	.short	(.L_100 - .L_99)
.L_99:
        /*0004*/ 	.word	0x00000082


	//----- nvinfo : EIATTR_KPARAM_INFO
	.align		4
.L_100:
        /*0008*/ 	.byte	0x04, 0x17
        /*000a*/ 	.short	(.L_102 - .L_101)
.L_101:
        /*000c*/ 	.word	0x00000000
        /*0010*/ 	.short	0x0005
        /*0012*/ 	.short	0x0028
        /*0014*/ 	.byte	0x00, 0xf5, 0x21, 0x00


	//----- nvinfo : EIATTR_KPARAM_INFO
	.align		4
.L_102:
        /*0018*/ 	.byte	0x04, 0x17
        /*001a*/ 	.short	(.L_104 - .L_103)
.L_103:
        /*001c*/ 	.word	0x00000000
        /*0020*/ 	.short	0x0004
        /*0022*/ 	.short	0x0020
        /*0024*/ 	.byte	0x00, 0xf5, 0x21, 0x00


	//----- nvinfo : EIATTR_KPARAM_INFO
	.align		4
.L_104:
        /*0028*/ 	.byte	0x04, 0x17
        /*002a*/ 	.short	(.L_106 - .L_105)
.L_105:
        /*002c*/ 	.word	0x00000000
        /*0030*/ 	.short	0x0003
        /*0032*/ 	.short	0x0018
        /*0034*/ 	.byte	0x00, 0xf5, 0x21, 0x00


	//----- nvinfo : EIATTR_KPARAM_INFO
	.align		4
.L_106:
        /*0038*/ 	.byte	0x04, 0x17
        /*003a*/ 	.short	(.L_108 - .L_107)
.L_107:
        /*003c*/ 	.word	0x00000000
        /*0040*/ 	.short	0x0002
        /*0042*/ 	.short	0x0010
        /*0044*/ 	.byte	0x00, 0xf5, 0x21, 0x00


	//----- nvinfo : EIATTR_KPARAM_INFO
	.align		4
.L_108:
        /*0048*/ 	.byte	0x04, 0x17
        /*004a*/ 	.short	(.L_110 - .L_109)
.L_109:
        /*004c*/ 	.word	0x00000000
        /*0050*/ 	.short	0x0001
        /*0052*/ 	.short	0x0008
        /*0054*/ 	.byte	0x00, 0xf5, 0x21, 0x00


	//----- nvinfo : EIATTR_KPARAM_INFO
	.align		4
.L_110:
        /*0058*/ 	.byte	0x04, 0x17
        /*005a*/ 	.short	(.L_112 - .L_111)
.L_111:
        /*005c*/ 	.word	0x00000000
        /*0060*/ 	.short	0x0000
        /*0062*/ 	.short	0x0000
        /*0064*/ 	.byte	0x00, 0xf5, 0x21, 0x00


	//----- nvinfo : EIATTR_SPARSE_MMA_MASK
	.align		4
.L_112:
        /*0068*/ 	.byte	0x03, 0x50
        /*006a*/ 	.short	0x0000


	//----- nvinfo : EIATTR_MAXREG_COUNT
	.align		4
        /*006c*/ 	.byte	0x03, 0x1b
        /*006e*/ 	.short	0x00ff


	//----- nvinfo : EIATTR_EXTERNS
	.align		4
        /*0070*/ 	.byte	0x04, 0x0f
        /*0072*/ 	.short	(.L_114 - .L_113)


	//   ....[0]....
	.align		4
.L_113:
        /*0074*/ 	.word	index@(malloc)


	//   ....[1]....
	.align		4
        /*0078*/ 	.word	index@(free)


	//----- nvinfo : EIATTR_MERCURY_ISA_VERSION
	.align		4
.L_114:
        /*007c*/ 	.byte	0x03, 0x5f
        /*007e*/ 	.short	0x0101


	//----- nvinfo : EIATTR_VRC_CTA_INIT_COUNT
	.align		4
        /*0080*/ 	.byte	0x02, 0x4a
	.zero		1
	.zero		1


	//----- nvinfo : EIATTR_SYSCALL_OFFSETS
	.align		4
        /*0084*/ 	.byte	0x04, 0x46
        /*0086*/ 	.short	(.L_116 - .L_115)


	//   ....[0]....
.L_115:
        /*0088*/ 	.word	0x00000110


	//   ....[1]....
        /*008c*/ 	.word	0x00000cd0


	//   ....[2]....
        /*0090*/ 	.word	0x00001aa0


	//   ....[3]....
        /*0094*/ 	.word	0x00001d40


	//   ....[4]....
        /*0098*/ 	.word	0x00004a50


	//   ....[5]....
        /*009c*/ 	.word	0x00005630


	//   ....[6]....
        /*00a0*/ 	.word	0x00009cb0


	//   ....[7]....
        /*00a4*/ 	.word	0x00009d00


	//   ....[8]....
        /*00a8*/ 	.word	0x0000a880


	//   ....[9]....
        /*00ac*/ 	.word	0x0000a8d0


	//   ....[10]....
        /*00b0*/ 	.word	0x0000a920


	//   ....[11]....
        /*00b4*/ 	.word	0x0000a970


	//----- nvinfo : EIATTR_EXIT_INSTR_OFFSETS
	.align		4
.L_116:
        /*00b8*/ 	.byte	0x04, 0x1c
        /*00ba*/ 	.short	(.L_118 - .L_117)


	//   ....[0]....
.L_117:
        /*00bc*/ 	.word	0x0000a980


	//----- nvinfo : EIATTR_CRS_STACK_SIZE
	.align		4
.L_118:
        /*00c0*/ 	.byte	0x04, 0x1e
        /*00c2*/ 	.short	(.L_120 - .L_119)
.L_119:
        /*00c4*/ 	.word	0x00000000


	//----- nvinfo : EIATTR_CBANK_PARAM_SIZE
	.align		4
.L_120:
        /*00c8*/ 	.byte	0x03, 0x19
        /*00ca*/ 	.short	0x0030


	//----- nvinfo : EIATTR_PARAM_CBANK
	.align		4
        /*00cc*/ 	.byte	0x04, 0x0a
        /*00ce*/ 	.short	(.L_122 - .L_121)
	.align		4
.L_121:
        /*00d0*/ 	.word	index@(.nv.constant0._Z8playGamePdS_S_S_S_P17curandStateXORWOW)
        /*00d4*/ 	.short	0x0380
        /*00d6*/ 	.short	0x0030


	//----- nvinfo : EIATTR_SW_WAR
	.align		4
.L_122:
        /*00d8*/ 	.byte	0x04, 0x36
        /*00da*/ 	.short	(.L_124 - .L_123)
.L_123:
        /*00dc*/ 	.word	0x00000008
.L_124:


//--------------------- .nv.info._Z12setup_kernelP17curandStateXORWOWm --------------------------
	.section	.nv.info._Z12setup_kernelP17curandStateXORWOWm,"",@"SHT_CUDA_INFO"
	.sectionflags	@""
	.align	4


	//----- nvinfo : EIATTR_CUDA_API_VERSION
	.align		4
        /*0000*/ 	.byte	0x04, 0x37
        /*0002*/ 	.short	(.L_126 - .L_125)
.L_125:
        /*0004*/ 	.word	0x00000082


	//----- nvinfo : EIATTR_KPARAM_INFO
	.align		4
.L_126:
        /*0008*/ 	.byte	0x04, 0x17
        /*000a*/ 	.short	(.L_128 - .L_127)
.L_127:
        /*000c*/ 	.word	0x00000000
        /*0010*/ 	.short	0x0001
        /*0012*/ 	.short	0x0008
        /*0014*/ 	.byte	0x00, 0xf0, 0x21, 0x00


	//----- nvinfo : EIATTR_KPARAM_INFO
	.align		4
.L_128:
        /*0018*/ 	.byte	0x04, 0x17
        /*001a*/ 	.short	(.L_130 - .L_129)
.L_129:
        /*001c*/ 	.word	0x00000000
        /*0020*/ 	.short	0x0000
        /*0022*/ 	.short	0x0000
        /*0024*/ 	.byte	0x00, 0xf5, 0x21, 0x00


	//----- nvinfo : EIATTR_SPARSE_MMA_MASK
	.align		4
.L_130:
        /*0028*/ 	.byte	0x03, 0x50
        /*002a*/ 	.short	0x0000


	//----- nvinfo : EIATTR_MAXREG_COUNT
	.align		4
        /*002c*/ 	.byte	0x03, 0x1b
        /*002e*/ 	.short	0x00ff


	//----- nvinfo : EIATTR_MERCURY_ISA_VERSION
	.align		4
        /*0030*/ 	.byte	0x03, 0x5f
        /*0032*/ 	.short	0x0101


	//----- nvinfo : EIATTR_VRC_CTA_INIT_COUNT
	.align		4
        /*0034*/ 	.byte	0x02, 0x4a
	.zero		1
	.zero		1


	//----- nvinfo : EIATTR_EXIT_INSTR_OFFSETS
	.align		4
        /*0038*/ 	.byte	0x04, 0x1c
        /*003a*/ 	.short	(.L_132 - .L_131)


	//   ....[0]....
.L_131:
        /*003c*/ 	.word	0x00000ed0


	//----- nvinfo : EIATTR_CRS_STACK_SIZE
	.align		4
.L_132:
        /*0040*/ 	.byte	0x04, 0x1e
        /*0042*/ 	.short	(.L_134 - .L_133)
.L_133:
        /*0044*/ 	.word	0x00000000


	//----- nvinfo : EIATTR_CBANK_PARAM_SIZE
	.align		4
.L_134:
        /*0048*/ 	.byte	0x03, 0x19
        /*004a*/ 	.short	0x0010


	//----- nvinfo : EIATTR_PARAM_CBANK
	.align		4
        /*004c*/ 	.byte	0x04, 0x0a
        /*004e*/ 	.short	(.L_136 - .L_135)
	.align		4
.L_135:
        /*0050*/ 	.word	index@(.nv.constant0._Z12setup_kernelP17curandStateXORWOWm)
        /*0054*/ 	.short	0x0380
        /*0056*/ 	.short	0x0010


	//----- nvinfo : EIATTR_SW_WAR
	.align		4
.L_136:
        /*0058*/ 	.byte	0x04, 0x36
        /*005a*/ 	.short	(.L_138 - .L_137)
.L_137:
        /*005c*/ 	.word	0x00000008
.L_138:


//--------------------- .nv.callgraph             --------------------------
	.section	.nv.callgraph,"",@"SHT_CUDA_CALLGRAPH"
	.align	4
	.sectionentsize	8
	.align		4
        /*0000*/ 	.word	0x00000000
	.align		4
        /*0004*/ 	.word	0xffffffff
	.align		4
        /*0008*/ 	.word	index@(_Z8playGamePdS_S_S_S_P17curandStateXORWOW)
	.align		4
        /*000c*/ 	.word	index@(free)
	.align		4
        /*0010*/ 	.word	index@(_Z8playGamePdS_S_S_S_P17curandStateXORWOW)
	.align		4
        /*0014*/ 	.word	index@(malloc)
	.align		4
        /*0018*/ 	.word	0x00000000
	.align		4
        /*001c*/ 	.word	0xfffffffe
	.align		4
        /*0020*/ 	.word	0x00000000
	.align		4
        /*0024*/ 	.word	0xfffffffd
	.align		4
        /*0028*/ 	.word	0x00000000
	.align		4
        /*002c*/ 	.word	0xfffffffc


//--------------------- .nv.constant4             --------------------------
	.section	.nv.constant4,"a",@progbits
	.align	8
	.align		8
.nv.constant4:
        /*0000*/ 	.dword	precalc_xorwow_matrix
	.align		8
        /*0008*/ 	.dword	precalc_xorwow_offset_matrix
	.align		8
        /*0010*/ 	.dword	mrg32k3aM1
	.align		8
        /*0018*/ 	.dword	mrg32k3aM2
	.align		8
        /*0020*/ 	.dword	mrg32k3aM1SubSeq
	.align		8
        /*0028*/ 	.dword	mrg32k3aM2SubSeq
	.align		8
        /*0030*/ 	.dword	mrg32k3aM1Seq
	.align		8
        /*0038*/ 	.dword	mrg32k3aM2Seq
	.align		8
        /*0040*/ 	.dword	malloc
	.align		8
        /*0048*/ 	.dword	free


//--------------------- .nv.constant3             --------------------------
	.section	.nv.constant3,"a",@progbits
	.align	8
.nv.constant3:
	.type		__cr_lgamma_table,@object
	.size		__cr_lgamma_table,(.L_8 - __cr_lgamma_table)
__cr_lgamma_table:
        /*0000*/ 	.byte	0x00, 0x00, 0x00, 0x00, 0x00, 0x00, 0x00, 0x00, 0x00, 0x00, 0x00, 0x00, 0x00, 0x00, 0x00, 0x00
        /*0010*/ 	.byte	0xef, 0x39, 0xfa, 0xfe, 0x42, 0x2e, 0xe6, 0x3f, 0x02, 0x20, 0x2a, 0xfa, 0x0b, 0xab, 0xfc, 0x3f
        /*0020*/ 	.byte	0xf9, 0x2c, 0x92, 0x7c, 0xa7, 0x6c, 0x09, 0x40, 0xc9, 0x79, 0x44, 0x3c, 0x64, 0x26, 0x13, 0x40
        /*0030*/ 	.byte	0xca, 0x01, 0xcf, 0x3a, 0x27, 0x51, 0x1a, 0x40, 0x30, 0xcc, 0x2d, 0xf3, 0xe1, 0x0c, 0x21, 0x40
        /*0040*/ 	.byte	0x0d, 0xb7, 0xfc, 0x82, 0x8e, 0x35, 0x25, 0x40
.L_8:


//--------------------- .text._Z6mutatePdS_S_S_P17curandStateXORWOWd --------------------------
	.section	.text._Z6mutatePdS_S_S_P17curandStateXORWOWd,"ax",@progbits
	.align	128
        .global         _Z6mutatePdS_S_S_P17curandStateXORWOWd
        .type           _Z6mutatePdS_S_S_P17curandStateXORWOWd,@function
        .size           _Z6mutatePdS_S_S_P17curandStateXORWOWd,(.L_x_340 - _Z6mutatePdS_S_S_P17curandStateXORWOWd)
        .other          _Z6mutatePdS_S_S_P17curandStateXORWOWd,@"STO_CUDA_ENTRY STV_DEFAULT"
_Z6mutatePdS_S_S_P17curandStateXORWOWd:
.text._Z6mutatePdS_S_S_P17curandStateXORWOWd:
[----:B------:R-:W-:Y:S01]  /*0000*/  LDC R1, c[0x0][0x37c] ;  /* 0x0000df00ff017b82 */ /* 0x000fe20000000800 */
[----:B------:R-:W0:Y:S07]  /*0010*/  S2R R5, SR_TID.X ;  /* 0x0000000000057919 */ /* 0x000e2e0000002100 */
[----:B------:R-:W0:Y:S01]  /*0020*/  S2UR UR4, SR_CTAID.X ;  /* 0x00000000000479c3 */ /* 0x000e220000002500 */
[----:B------:R-:W1:Y:S01]  /*0030*/  LDCU.64 UR6, c[0x0][0x358] ;  /* 0x00006b00ff0677ac */ /* 0x000e620008000a00 */
[----:B------:R-:W2:Y:S06]  /*0040*/  LDCU.64 UR8, c[0x0][0x3a8] ;  /* 0x00007500ff0877ac */ /* 0x000eac0008000a00 */
[----:B------:R-:W0:Y:S08]  /*0050*/  LDC R4, c[0x0][0x360] ;  /* 0x0000d800ff047b82 */ /* 0x000e300000000800 */
[----:B------:R-:W3:Y:S08]  /*0060*/  LDC.64 R2, c[0x0][0x3a0] ;  /* 0x0000e800ff027b82 */ /* 0x000ef00000000a00 */
[----:B------:R-:W4:Y:S01]  /*0070*/  LDC.64 R28, c[0x0][0x380] ;  /* 0x0000e000ff1c7b82 */ /* 0x000f220000000a00 */
[----:B0-----:R-:W-:-:S04]  /*0080*/  IMAD R4, R4, UR4, R5 ;  /* 0x0000000404047c24 */ /* 0x001fc8000f8e0205 */
[----:B---3--:R-:W-:-:S05]  /*0090*/  IMAD.WIDE R2, R4, 0x30, R2 ;  /* 0x0000003004027825 */ /* 0x008fca00078e0202 */
[----:B-1----:R0:W5:Y:S04]  /*00a0*/  LDG.E.64 R20, desc[UR6][R2.64] ;  /* 0x0000000602147981 */ /* 0x002168000c1e1b00 */
[----:B------:R0:W5:Y:S04]  /*00b0*/  LDG.E.64 R18, desc[UR6][R2.64+0x8] ;  /* 0x0000080602127981 */ /* 0x000168000c1e1b00 */
[----:B------:R0:W5:Y:S01]  /*00c0*/  LDG.E.64 R16, desc[UR6][R2.64+0x10] ;  /* 0x0000100602107981 */ /* 0x000162000c1e1b00 */
[----:B------:R-:W-:Y:S01]  /*00d0*/  IMAD R5, R4, 0x4b0, RZ ;  /* 0x000004b004057824 */ /* 0x000fe200078e02ff */
[----:B------:R-:W-:-:S03]  /*00e0*/  UMOV UR4, URZ ;  /* 0x000000ff00047c82 */ /* 0x000fc60008000000 */
[----:B----4-:R-:W-:-:S03]  /*00f0*/  IMAD.WIDE R28, R5, 0x8, R28 ;  /* 0x00000008051c7825 */ /* 0x010fc600078e021c */
[----:B------:R-:W-:-:S05]  /*0100*/  IADD3 R14, P0, PT, R28, 0x10, RZ ;  /* 0x000000101c0e7810 */ /* 0x000fca0007f1e0ff */
[----:B0-2---:R-:W-:-:S08]  /*0110*/  IMAD.X R15, RZ, RZ, R29, P0 ;  /* 0x000000ffff0f7224 */ /* 0x005fd000000e061d */
.L_x_27:
[----:B-----5:R-:W-:Y:S01]  /*0120*/  SHF.R.U32.HI R0, RZ, 0x2, R21 ;  /* 0x00000002ff007819 */ /* 0x020fe20000011615 */
[----:B------:R-:W-:Y:S01]  /*0130*/  IMAD.SHL.U32 R2, R17, 0x10, RZ ;  /* 0x0000001011027824 */ /* 0x000fe200078e00ff */
[----:B------:R-:W-:Y:S01]  /*0140*/  UIADD3 UR4, UPT, UPT, UR4, 0x4, URZ ;  /* 0x0000000404047890 */ /* 0x000fe2000fffe0ff */
[----:B------:R-:W-:Y:S01]  /*0150*/  VIADD R8, R20, 0x587c5 ;  /* 0x000587c514087836 */ /* 0x000fe20000000000 */
[----:B------:R-:W-:Y:S01]  /*0160*/  LOP3.LUT R0, R0, R21, RZ, 0x3c, !PT ;  /* 0x0000001500007212 */ /* 0x000fe200078e3cff */
[----:B------:R-:W-:Y:S01]  /*0170*/  BSSY.RECONVERGENT B2, `(.L_x_0) ;  /* 0x000002f000027945 */ /* 0x000fe20003800200 */
[----:B------:R-:W-:Y:S01]  /*0180*/  UISETP.NE.AND UP0, UPT, UR4, 0x927c0, UPT ;  /* 0x000927c00400788c */ /* 0x000fe2000bf05270 */
[----:B------:R-:W-:Y:S01]  /*0190*/  IMAD.MOV.U32 R13, RZ, RZ, R17 ;  /* 0x000000ffff0d7224 */ /* 0x000fe200078e0011 */
[----:B------:R-:W-:Y:S01]  /*01a0*/  SHF.L.U32 R3, R0, 0x1, RZ ;  /* 0x0000000100037819 */ /* 0x000fe200000006ff */
[----:B------:R-:W-:-:S03]  /*01b0*/  IMAD.MOV.U32 R5, RZ, RZ, R16 ;  /* 0x000000ffff057224 */ /* 0x000fc600078e0010 */
[----:B------:R-:W-:Y:S01]  /*01c0*/  LOP3.LUT R3, R17, R2, R3, 0x96, !PT ;  /* 0x0000000211037212 */ /* 0x000fe200078e9603 */
[----:B------:R-:W-:-:S03]  /*01d0*/  IMAD.MOV.U32 R2, RZ, RZ, 0x40a00000 ;  /* 0x40a00000ff027424 */ /* 0x000fc600078e00ff */
[----:B------:R-:W-:Y:S01]  /*01e0*/  LOP3.LUT R25, R3, R0, RZ, 0x3c, !PT ;  /* 0x0000000003197212 */ /* 0x000fe200078e3cff */
[----:B------:R-:W-:-:S04]  /*01f0*/  HFMA2 R3, -RZ, RZ, 0.1171875, 0 ;  /* 0x2f800000ff037431 */ /* 0x000fc800000001ff */
[----:B------:R-:W-:-:S05]  /*0200*/  IMAD.IADD R0, R25, 0x1, R8 ;  /* 0x0000000119007824 */ /* 0x000fca00078e0208 */
[----:B------:R-:W-:-:S05]  /*0210*/  I2FP.F32.U32 R0, R0 ;  /* 0x0000000000007245 */ /* 0x000fca0000201000 */
[----:B-12---:R-:W-:Y:S01]  /*0220*/  FFMA R6, R0, R3, 1.1641532182693481445e-10 ;  /* 0x2f00000000067423 */ /* 0x006fe20000000003 */
[----:B------:R-:W-:-:S05]  /*0230*/  MOV R0, R19 ;  /* 0x0000001300007202 */ /* 0x000fca0000000f00 */
[----:B------:R-:W0:Y:S02]  /*0240*/  F2F.F64.F32 R6, R6 ;  /* 0x0000000600067310 */ /* 0x000e240000201800 */
[----:B0-----:R-:W-:Y:S01]  /*0250*/  DSETP.GT.AND P0, PT, R6, UR8, PT ;  /* 0x0000000806007e2a */ /* 0x001fe2000bf04000 */
[----:B------:R-:W-:-:S13]  /*0260*/  IMAD.MOV.U32 R7, RZ, RZ, R25 ;  /* 0x000000ffff077224 */ /* 0x000fda00078e0019 */
[----:B------:R-:W-:Y:S05]  /*0270*/  @!P0 BRA `(.L_x_1) ;  /* 0x0000000000788947 */ /* 0x000fea0003800000 */
[----:B------:R-:W-:Y:S01]  /*0280*/  SHF.R.U32.HI R5, RZ, 0x2, R18 ;  /* 0x00000002ff057819 */ /* 0x000fe20000011612 */
[----:B------:R-:W-:Y:S01]  /*0290*/  VIADD R8, R20, 0xb0f8a ;  /* 0x000b0f8a14087836 */ /* 0x000fe20000000000 */
[----:B------:R-:W-:Y:S01]  /*02a0*/  SHF.L.U32 R0, R25, 0x4, RZ ;  /* 0x0000000419007819 */ /* 0x000fe200000006ff */
[----:B------:R-:W-:Y:S01]  /*02b0*/  BSSY.RECONVERGENT B3, `(.L_x_2) ;  /* 0x0000012000037945 */ /* 0x000fe20003800200 */
[----:B------:R-:W-:-:S05]  /*02c0*/  LOP3.LUT R5, R5, R18, RZ, 0x3c, !PT ;  /* 0x0000001205057212 */ /* 0x000fca00078e3cff */
[----:B------:R-:W-:-:S05]  /*02d0*/  IMAD.SHL.U32 R6, R5, 0x2, RZ ;  /* 0x0000000205067824 */ /* 0x000fca00078e00ff */
[----:B------:R-:W-:Y:S01]  /*02e0*/  LOP3.LUT R0, R5, R6, R0, 0x96, !PT ;  /* 0x0000000605007212 */ /* 0x000fe200078e9600 */
[----:B------:R-:W-:-:S03]  /*02f0*/  IMAD.MOV.U32 R6, RZ, RZ, 0x3e4ccccd ;  /* 0x3e4ccccdff067424 */ /* 0x000fc600078e00ff */
[----:B------:R-:W-:Y:S01]  /*0300*/  LOP3.LUT R7, R0, R25, RZ, 0x3c, !PT ;  /* 0x0000001900077212 */ /* 0x000fe200078e3cff */
[----:B------:R-:W-:-:S03]  /*0310*/  FFMA R5, R6, -R2, 1 ;  /* 0x3f80000006057423 */ /* 0x000fc60000000802 */
[----:B------:R-:W-:-:S04]  /*0320*/  IADD3 R0, PT, PT, R7, R8, RZ ;  /* 0x0000000807007210 */ /* 0x000fc80007ffe0ff */
[----:B------:R-:W-:-:S05]  /*0330*/  I2FP.F32.U32 R0, R0 ;  /* 0x0000000000007245 */ /* 0x000fca0000201000 */
[----:B------:R-:W-:Y:S01]  /*0340*/  FFMA R3, R0, R3, 1.1641532182693481445e-10 ;  /* 0x2f00000000037423 */ /* 0x000fe20000000003 */
[----:B------:R-:W-:-:S03]  /*0350*/  FFMA R0, R5, R6, 0.20000000298023223877 ;  /* 0x3e4ccccd05007423 */ /* 0x000fc60000000006 */
[----:B------:R-:W0:Y:S01]  /*0360*/  FCHK P0, R3, 5 ;  /* 0x40a0000003007902 */ /* 0x000e220000000000 */
[----:B------:R-:W-:-:S04]  /*0370*/  FFMA R5, R3, R0, RZ ;  /* 0x0000000003057223 */ /* 0x000fc800000000ff */
[----:B------:R-:W-:-:S04]  /*0380*/  FFMA R6, R5, -5, R3 ;  /* 0xc0a0000005067823 */ /* 0x000fc80000000003 */
[----:B------:R-:W-:Y:S01]  /*0390*/  FFMA R0, R0, R6, R5 ;  /* 0x0000000600007223 */ /* 0x000fe20000000005 */
[----:B0-----:R-:W-:Y:S06]  /*03a0*/  @!P0 BRA `(.L_x_3) ;  /* 0x0000000000088947 */ /* 0x001fec0003800000 */
[----:B------:R-:W-:-:S07]  /*03b0*/  MOV R6, 0x3d0 ;  /* 0x000003d000067802 */ /* 0x000fce0000000f00 */
[----:B------:R-:W-:Y:S05]  /*03c0*/  CALL.REL.NOINC `($__internal_0_$__cuda_sm3x_div_rn_noftz_f32_slowpath) ;  /* 0x0000004000ac7944 */ /* 0x000fea0003c00000 */
.L_x_3:
[----:B------:R-:W-:Y:S05]  /*03d0*/  BSYNC.RECONVERGENT B3 ;  /* 0x0000000000037941 */ /* 0x000fea0003800200 */
.L_x_2:
[----:B------:R-:W2:Y:S01]  /*03e0*/  LDG.E.64 R12, desc[UR6][R14.64+-0x10] ;  /* 0xfffff0060e0c7981 */ /* 0x000ea2000c1e1b00 */
[----:B------:R0:W2:Y:S01]  /*03f0*/  F2F.F64.F32 R10, R0 ;  /* 0x00000000000a7310 */ /* 0x0000a20000201800 */
[----:B------:R-:W-:Y:S02]  /*0400*/  IMAD.MOV.U32 R5, RZ, RZ, R17 ;  /* 0x000000ffff057224 */ /* 0x000fe400078e0011 */
[----:B------:R-:W-:Y:S01]  /*0410*/  IMAD.MOV.U32 R18, RZ, RZ, R19 ;  /* 0x000000ffff127224 */ /* 0x000fe200078e0013 */
[----:B0-----:R-:W-:Y:S01]  /*0420*/  MOV R0, R16 ;  /* 0x0000001000007202 */ /* 0x001fe20000000f00 */
[----:B--2---:R-:W-:Y:S01]  /*0430*/  DADD R10, R10, R12 ;  /* 0x000000000a0a7229 */ /* 0x004fe2000000000c */
[----:B------:R-:W-:-:S06]  /*0440*/  IMAD.MOV.U32 R13, RZ, RZ, R25 ;  /* 0x000000ffff0d7224 */ /* 0x000fcc00078e0019 */
[----:B------:R0:W-:Y:S04]  /*0450*/  STG.E.64 desc[UR6][R14.64+-0x10], R10 ;  /* 0xfffff00a0e007986 */ /* 0x0001e8000c101b06 */
.L_x_1:
[----:B------:R-:W-:Y:S05]  /*0460*/  BSYNC.RECONVERGENT B2 ;  /* 0x0000000000027941 */ /* 0x000fea0003800200 */
.L_x_0:
[----:B------:R-:W2:Y:S01]  /*0470*/  LDG.E.64 R24, desc[UR6][R28.64] ;  /* 0x000000061c187981 */ /* 0x000ea2000c1e1b00 */
[----:B------:R-:W-:Y:S01]  /*0480*/  SHF.R.U32.HI R3, RZ, 0x2, R18 ;  /* 0x00000002ff037819 */ /* 0x000fe20000011612 */
[----:B------:R-:W-:Y:S01]  /*0490*/  VIADD R17, R8, 0x587c5 ;  /* 0x000587c508117836 */ /* 0x000fe20000000000 */
[----:B------:R-:W-:Y:S01]  /*04a0*/  SHF.L.U32 R6, R7, 0x4, RZ ;  /* 0x0000000407067819 */ /* 0x000fe200000006ff */
[----:B------:R-:W-:Y:S01]  /*04b0*/  BSSY.RECONVERGENT B0, `(.L_x_4) ;  /* 0x000001a000007945 */ /* 0x000fe20003800200 */
[----:B------:R-:W-:Y:S01]  /*04c0*/  LOP3.LUT R3, R3, R18, RZ, 0x3c, !PT ;  /* 0x0000001203037212 */ /* 0x000fe200078e3cff */
[----:B------:R-:W-:-:S04]  /*04d0*/  IMAD.MOV.U32 R16, RZ, RZ, R13 ;  /* 0x000000ffff107224 */ /* 0x000fc800078e000d */
[----:B------:R-:W-:-:S05]  /*04e0*/  IMAD.SHL.U32 R9, R3, 0x2, RZ ;  /* 0x0000000203097824 */ /* 0x000fca00078e00ff */
[----:B------:R-:W-:-:S04]  /*04f0*/  LOP3.LUT R6, R7, R6, R9, 0x96, !PT ;  /* 0x0000000607067212 */ /* 0x000fc800078e9609 */
[----:B------:R-:W-:Y:S01]  /*0500*/  LOP3.LUT R20, R6, R3, RZ, 0x3c, !PT ;  /* 0x0000000306147212 */ /* 0x000fe200078e3cff */
[----:B------:R-:W-:-:S03]  /*0510*/  IMAD.MOV.U32 R6, RZ, RZ, 0x2f800000 ;  /* 0x2f800000ff067424 */ /* 0x000fc600078e00ff */
[----:B------:R-:W-:-:S04]  /*0520*/  IADD3 R3, PT, PT, R20, R17, RZ ;  /* 0x0000001114037210 */ /* 0x000fc80007ffe0ff */
[----:B------:R-:W-:-:S05]  /*0530*/  I2FP.F32.U32 R3, R3 ;  /* 0x0000000300037245 */ /* 0x000fca0000201000 */
[----:B------:R-:W-:-:S04]  /*0540*/  FFMA R3, R3, R6, 1.1641532182693481445e-10 ;  /* 0x2f00000003037423 */ /* 0x000fc80000000006 */
[----:B0-----:R-:W0:Y:S02]  /*0550*/  F2F.F64.F32 R10, R3 ;  /* 0x00000003000a7310 */ /* 0x001e240000201800 */
[----:B0-----:R-:W-:Y:S01]  /*0560*/  DSETP.GT.AND P1, PT, R10, UR8, PT ;  /* 0x000000080a007e2a */ /* 0x001fe2000bf24000 */
[----:B------:R-:W-:Y:S01]  /*0570*/  IMAD.MOV.U32 R10, RZ, RZ, R7 ;  /* 0x000000ffff0a7224 */ /* 0x000fe200078e0007 */
[----:B--2---:R-:W-:-:S14]  /*0580*/  DSETP.GT.AND P0, PT, R24, 1, PT ;  /* 0x3ff000001800742a */ /* 0x004fdc0003f04000 */
[----:B------:R-:W-:Y:S01]  /*0590*/  @P0 IMAD.MOV.U32 R18, RZ, RZ, 0x0 ;  /* 0x00000000ff120424 */ /* 0x000fe200078e00ff */
[----:B------:R-:W-:Y:S01]  /*05a0*/  @P0 MOV R19, 0x3ff00000 ;  /* 0x3ff0000000130802 */ /* 0x000fe20000000f00 */
[----:B------:R-:W-:Y:S01]  /*05b0*/  @P0 IMAD.MOV.U32 R25, RZ, RZ, 0x3ff00000 ;  /* 0x3ff00000ff190424 */ /* 0x000fe200078e00ff */
[----:B------:R-:W-:-:S03]  /*05c0*/  @P0 MOV R24, 0x0 ;  /* 0x0000000000180802 */ /* 0x000fc60000000f00 */
[----:B------:R0:W-:Y:S01]  /*05d0*/  @P0 STG.E.64 desc[UR6][R28.64], R18 ;  /* 0x000000121c000986 */ /* 0x0001e2000c101b06 */
[----:B------:R-:W-:Y:S05]  /*05e0*/  @P0 BRA `(.L_x_5) ;  /* 0x0000000000180947 */ /* 0x000fea0003800000 */
[----:B------:R-:W-:-:S14]  /*05f0*/  DSETP.GEU.AND P0, PT, R24, -1, PT ;  /* 0xbff000001800742a */ /* 0x000fdc0003f0e000 */
[----:B0-----:R-:W-:Y:S01]  /*0600*/  @!P0 IMAD.MOV.U32 R18, RZ, RZ, 0x0 ;  /* 0x00000000ff128424 */ /* 0x001fe200078e00ff */
[----:B------:R-:W-:Y:S01]  /*0610*/  @!P0 MOV R19, 0xbff00000 ;  /* 0xbff0000000138802 */ /* 0x000fe20000000f00 */
[----:B------:R-:W-:Y:S02]  /*0620*/  @!P0 IMAD.MOV.U32 R24, RZ, RZ, 0x0 ;  /* 0x00000000ff188424 */ /* 0x000fe400078e00ff */
[----:B------:R-:W-:Y:S02]  /*0630*/  @!P0 IMAD.MOV.U32 R25, RZ, RZ, -0x40100000 ;  /* 0xbff00000ff198424 */ /* 0x000fe400078e00ff */
[----:B------:R1:W-:Y:S05]  /*0640*/  @!P0 STG.E.64 desc[UR6][R28.64], R18 ;  /* 0x000000121c008986 */ /* 0x0003ea000c101b06 */
.L_x_5:
[----:B------:R-:W-:Y:S05]  /*0650*/  BSYNC.RECONVERGENT B0 ;  /* 0x0000000000007941 */ /* 0x000fea0003800200 */
.L_x_4:
[----:B------:R-:W-:Y:S01]  /*0660*/  BSSY.RECONVERGENT B2, `(.L_x_6) ;  /* 0x0000023000027945 */ /* 0x000fe20003800200 */
[----:B------:R-:W-:Y:S01]  /*0670*/  MOV R3, R5 ;  /* 0x0000000500037202 */ /* 0x000fe20000000f00 */
[----:B------:R-:W-:Y:S02]  /*0680*/  IMAD.MOV.U32 R12, RZ, RZ, R20 ;  /* 0x000000ffff0c7224 */ /* 0x000fe400078e0014 */
[----:B------:R-:W-:Y:S05]  /*0690*/  @!P1 BRA `(.L_x_7) ;  /* 0x00000000007c9947 */ /* 0x000fea0003800000 */
[----:B------:R-:W-:Y:S01]  /*06a0*/  SHF.R.U32.HI R3, RZ, 0x2, R0 ;  /* 0x00000002ff037819 */ /* 0x000fe20000011600 */
[----:B------:R-:W-:Y:S01]  /*06b0*/  VIADD R17, R8, 0xb0f8a ;  /* 0x000b0f8a08117836 */ /* 0x000fe20000000000 */
[----:B------:R-:W-:Y:S02]  /*06c0*/  BSSY.RECONVERGENT B3, `(.L_x_8) ;  /* 0x0000014000037945 */ /* 0x000fe40003800200 */
[----:B------:R-:W-:Y:S01]  /*06d0*/  LOP3.LUT R3, R3, R0, RZ, 0x3c, !PT ;  /* 0x0000000003037212 */ /* 0x000fe200078e3cff */
[----:B------:R-:W-:-:S03]  /*06e0*/  IMAD.SHL.U32 R0, R20, 0x10, RZ ;  /* 0x0000001014007824 */ /* 0x000fc600078e00ff */
[----:B------:R-:W-:-:S04]  /*06f0*/  SHF.L.U32 R9, R3, 0x1, RZ ;  /* 0x0000000103097819 */ /* 0x000fc800000006ff */
[----:B------:R-:W-:-:S04]  /*0700*/  LOP3.LUT R9, R3, R9, R0, 0x96, !PT ;  /* 0x0000000903097212 */ /* 0x000fc800078e9600 */
[----:B------:R-:W-:Y:S01]  /*0710*/  LOP3.LUT R12, R9, R20, RZ, 0x3c, !PT ;  /* 0x00000014090c7212 */ /* 0x000fe200078e3cff */
[----:B------:R-:W-:-:S04]  /*0720*/  HFMA2 R9, -RZ, RZ, 1.57421875, -19.203125 ;  /* 0x3e4ccccdff097431 */ /* 0x000fc800000001ff */
[----:B------:R-:W-:-:S05]  /*0730*/  IMAD.IADD R0, R12, 0x1, R17 ;  /* 0x000000010c007824 */ /* 0x000fca00078e0211 */
[----:B------:R-:W-:Y:S01]  /*0740*/  I2FP.F32.U32 R3, R0 ;  /* 0x0000000000037245 */ /* 0x000fe20000201000 */
[----:B------:R-:W-:-:S04]  /*0750*/  FFMA R0, R9, -R2, 1 ;  /* 0x3f80000009007423 */ /* 0x000fc80000000802 */
[----:B------:R-:W-:Y:S01]  /*0760*/  FFMA R8, R3, R6, 1.1641532182693481445e-10 ;  /* 0x2f00000003087423 */ /* 0x000fe20000000006 */
[----:B------:R-:W-:-:S03]  /*0770*/  FFMA R0, R0, R9, 0.20000000298023223877 ;  /* 0x3e4ccccd00007423 */ /* 0x000fc60000000009 */
[----:B------:R-:W2:Y:S01]  /*0780*/  FCHK P0, R8, 5 ;  /* 0x40a0000008007902 */ /* 0x000ea20000000000 */
[----:B------:R-:W-:-:S04]  /*0790*/  FFMA R3, R0, R8, RZ ;  /* 0x0000000800037223 */ /* 0x000fc800000000ff */
[----:B------:R-:W-:-:S04]  /*07a0*/  FFMA R6, R3, -5, R8 ;  /* 0xc0a0000003067823 */ /* 0x000fc80000000008 */
[----:B------:R-:W-:Y:S01]  /*07b0*/  FFMA R0, R0, R6, R3 ;  /* 0x0000000600007223 */ /* 0x000fe20000000003 */
[----:B--2---:R-:W-:Y:S06]  /*07c0*/  @!P0 BRA `(.L_x_9) ;  /* 0x00000000000c8947 */ /* 0x004fec0003800000 */
[----:B------:R-:W-:Y:S01]  /*07d0*/  IMAD.MOV.U32 R3, RZ, RZ, R8 ;  /* 0x000000ffff037224 */ /* 0x000fe200078e0008 */
[----:B------:R-:W-:-:S07]  /*07e0*/  MOV R6, 0x800 ;  /* 0x0000080000067802 */ /* 0x000fce0000000f00 */
[----:B01----:R-:W-:Y:S05]  /*07f0*/  CALL.REL.NOINC `($__internal_0_$__cuda_sm3x_div_rn_noftz_f32_slowpath) ;  /* 0x0000003c00a07944 */ /* 0x003fea0003c00000 */
.L_x_9:
[----:B------:R-:W-:Y:S05]  /*0800*/  BSYNC.RECONVERGENT B3 ;  /* 0x0000000000037941 */ /* 0x000fea0003800200 */
.L_x_8:
[----:B------:R-:W2:Y:S01]  /*0810*/  LDG.E.64 R10, desc[UR6][R14.64+-0x8] ;  /* 0xfffff8060e0a7981 */ /* 0x000ea2000c1e1b00 */
[----:B------:R3:W2:Y:S01]  /*0820*/  F2F.F64.F32 R8, R0 ;  /* 0x0000000000087310 */ /* 0x0006a20000201800 */
[----:B------:R-:W-:Y:S01]  /*0830*/  MOV R16, R7 ;  /* 0x0000000700107202 */ /* 0x000fe20000000f00 */
[----:B------:R-:W-:Y:S02]  /*0840*/  IMAD.MOV.U32 R3, RZ, RZ, R13 ;  /* 0x000000ffff037224 */ /* 0x000fe400078e000d */
[----:B---3--:R-:W-:Y:S01]  /*0850*/  IMAD.MOV.U32 R0, RZ, RZ, R5 ;  /* 0x000000ffff007224 */ /* 0x008fe200078e0005 */
[----:B--2---:R-:W-:Y:S01]  /*0860*/  DADD R8, R8, R10 ;  /* 0x0000000008087229 */ /* 0x004fe2000000000a */
[----:B------:R-:W-:-:S06]  /*0870*/  IMAD.MOV.U32 R10, RZ, RZ, R20 ;  /* 0x000000ffff0a7224 */ /* 0x000fcc00078e0014 */
[----:B------:R2:W-:Y:S04]  /*0880*/  STG.E.64 desc[UR6][R14.64+-0x8], R8 ;  /* 0xfffff8080e007986 */ /* 0x0005e8000c101b06 */
.L_x_7:
[----:B------:R-:W-:Y:S05]  /*0890*/  BSYNC.RECONVERGENT B2 ;  /* 0x0000000000027941 */ /* 0x000fea0003800200 */
.L_x_6:
[----:B------:R-:W-:Y:S01]  /*08a0*/  DSETP.GT.AND P0, PT, R24, 1, PT ;  /* 0x3ff000001800742a */ /* 0x000fe20003f04000 */
[----:B------:R-:W-:-:S13]  /*08b0*/  BSSY.RECONVERGENT B0, `(.L_x_10) ;  /* 0x000000f000007945 */ /* 0x000fda0003800200 */
[----:B------:R-:W-:Y:S05]  /*08c0*/  @P0 BRA `(.L_x_11) ;  /* 0x0000000000200947 */ /* 0x000fea0003800000 */
[----:B------:R-:W-:-:S14]  /*08d0*/  DSETP.GEU.AND P0, PT, R24, -1, PT ;  /* 0xbff000001800742a */ /* 0x000fdc0003f0e000 */
[----:B------:R-:W-:Y:S05]  /*08e0*/  @P0 BRA `(.L_x_12) ;  /* 0x00000000002c0947 */ /* 0x000fea0003800000 */
[----:B------:R-:W-:Y:S01]  /*08f0*/  MOV R6, 0x0 ;  /* 0x0000000000067802 */ /* 0x000fe20000000f00 */
[----:B------:R-:W-:Y:S01]  /*0900*/  IMAD.MOV.U32 R7, RZ, RZ, -0x40100000 ;  /* 0xbff00000ff077424 */ /* 0x000fe200078e00ff */
[----:B------:R-:W-:Y:S01]  /*0910*/  MOV R25, 0xbff00000 ;  /* 0xbff0000000197802 */ /* 0x000fe20000000f00 */
[----:B------:R-:W-:-:S03]  /*0920*/  IMAD.MOV.U32 R24, RZ, RZ, 0x0 ;  /* 0x00000000ff187424 */ /* 0x000fc600078e00ff */
[----:B------:R3:W-:Y:S01]  /*0930*/  STG.E.64 desc[UR6][R28.64], R6 ;  /* 0x000000061c007986 */ /* 0x0007e2000c101b06 */
[----:B------:R-:W-:Y:S05]  /*0940*/  BRA `(.L_x_12) ;  /* 0x0000000000147947 */ /* 0x000fea0003800000 */
.L_x_11:
[----:B------:R-:W-:Y:S01]  /*0950*/  IMAD.MOV.U32 R6, RZ, RZ, 0x0 ;  /* 0x00000000ff067424 */ /* 0x000fe200078e00ff */
[----:B------:R-:W-:Y:S01]  /*0960*/  MOV R24, 0x0 ;  /* 0x0000000000187802 */ /* 0x000fe20000000f00 */
[----:B------:R-:W-:Y:S02]  /*0970*/  IMAD.MOV.U32 R7, RZ, RZ, 0x3ff00000 ;  /* 0x3ff00000ff077424 */ /* 0x000fe400078e00ff */
[----:B------:R-:W-:-:S03]  /*0980*/  IMAD.MOV.U32 R25, RZ, RZ, 0x3ff00000 ;  /* 0x3ff00000ff197424 */ /* 0x000fc600078e00ff */
[----:B------:R4:W-:Y:S04]  /*0990*/  STG.E.64 desc[UR6][R28.64], R6 ;  /* 0x000000061c007986 */ /* 0x0009e8000c101b06 */
.L_x_12:
[----:B------:R-:W-:Y:S05]  /*09a0*/  BSYNC.RECONVERGENT B0 ;  /* 0x0000000000007941 */ /* 0x000fea0003800200 */
.L_x_10:
[----:B------:R-:W-:Y:S01]  /*09b0*/  SHF.R.U32.HI R5, RZ, 0x2, R0 ;  /* 0x00000002ff057819 */ /* 0x000fe20000011600 */
[----:B---34-:R-:W-:Y:S01]  /*09c0*/  IMAD.SHL.U32 R7, R12, 0x10, RZ ;  /* 0x000000100c077824 */ /* 0x018fe200078e00ff */
[----:B------:R-:W-:Y:S01]  /*09d0*/  BSSY.RECONVERGENT B2, `(.L_x_13) ;  /* 0x0000030000027945 */ /* 0x000fe20003800200 */
[----:B------:R-:W-:Y:S01]  /*09e0*/  VIADD R13, R17, 0x587c5 ;  /* 0x000587c5110d7836 */ /* 0x000fe20000000000 */
[----:B------:R-:W-:Y:S02]  /*09f0*/  LOP3.LUT R5, R5, R0, RZ, 0x3c, !PT ;  /* 0x0000000005057212 */ /* 0x000fe400078e3cff */
[----:B------:R-:W-:Y:S02]  /*0a00*/  MOV R21, R16 ;  /* 0x0000001000157202 */ /* 0x000fe40000000f00 */
[----:B------:R-:W-:-:S04]  /*0a10*/  SHF.L.U32 R0, R5, 0x1, RZ ;  /* 0x0000000105007819 */ /* 0x000fc800000006ff */
[----:B------:R-:W-:-:S04]  /*0a20*/  LOP3.LUT R0, R12, R7, R0, 0x96, !PT ;  /* 0x000000070c007212 */ /* 0x000fc800078e9600 */
[----:B------:R-:W-:Y:S02]  /*0a30*/  LOP3.LUT R20, R0, R5, RZ, 0x3c, !PT ;  /* 0x0000000500147212 */ /* 0x000fe400078e3cff */
[----:B------:R-:W-:-:S03]  /*0a40*/  MOV R0, 0x2f800000 ;  /* 0x2f80000000007802 */ /* 0x000fc60000000f00 */
[----:B------:R-:W-:Y:S02]  /*0a50*/  IMAD.IADD R5, R20, 0x1, R13 ;  /* 0x0000000114057824 */ /* 0x000fe400078e020d */
[----:B--2---:R-:W-:-:S03]  /*0a60*/  IMAD.MOV.U32 R8, RZ, RZ, R20 ;  /* 0x000000ffff087224 */ /* 0x004fc600078e0014 */
[----:B------:R-:W-:-:S05]  /*0a70*/  I2FP.F32.U32 R5, R5 ;  /* 0x0000000500057245 */ /* 0x000fca0000201000 */
[----:B------:R-:W-:Y:S01]  /*0a80*/  FFMA R6, R5, R0, 1.1641532182693481445e-10 ;  /* 0x2f00000005067423 */ /* 0x000fe20000000000 */
[----:B------:R-:W-:-:S05]  /*0a90*/  IMAD.MOV.U32 R5, RZ, RZ, R10 ;  /* 0x000000ffff057224 */ /* 0x000fca00078e000a */
[----:B------:R-:W2:Y:S02]  /*0aa0*/  F2F.F64.F32 R6, R6 ;  /* 0x0000000600067310 */ /* 0x000ea40000201800 */
[----:B--2---:R-:W-:Y:S01]  /*0ab0*/  DSETP.GT.AND P0, PT, R6, UR8, PT ;  /* 0x0000000806007e2a */ /* 0x004fe2000bf04000 */
[----:B------:R-:W-:-:S13]  /*0ac0*/  IMAD.MOV.U32 R7, RZ, RZ, R12 ;  /* 0x000000ffff077224 */ /* 0x000fda00078e000c */
[----:B------:R-:W-:Y:S05]  /*0ad0*/  @!P0 BRA `(.L_x_14) ;  /* 0x00000000007c8947 */ /* 0x000fea0003800000 */
[----:B------:R-:W-:Y:S01]  /*0ae0*/  SHF.R.U32.HI R6, RZ, 0x2, R3 ;  /* 0x00000002ff067819 */ /* 0x000fe20000011603 */
[----:B------:R-:W-:Y:S01]  /*0af0*/  VIADD R13, R17, 0xb0f8a ;  /* 0x000b0f8a110d7836 */ /* 0x000fe20000000000 */
[----:B------:R-:W-:Y:S02]  /*0b00*/  BSSY.RECONVERGENT B3, `(.L_x_15) ;  /* 0x0000014000037945 */ /* 0x000fe40003800200 */
[----:B------:R-:W-:Y:S01]  /*0b10*/  LOP3.LUT R6, R6, R3, RZ, 0x3c, !PT ;  /* 0x0000000306067212 */ /* 0x000fe200078e3cff */
[----:B------:R-:W-:-:S03]  /*0b20*/  IMAD.SHL.U32 R3, R20, 0x10, RZ ;  /* 0x0000001014037824 */ /* 0x000fc600078e00ff */
[----:B------:R-:W-:-:S04]  /*0b30*/  SHF.L.U32 R5, R6, 0x1, RZ ;  /* 0x0000000106057819 */ /* 0x000fc800000006ff */
[----:B------:R-:W-:Y:S02]  /*0b40*/  LOP3.LUT R3, R6, R5, R3, 0x96, !PT ;  /* 0x0000000506037212 */ /* 0x000fe400078e9603 */
[----:B------:R-:W-:Y:S02]  /*0b50*/  MOV R5, 0x3e4ccccd ;  /* 0x3e4ccccd00057802 */ /* 0x000fe40000000f00 */
[----:B------:R-:W-:-:S03]  /*0b60*/  LOP3.LUT R8, R3, R20, RZ, 0x3c, !PT ;  /* 0x0000001403087212 */ /* 0x000fc600078e3cff */
[----:B------:R-:W-:Y:S02]  /*0b70*/  FFMA R6, R5, -R2, 1 ;  /* 0x3f80000005067423 */ /* 0x000fe40000000802 */
[----:B------:R-:W-:-:S05]  /*0b80*/  IMAD.IADD R3, R8, 0x1, R13 ;  /* 0x0000000108037824 */ /* 0x000fca00078e020d */
[----:B------:R-:W-:-:S05]  /*0b90*/  I2FP.F32.U32 R3, R3 ;  /* 0x0000000300037245 */ /* 0x000fca0000201000 */
[----:B01----:R-:W-:Y:S01]  /*0ba0*/  FFMA R18, R3, R0, 1.1641532182693481445e-10 ;  /* 0x2f00000003127423 */ /* 0x003fe20000000000 */
[----:B------:R-:W-:-:S03]  /*0bb0*/  FFMA R0, R6, R5, 0.20000000298023223877 ;  /* 0x3e4ccccd06007423 */ /* 0x000fc60000000005 */
[----:B------:R-:W0:Y:S01]  /*0bc0*/  FCHK P0, R18, 5 ;  /* 0x40a0000012007902 */ /* 0x000e220000000000 */
[----:B------:R-:W-:-:S04]  /*0bd0*/  FFMA R3, R0, R18, RZ ;  /* 0x0000001200037223 */ /* 0x000fc800000000ff */
[----:B------:R-:W-:-:S04]  /*0be0*/  FFMA R6, R3, -5, R18 ;  /* 0xc0a0000003067823 */ /* 0x000fc80000000012 */
[----:B------:R-:W-:Y:S01]  /*0bf0*/  FFMA R0, R0, R6, R3 ;  /* 0x0000000600007223 */ /* 0x000fe20000000003 */
[----:B0-----:R-:W-:Y:S06]  /*0c00*/  @!P0 BRA `(.L_x_16) ;  /* 0x00000000000c8947 */ /* 0x001fec0003800000 */
[----:B------:R-:W-:Y:S01]  /*0c10*/  IMAD.MOV.U32 R3, RZ, RZ, R18 ;  /* 0x000000ffff037224 */ /* 0x000fe200078e0012 */
[----:B------:R-:W-:-:S07]  /*0c20*/  MOV R6, 0xc40 ;  /* 0x00000c4000067802 */ /* 0x000fce0000000f00 */
[----:B------:R-:W-:Y:S05]  /*0c30*/  CALL.REL.NOINC `($__internal_0_$__cuda_sm3x_div_rn_noftz_f32_slowpath) ;  /* 0x0000003800907944 */ /* 0x000fea0003c00000 */
.L_x_16:
[----:B------:R-:W-:Y:S05]  /*0c40*/  BSYNC.RECONVERGENT B3 ;  /* 0x0000000000037941 */ /* 0x000fea0003800200 */
.L_x_15:
[----:B------:R-:W2:Y:S01]  /*0c50*/  LDG.E.64 R18, desc[UR6][R14.64] ;  /* 0x000000060e127981 */ /* 0x000ea2000c1e1b00 */
[----:B------:R-:W2:Y:S01]  /*0c60*/  F2F.F64.F32 R6, R0 ;  /* 0x0000000000067310 */ /* 0x000ea20000201800 */
[----:B------:R-:W-:Y:S01]  /*0c70*/  MOV R5, R12 ;  /* 0x0000000c00057202 */ /* 0x000fe20000000f00 */
[----:B------:R-:W-:Y:S02]  /*0c80*/  IMAD.MOV.U32 R3, RZ, RZ, R16 ;  /* 0x000000ffff037224 */ /* 0x000fe400078e0010 */
[----:B------:R-:W-:Y:S01]  /*0c90*/  IMAD.MOV.U32 R21, RZ, RZ, R10 ;  /* 0x000000ffff157224 */ /* 0x000fe200078e000a */
[----:B--2---:R-:W-:Y:S01]  /*0ca0*/  DADD R18, R6, R18 ;  /* 0x0000000006127229 */ /* 0x004fe20000000012 */
[----:B------:R-:W-:-:S06]  /*0cb0*/  IMAD.MOV.U32 R7, RZ, RZ, R20 ;  /* 0x000000ffff077224 */ /* 0x000fcc00078e0014 */
[----:B------:R2:W-:Y:S04]  /*0cc0*/  STG.E.64 desc[UR6][R14.64], R18 ;  /* 0x000000120e007986 */ /* 0x0005e8000c101b06 */
.L_x_14:
[----:B------:R-:W-:Y:S05]  /*0cd0*/  BSYNC.RECONVERGENT B2 ;  /* 0x0000000000027941 */ /* 0x000fea0003800200 */
.L_x_13:
        /* <DEDUP_REMOVED lines=11> */
.L_x_18:
[----:B------:R-:W-:Y:S01]  /*0d90*/  IMAD.MOV.U32 R10, RZ, RZ, 0x0 ;  /* 0x00000000ff0a7424 */ /* 0x000fe200078e00ff */
[----:B------:R-:W-:Y:S01]  /*0da0*/  MOV R24, 0x0 ;  /* 0x0000000000187802 */ /* 0x000fe20000000f00 */
[----:B------:R-:W-:Y:S02]  /*0db0*/  IMAD.MOV.U32 R11, RZ, RZ, 0x3ff00000 ;  /* 0x3ff00000ff0b7424 */ /* 0x000fe400078e00ff */
[----:B------:R-:W-:-:S03]  /*0dc0*/  IMAD.MOV.U32 R25, RZ, RZ, 0x3ff00000 ;  /* 0x3ff00000ff197424 */ /* 0x000fc600078e00ff */
[----:B------:R3:W-:Y:S04]  /*0dd0*/  STG.E.64 desc[UR6][R28.64], R10 ;  /* 0x0000000a1c007986 */ /* 0x0007e8000c101b06 */
.L_x_19:
[----:B------:R-:W-:Y:S05]  /*0de0*/  BSYNC.RECONVERGENT B0 ;  /* 0x0000000000007941 */ /* 0x000fea0003800200 */
.L_x_17:
[----:B------:R-:W-:Y:S01]  /*0df0*/  SHF.R.U32.HI R0, RZ, 0x2, R3 ;  /* 0x00000002ff007819 */ /* 0x000fe20000011603 */
[----:B------:R-:W-:Y:S01]  /*0e00*/  VIADD R20, R13, 0x587c5 ;  /* 0x000587c50d147836 */ /* 0x000fe20000000000 */
[----:B------:R-:W-:Y:S01]  /*0e10*/  BSSY.RECONVERGENT B2, `(.L_x_20) ;  /* 0x0000030000027945 */ /* 0x000fe20003800200 */
[----:B012---:R-:W-:Y:S01]  /*0e20*/  IMAD.MOV.U32 R19, RZ, RZ, R7 ;  /* 0x000000ffff137224 */ /* 0x007fe200078e0007 */
[----:B------:R-:W-:Y:S01]  /*0e30*/  LOP3.LUT R0, R0, R3, RZ, 0x3c, !PT ;  /* 0x0000000300007212 */ /* 0x000fe200078e3cff */
[----:B------:R-:W-:Y:S01]  /*0e40*/  IMAD.SHL.U32 R3, R8, 0x10, RZ ;  /* 0x0000001008037824 */ /* 0x000fe200078e00ff */
[----:B------:R-:W-:Y:S02]  /*0e50*/  MOV R18, R5 ;  /* 0x0000000500127202 */ /* 0x000fe40000000f00 */
[----:B------:R-:W-:-:S04]  /*0e60*/  SHF.L.U32 R6, R0, 0x1, RZ ;  /* 0x0000000100067819 */ /* 0x000fc800000006ff */
[----:B------:R-:W-:-:S04]  /*0e70*/  LOP3.LUT R3, R8, R3, R6, 0x96, !PT ;  /* 0x0000000308037212 */ /* 0x000fc800078e9606 */
[----:B---34-:R-:W-:Y:S02]  /*0e80*/  LOP3.LUT R10, R3, R0, RZ, 0x3c, !PT ;  /* 0x00000000030a7212 */ /* 0x018fe400078e3cff */
[----:B------:R-:W-:-:S03]  /*0e90*/  MOV R0, 0x2f800000 ;  /* 0x2f80000000007802 */ /* 0x000fc60000000f00 */
[----:B------:R-:W-:-:S05]  /*0ea0*/  IMAD.IADD R3, R10, 0x1, R20 ;  /* 0x000000010a037824 */ /* 0x000fca00078e0214 */
[----:B------:R-:W-:-:S05]  /*0eb0*/  I2FP.F32.U32 R3, R3 ;  /* 0x0000000300037245 */ /* 0x000fca0000201000 */
[----:B------:R-:W-:-:S04]  /*0ec0*/  FFMA R3, R3, R0, 1.1641532182693481445e-10 ;  /* 0x2f00000003037423 */ /* 0x000fc80000000000 */
[----:B------:R-:W0:Y:S02]  /*0ed0*/  F2F.F64.F32 R16, R3 ;  /* 0x0000000300107310 */ /* 0x000e240000201800 */
[----:B0-----:R-:W-:Y:S01]  /*0ee0*/  DSETP.GT.AND P0, PT, R16, UR8, PT ;  /* 0x0000000810007e2a */ /* 0x001fe2000bf04000 */
[----:B------:R-:W-:Y:S02]  /*0ef0*/  IMAD.MOV.U32 R16, RZ, RZ, R8 ;  /* 0x000000ffff107224 */ /* 0x000fe400078e0008 */
[----:B------:R-:W-:-:S11]  /*0f00*/  IMAD.MOV.U32 R17, RZ, RZ, R10 ;  /* 0x000000ffff117224 */ /* 0x000fd600078e000a */
[----:B------:R-:W-:Y:S05]  /*0f10*/  @!P0 BRA `(.L_x_21) ;  /* 0x00000000007c8947 */ /* 0x000fea0003800000 */
[----:B------:R-:W-:Y:S01]  /*0f20*/  SHF.R.U32.HI R6, RZ, 0x2, R21 ;  /* 0x00000002ff067819 */ /* 0x000fe20000011615 */
[----:B------:R-:W-:Y:S01]  /*0f30*/  IMAD.SHL.U32 R3, R10, 0x10, RZ ;  /* 0x000000100a037824 */ /* 0x000fe200078e00ff */
[----:B------:R-:W-:Y:S01]  /*0f40*/  BSSY.RECONVERGENT B3, `(.L_x_22) ;  /* 0x0000014000037945 */ /* 0x000fe20003800200 */
[----:B------:R-:W-:Y:S01]  /*0f50*/  VIADD R20, R13, 0xb0f8a ;  /* 0x000b0f8a0d147836 */ /* 0x000fe20000000000 */
[----:B------:R-:W-:-:S04]  /*0f60*/  LOP3.LUT R6, R6, R21, RZ, 0x3c, !PT ;  /* 0x0000001506067212 */ /* 0x000fc800078e3cff */
[----:B------:R-:W-:-:S04]  /*0f70*/  SHF.L.U32 R9, R6, 0x1, RZ ;  /* 0x0000000106097819 */ /* 0x000fc800000006ff */
[----:B------:R-:W-:Y:S02]  /*0f80*/  LOP3.LUT R3, R6, R9, R3, 0x96, !PT ;  /* 0x0000000906037212 */ /* 0x000fe400078e9603 */
[----:B------:R-:W-:Y:S02]  /*0f90*/  MOV R9, 0x3e4ccccd ;  /* 0x3e4ccccd00097802 */ /* 0x000fe40000000f00 */
[----:B------:R-:W-:-:S03]  /*0fa0*/  LOP3.LUT R17, R3, R10, RZ, 0x3c, !PT ;  /* 0x0000000a03117212 */ /* 0x000fc600078e3cff */
[----:B------:R-:W-:Y:S02]  /*0fb0*/  FFMA R6, R9, -R2, 1 ;  /* 0x3f80000009067423 */ /* 0x000fe40000000802 */
[----:B------:R-:W-:-:S05]  /*0fc0*/  IMAD.IADD R3, R17, 0x1, R20 ;  /* 0x0000000111037824 */ /* 0x000fca00078e0214 */
        /* <DEDUP_REMOVED lines=11> */
.L_x_23:
[----:B------:R-:W-:Y:S05]  /*1080*/  BSYNC.RECONVERGENT B3 ;  /* 0x0000000000037941 */ /* 0x000fea0003800200 */
.L_x_22:
[----:B------:R-:W2:Y:S01]  /*1090*/  LDG.E.64 R18, desc[UR6][R14.64+0x8] ;  /* 0x000008060e127981 */ /* 0x000ea2000c1e1b00 */
[----:B------:R-:W2:Y:S01]  /*10a0*/  F2F.F64.F32 R12, R0 ;  /* 0x00000000000c7310 */ /* 0x000ea20000201800 */
[----:B------:R-:W-:Y:S02]  /*10b0*/  IMAD.MOV.U32 R16, RZ, RZ, R10 ;  /* 0x000000ffff107224 */ /* 0x000fe400078e000a */
[----:B------:R-:W-:Y:S01]  /*10c0*/  IMAD.MOV.U32 R21, RZ, RZ, R5 ;  /* 0x000000ffff157224 */ /* 0x000fe200078e0005 */
[----:B--2---:R-:W-:Y:S01]  /*10d0*/  DADD R12, R12, R18 ;  /* 0x000000000c0c7229 */ /* 0x004fe20000000012 */
[----:B------:R-:W-:Y:S01]  /*10e0*/  MOV R19, R8 ;  /* 0x0000000800137202 */ /* 0x000fe20000000f00 */
[----:B------:R-:W-:-:S05]  /*10f0*/  IMAD.MOV.U32 R18, RZ, RZ, R7 ;  /* 0x000000ffff127224 */ /* 0x000fca00078e0007 */
[----:B------:R0:W-:Y:S04]  /*1100*/  STG.E.64 desc[UR6][R14.64+0x8], R12 ;  /* 0x0000080c0e007986 */ /* 0x0001e8000c101b06 */
.L_x_21:
[----:B------:R-:W-:Y:S05]  /*1110*/  BSYNC.RECONVERGENT B2 ;  /* 0x0000000000027941 */ /* 0x000fea0003800200 */
.L_x_20:
[----:B------:R-:W-:Y:S01]  /*1120*/  DSETP.GT.AND P0, PT, R24, 1, PT ;  /* 0x3ff000001800742a */ /* 0x000fe20003f04000 */
[----:B------:R-:W-:-:S13]  /*1130*/  BSSY.RECONVERGENT B0, `(.L_x_24) ;  /* 0x000000b000007945 */ /* 0x000fda0003800200 */
[----:B------:R-:W-:Y:S05]  /*1140*/  @P0 BRA `(.L_x_25) ;  /* 0x0000000000180947 */ /* 0x000fea0003800000 */
[----:B------:R-:W-:-:S14]  /*1150*/  DSETP.GEU.AND P0, PT, R24, -1, PT ;  /* 0xbff000001800742a */ /* 0x000fdc0003f0e000 */
[----:B------:R-:W-:Y:S05]  /*1160*/  @P0 BRA `(.L_x_26) ;  /* 0x00000000001c0947 */ /* 0x000fea0003800000 */
[----:B------:R-:W-:Y:S01]  /*1170*/  MOV R6, 0x0 ;  /* 0x0000000000067802 */ /* 0x000fe20000000f00 */
[----:B------:R-:W-:-:S05]  /*1180*/  IMAD.MOV.U32 R7, RZ, RZ, -0x40100000 ;  /* 0xbff00000ff077424 */ /* 0x000fca00078e00ff */
[----:B------:R1:W-:Y:S01]  /*1190*/  STG.E.64 desc[UR6][R28.64], R6 ;  /* 0x000000061c007986 */ /* 0x0003e2000c101b06 */
[----:B------:R-:W-:Y:S05]  /*11a0*/  BRA `(.L_x_26) ;  /* 0x00000000000c7947 */ /* 0x000fea0003800000 */
.L_x_25:
[----:B------:R-:W-:Y:S01]  /*11b0*/  IMAD.MOV.U32 R6, RZ, RZ, 0x0 ;  /* 0x00000000ff067424 */ /* 0x000fe200078e00ff */
[----:B------:R-:W-:-:S05]  /*11c0*/  MOV R7, 0x3ff00000 ;  /* 0x3ff0000000077802 */ /* 0x000fca0000000f00 */
[----:B------:R2:W-:Y:S02]  /*11d0*/  STG.E.64 desc[UR6][R28.64], R6 ;  /* 0x000000061c007986 */ /* 0x0005e4000c101b06 */
.L_x_26:
[----:B------:R-:W-:Y:S05]  /*11e0*/  BSYNC.RECONVERGENT B0 ;  /* 0x0000000000007941 */ /* 0x000fea0003800200 */
.L_x_24:
[----:B0-----:R-:W-:-:S05]  /*11f0*/  IADD3 R14, P0, PT, R14, 0x20, RZ ;  /* 0x000000200e0e7810 */ /* 0x001fca0007f1e0ff */
[----:B------:R-:W-:Y:S01]  /*1200*/  IMAD.X R15, RZ, RZ, R15, P0 ;  /* 0x000000ffff0f7224 */ /* 0x000fe200000e060f */
[----:B------:R-:W-:Y:S07]  /*1210*/  BRA.U UP0, `(.L_x_27) ;  /* 0xffffffed00c07547 */ /* 0x000fee000b83ffff */
[----:B-12---:R-:W0:Y:S01]  /*1220*/  LDC.64 R28, c[0x0][0x388] ;  /* 0x0000e200ff1c7b82 */ /* 0x006e220000000a00 */
[----:B------:R-:W-:Y:S01]  /*1230*/  IMAD R3, R4, 0xc8, RZ ;  /* 0x000000c804037824 */ /* 0x000fe200078e02ff */
[----:B------:R-:W1:Y:S01]  /*1240*/  LDCU.64 UR8, c[0x0][0x3a8] ;  /* 0x00007500ff0877ac */ /* 0x000e620008000a00 */
[----:B------:R-:W-:Y:S02]  /*1250*/  UMOV UR4, URZ ;  /* 0x000000ff00047c82 */ /* 0x000fe40008000000 */
[----:B0-----:R-:W-:-:S03]  /*1260*/  IMAD.WIDE R28, R3, 0x8, R28 ;  /* 0x00000008031c7825 */ /* 0x001fc600078e021c */
[----:B------:R-:W-:-:S05]  /*1270*/  IADD3 R14, P0, PT, R28, 0x10, RZ ;  /* 0x000000101c0e7810 */ /* 0x000fca0007f1e0ff */
[----:B-1----:R-:W-:-:S08]  /*1280*/  IMAD.X R15, RZ, RZ, R29, P0 ;  /* 0x000000ffff0f7224 */ /* 0x002fd000000e061d */
.L_x_55:
[----:B------:R-:W-:Y:S01]  /*1290*/  SHF.R.U32.HI R0, RZ, 0x2, R21 ;  /* 0x00000002ff007819 */ /* 0x000fe20000011615 */
[----:B------:R-:W-:Y:S01]  /*12a0*/  VIADD R8, R20, 0x587c5 ;  /* 0x000587c514087836 */ /* 0x000fe20000000000 */
[----:B------:R-:W-:Y:S01]  /*12b0*/  UIADD3 UR4, UPT, UPT, UR4, 0x4, URZ ;  /* 0x0000000404047890 */ /* 0x000fe2000fffe0ff */
[----:B------:R-:W-:Y:S01]  /*12c0*/  BSSY.RECONVERGENT B2, `(.L_x_28) ;  /* 0x0000031000027945 */ /* 0x000fe20003800200 */
[----:B------:R-:W-:Y:S01]  /*12d0*/  LOP3.LUT R21, R0, R21, RZ, 0x3c, !PT ;  /* 0x0000001500157212 */ /* 0x000fe200078e3cff */
[----:B------:R-:W-:Y:S01]  /*12e0*/  IMAD.MOV.U32 R13, RZ, RZ, R17 ;  /* 0x000000ffff0d7224 */ /* 0x000fe200078e0011 */
[----:B------:R-:W-:Y:S01]  /*12f0*/  SHF.L.U32 R0, R17, 0x4, RZ ;  /* 0x0000000411007819 */ /* 0x000fe200000006ff */
[----:B------:R-:W-:Y:S01]  /*1300*/  UISETP.NE.AND UP0, UPT, UR4, 0x186a0, UPT ;  /* 0x000186a00400788c */ /* 0x000fe2000bf05270 */
[----:B------:R-:W-:Y:S01]  /*1310*/  MOV R5, R16 ;  /* 0x0000001000057202 */ /* 0x000fe20000000f00 */
[----:B------:R-:W-:-:S05]  /*1320*/  IMAD.SHL.U32 R3, R21, 0x2, RZ ;  /* 0x0000000215037824 */ /* 0x000fca00078e00ff */
[----:B------:R-:W-:Y:S01]  /*1330*/  LOP3.LUT R0, R17, R0, R3, 0x96, !PT ;  /* 0x0000000011007212 */ /* 0x000fe200078e9603 */
[----:B------:R-:W-:-:S03]  /*1340*/  IMAD.MOV.U32 R3, RZ, RZ, 0x2f800000 ;  /* 0x2f800000ff037424 */ /* 0x000fc600078e00ff */
[----:B------:R-:W-:-:S04]  /*1350*/  LOP3.LUT R25, R0, R21, RZ, 0x3c, !PT ;  /* 0x0000001500197212 */ /* 0x000fc800078e3cff */
[----:B------:R-:W-:-:S04]  /*1360*/  IADD3 R0, PT, PT, R25, R8, RZ ;  /* 0x0000000819007210 */ /* 0x000fc80007ffe0ff */
[----:B------:R-:W-:-:S05]  /*1370*/  I2FP.F32.U32 R0, R0 ;  /* 0x0000000000007245 */ /* 0x000fca0000201000 */
[----:B-12---:R-:W-:Y:S01]  /*1380*/  FFMA R6, R0, R3, 1.1641532182693481445e-10 ;  /* 0x2f00000000067423 */ /* 0x006fe20000000003 */
[----:B------:R-:W-:-:S05]  /*1390*/  IMAD.MOV.U32 R0, RZ, RZ, R19 ;  /* 0x000000ffff007224 */ /* 0x000fca00078e0013 */
[----:B------:R-:W0:Y:S02]  /*13a0*/  F2F.F64.F32 R6, R6 ;  /* 0x0000000600067310 */ /* 0x000e240000201800 */
[----:B0-----:R-:W-:Y:S01]  /*13b0*/  DSETP.GEU.AND P0, PT, R6, UR8, PT ;  /* 0x0000000806007e2a */ /* 0x001fe2000bf0e000 */
[----:B------:R-:W-:-:S13]  /*13c0*/  IMAD.MOV.U32 R7, RZ, RZ, R25 ;  /* 0x000000ffff077224 */ /* 0x000fda00078e0019 */
[----:B------:R-:W-:Y:S05]  /*13d0*/  @P0 BRA `(.L_x_29) ;  /* 0x00000000007c0947 */ /* 0x000fea0003800000 */
        /* <DEDUP_REMOVED lines=22> */
.L_x_31:
[----:B------:R-:W-:Y:S05]  /*1540*/  BSYNC.RECONVERGENT B3 ;  /* 0x0000000000037941 */ /* 0x000fea0003800200 */
.L_x_30:
[----:B------:R-:W2:Y:S01]  /*1550*/  LDG.E.64 R12, desc[UR6][R14.64+-0x10] ;  /* 0xfffff0060e0c7981 */ /* 0x000ea2000c1e1b00 */
[----:B------:R0:W2:Y:S01]  /*1560*/  F2F.F64.F32 R10, R0 ;  /* 0x00000000000a7310 */ /* 0x0000a20000201800 */
[----:B------:R-:W-:Y:S02]  /*1570*/  MOV R5, R17 ;  /* 0x0000001100057202 */ /* 0x000fe40000000f00 */
[----:B------:R-:W-:Y:S01]  /*1580*/  MOV R18, R19 ;  /* 0x0000001300127202 */ /* 0x000fe20000000f00 */
[----:B0-----:R-:W-:Y:S01]  /*1590*/  IMAD.MOV.U32 R0, RZ, RZ, R16 ;  /* 0x000000ffff007224 */ /* 0x001fe200078e0010 */
[----:B--2---:R-:W-:Y:S01]  /*15a0*/  DADD R10, R10, R12 ;  /* 0x000000000a0a7229 */ /* 0x004fe2000000000c */
[----:B------:R-:W-:-:S06]  /*15b0*/  IMAD.MOV.U32 R13, RZ, RZ, R25 ;  /* 0x000000ffff0d7224 */ /* 0x000fcc00078e0019 */
[----:B------:R0:W-:Y:S04]  /*15c0*/  STG.E.64 desc[UR6][R14.64+-0x10], R10 ;  /* 0xfffff00a0e007986 */ /* 0x0001e8000c101b06 */
.L_x_29:
[----:B------:R-:W-:Y:S05]  /*15d0*/  BSYNC.RECONVERGENT B2 ;  /* 0x0000000000027941 */ /* 0x000fea0003800200 */
.L_x_28:
[----:B------:R-:W2:Y:S01]  /*15e0*/  LDG.E.64 R24, desc[UR6][R28.64] ;  /* 0x000000061c187981 */ /* 0x000ea2000c1e1b00 */
[----:B------:R-:W-:Y:S01]  /*15f0*/  SHF.R.U32.HI R3, RZ, 0x2, R18 ;  /* 0x00000002ff037819 */ /* 0x000fe20000011612 */
[----:B------:R-:W-:Y:S01]  /*1600*/  IMAD.SHL.U32 R6, R7, 0x10, RZ ;  /* 0x0000001007067824 */ /* 0x000fe200078e00ff */
[----:B------:R-:W-:Y:S01]  /*1610*/  IADD3 R17, PT, PT, R8, 0x587c5, RZ ;  /* 0x000587c508117810 */ /* 0x000fe20007ffe0ff */
[----:B------:R-:W-:Y:S01]  /*1620*/  BSSY.RECONVERGENT B0, `(.L_x_32) ;  /* 0x000001a000007945 */ /* 0x000fe20003800200 */
[----:B------:R-:W-:Y:S02]  /*1630*/  LOP3.LUT R3, R3, R18, RZ, 0x3c, !PT ;  /* 0x0000001203037212 */ /* 0x000fe400078e3cff */
[----:B------:R-:W-:-:S03]  /*1640*/  MOV R16, R13 ;  /* 0x0000000d00107202 */ /* 0x000fc60000000f00 */
[----:B------:R-:W-:-:S05]  /*1650*/  IMAD.SHL.U32 R9, R3, 0x2, RZ ;  /* 0x0000000203097824 */ /* 0x000fca00078e00ff */
[----:B------:R-:W-:-:S04]  /*1660*/  LOP3.LUT R6, R7, R6, R9, 0x96, !PT ;  /* 0x0000000607067212 */ /* 0x000fc800078e9609 */
[----:B------:R-:W-:Y:S01]  /*1670*/  LOP3.LUT R20, R6, R3, RZ, 0x3c, !PT ;  /* 0x0000000306147212 */ /* 0x000fe200078e3cff */
[----:B------:R-:W-:-:S04]  /*1680*/  IMAD.MOV.U32 R6, RZ, RZ, 0x2f800000 ;  /* 0x2f800000ff067424 */ /* 0x000fc800078e00ff */
[----:B------:R-:W-:-:S05]  /*1690*/  IMAD.IADD R3, R20, 0x1, R17 ;  /* 0x0000000114037824 */ /* 0x000fca00078e0211 */
[----:B------:R-:W-:-:S05]  /*16a0*/  I2FP.F32.U32 R3, R3 ;  /* 0x0000000300037245 */ /* 0x000fca0000201000 */
[----:B------:R-:W-:-:S04]  /*16b0*/  FFMA R3, R3, R6, 1.1641532182693481445e-10 ;  /* 0x2f00000003037423 */ /* 0x000fc80000000006 */
[----:B0-----:R-:W0:Y:S02]  /*16c0*/  F2F.F64.F32 R10, R3 ;  /* 0x00000003000a7310 */ /* 0x001e240000201800 */
[----:B0-----:R-:W-:Y:S01]  /*16d0*/  DSETP.GEU.AND P1, PT, R10, UR8, PT ;  /* 0x000000080a007e2a */ /* 0x001fe2000bf2e000 */
[----:B------:R-:W-:Y:S01]  /*16e0*/  IMAD.MOV.U32 R10, RZ, RZ, R7 ;  /* 0x000000ffff0a7224 */ /* 0x000fe200078e0007 */
[----:B--2---:R-:W-:-:S14]  /*16f0*/  DSETP.GT.AND P0, PT, R24, 1, PT ;  /* 0x3ff000001800742a */ /* 0x004fdc0003f04000 */
[----:B------:R-:W-:Y:S01]  /*1700*/  @P0 MOV R18, 0x0 ;  /* 0x0000000000120802 */ /* 0x000fe20000000f00 */
[----:B------:R-:W-:Y:S02]  /*1710*/  @P0 IMAD.MOV.U32 R19, RZ, RZ, 0x3ff00000 ;  /* 0x3ff00000ff130424 */ /* 0x000fe400078e00ff */
[----:B------:R-:W-:Y:S02]  /*1720*/  @P0 IMAD.MOV.U32 R24, RZ, RZ, 0x0 ;  /* 0x00000000ff180424 */ /* 0x000fe400078e00ff */
[----:B------:R-:W-:Y:S01]  /*1730*/  @P0 IMAD.MOV.U32 R25, RZ, RZ, 0x3ff00000 ;  /* 0x3ff00000ff190424 */ /* 0x000fe200078e00ff */
[----:B------:R0:W-:Y:S01]  /*1740*/  @P0 STG.E.64 desc[UR6][R28.64], R18 ;  /* 0x000000121c000986 */ /* 0x0001e2000c101b06 */
[----:B------:R-:W-:Y:S05]  /*1750*/  @P0 BRA `(.L_x_33) ;  /* 0x0000000000180947 */ /* 0x000fea0003800000 */
[----:B------:R-:W-:-:S14]  /*1760*/  DSETP.GEU.AND P0, PT, R24, -1, PT ;  /* 0xbff000001800742a */ /* 0x000fdc0003f0e000 */
[----:B0-----:R-:W-:Y:S01]  /*1770*/  @!P0 MOV R18, 0x0 ;  /* 0x0000000000128802 */ /* 0x001fe20000000f00 */
[----:B------:R-:W-:Y:S01]  /*1780*/  @!P0 IMAD.MOV.U32 R19, RZ, RZ, -0x40100000 ;  /* 0xbff00000ff138424 */ /* 0x000fe200078e00ff */
[----:B------:R-:W-:Y:S01]  /*1790*/  @!P0 MOV R25, 0xbff00000 ;  /* 0xbff0000000198802 */ /* 0x000fe20000000f00 */
[----:B------:R-:W-:-:S03]  /*17a0*/  @!P0 IMAD.MOV.U32 R24, RZ, RZ, 0x0 ;  /* 0x00000000ff188424 */ /* 0x000fc600078e00ff */
[----:B------:R1:W-:Y:S04]  /*17b0*/  @!P0 STG.E.64 desc[UR6][R28.64], R18 ;  /* 0x000000121c008986 */ /* 0x0003e8000c101b06 */
.L_x_33:
[----:B------:R-:W-:Y:S05]  /*17c0*/  BSYNC.RECONVERGENT B0 ;  /* 0x0000000000007941 */ /* 0x000fea0003800200 */
.L_x_32:
[----:B------:R-:W-:Y:S01]  /*17d0*/  BSSY.RECONVERGENT B2, `(.L_x_34) ;  /* 0x0000023000027945 */ /* 0x000fe20003800200 */
[----:B------:R-:W-:Y:S02]  /*17e0*/  IMAD.MOV.U32 R3, RZ, RZ, R5 ;  /* 0x000000ffff037224 */ /* 0x000fe400078e0005 */
[----:B------:R-:W-:Y:S01]  /*17f0*/  IMAD.MOV.U32 R12, RZ, RZ, R20 ;  /* 0x000000ffff0c7224 */ /* 0x000fe200078e0014 */
[----:B------:R-:W-:Y:S06]  /*1800*/  @P1 BRA `(.L_x_35) ;  /* 0x00000000007c1947 */ /* 0x000fec0003800000 */
[----:B------:R-:W-:Y:S01]  /*1810*/  SHF.R.U32.HI R3, RZ, 0x2, R0 ;  /* 0x00000002ff037819 */ /* 0x000fe20000011600 */
[----:B------:R-:W-:Y:S01]  /*1820*/  VIADD R17, R8, 0xb0f8a ;  /* 0x000b0f8a08117836 */ /* 0x000fe20000000000 */
[----:B------:R-:W-:Y:S02]  /*1830*/  BSSY.RECONVERGENT B3, `(.L_x_36) ;  /* 0x0000014000037945 */ /* 0x000fe40003800200 */
[----:B------:R-:W-:Y:S02]  /*1840*/  LOP3.LUT R3, R3, R0, RZ, 0x3c, !PT ;  /* 0x0000000003037212 */ /* 0x000fe400078e3cff */
[----:B------:R-:W-:-:S03]  /*1850*/  SHF.L.U32 R0, R20, 0x4, RZ ;  /* 0x0000000414007819 */ /* 0x000fc600000006ff */
[----:B------:R-:W-:-:S05]  /*1860*/  IMAD.SHL.U32 R9, R3, 0x2, RZ ;  /* 0x0000000203097824 */ /* 0x000fca00078e00ff */
[----:B------:R-:W-:-:S04]  /*1870*/  LOP3.LUT R9, R3, R9, R0, 0x96, !PT ;  /* 0x0000000903097212 */ /* 0x000fc800078e9600 */
[----:B------:R-:W-:Y:S01]  /*1880*/  LOP3.LUT R12, R9, R20, RZ, 0x3c, !PT ;  /* 0x00000014090c7212 */ /* 0x000fe200078e3cff */
[----:B------:R-:W-:-:S03]  /*1890*/  IMAD.MOV.U32 R9, RZ, RZ, 0x3e4ccccd ;  /* 0x3e4ccccdff097424 */ /* 0x000fc600078e00ff */
[----:B------:R-:W-:-:S04]  /*18a0*/  IADD3 R0, PT, PT, R12, R17, RZ ;  /* 0x000000110c007210 */ /* 0x000fc80007ffe0ff */
        /* <DEDUP_REMOVED lines=12> */
.L_x_37:
[----:B------:R-:W-:Y:S05]  /*1970*/  BSYNC.RECONVERGENT B3 ;  /* 0x0000000000037941 */ /* 0x000fea0003800200 */
.L_x_36:
[----:B------:R-:W2:Y:S01]  /*1980*/  LDG.E.64 R10, desc[UR6][R14.64+-0x8] ;  /* 0xfffff8060e0a7981 */ /* 0x000ea2000c1e1b00 */
[----:B------:R3:W2:Y:S01]  /*1990*/  F2F.F64.F32 R8, R0 ;  /* 0x0000000000087310 */ /* 0x0006a20000201800 */
[----:B------:R-:W-:Y:S02]  /*19a0*/  IMAD.MOV.U32 R16, RZ, RZ, R7 ;  /* 0x000000ffff107224 */ /* 0x000fe400078e0007 */
[----:B------:R-:W-:Y:S01]  /*19b0*/  IMAD.MOV.U32 R3, RZ, RZ, R13 ;  /* 0x000000ffff037224 */ /* 0x000fe200078e000d */
[----:B---3--:R-:W-:Y:S01]  /*19c0*/  MOV R0, R5 ;  /* 0x0000000500007202 */ /* 0x008fe20000000f00 */
[----:B--2---:R-:W-:Y:S01]  /*19d0*/  DADD R8, R8, R10 ;  /* 0x0000000008087229 */ /* 0x004fe2000000000a */
[----:B------:R-:W-:-:S06]  /*19e0*/  MOV R10, R20 ;  /* 0x00000014000a7202 */ /* 0x000fcc0000000f00 */
[----:B------:R2:W-:Y:S04]  /*19f0*/  STG.E.64 desc[UR6][R14.64+-0x8], R8 ;  /* 0xfffff8080e007986 */ /* 0x0005e8000c101b06 */
.L_x_35:
[----:B------:R-:W-:Y:S05]  /*1a00*/  BSYNC.RECONVERGENT B2 ;  /* 0x0000000000027941 */ /* 0x000fea0003800200 */
.L_x_34:
[----:B------:R-:W-:Y:S01]  /*1a10*/  DSETP.GT.AND P0, PT, R24, 1, PT ;  /* 0x3ff000001800742a */ /* 0x000fe20003f04000 */
[----:B------:R-:W-:-:S13]  /*1a20*/  BSSY.RECONVERGENT B0, `(.L_x_38) ;  /* 0x000000f000007945 */ /* 0x000fda0003800200 */
[----:B------:R-:W-:Y:S05]  /*1a30*/  @P0 BRA `(.L_x_39) ;  /* 0x0000000000200947 */ /* 0x000fea0003800000 */
[----:B------:R-:W-:-:S14]  /*1a40*/  DSETP.GEU.AND P0, PT, R24, -1, PT ;  /* 0xbff000001800742a */ /* 0x000fdc0003f0e000 */
[----:B------:R-:W-:Y:S05]  /*1a50*/  @P0 BRA `(.L_x_40) ;  /* 0x00000000002c0947 */ /* 0x000fea0003800000 */
[----:B------:R-:W-:Y:S01]  /*1a60*/  IMAD.MOV.U32 R6, RZ, RZ, 0x0 ;  /* 0x00000000ff067424 */ /* 0x000fe200078e00ff */
[----:B------:R-:W-:Y:S01]  /*1a70*/  MOV R24, 0x0 ;  /* 0x0000000000187802 */ /* 0x000fe20000000f00 */
[----:B------:R-:W-:Y:S02]  /*1a80*/  IMAD.MOV.U32 R7, RZ, RZ, -0x40100000 ;  /* 0xbff00000ff077424 */ /* 0x000fe400078e00ff */
[----:B------:R-:W-:-:S03]  /*1a90*/  IMAD.MOV.U32 R25, RZ, RZ, -0x40100000 ;  /* 0xbff00000ff197424 */ /* 0x000fc600078e00ff */
[----:B------:R3:W-:Y:S01]  /*1aa0*/  STG.E.64 desc[UR6][R28.64], R6 ;  /* 0x000000061c007986 */ /* 0x0007e2000c101b06 */
[----:B------:R-:W-:Y:S05]  /*1ab0*/  BRA `(.L_x_40) ;  /* 0x0000000000147947 */ /* 0x000fea0003800000 */
.L_x_39:
[----:B------:R-:W-:Y:S01]  /*1ac0*/  IMAD.MOV.U32 R6, RZ, RZ, 0x0 ;  /* 0x00000000ff067424 */ /* 0x000fe200078e00ff */
[----:B------:R-:W-:Y:S01]  /*1ad0*/  MOV R7, 0x3ff00000 ;  /* 0x3ff0000000077802 */ /* 0x000fe20000000f00 */
[----:B------:R-:W-:Y:S02]  /*1ae0*/  IMAD.MOV.U32 R24, RZ, RZ, 0x0 ;  /* 0x00000000ff187424 */ /* 0x000fe400078e00ff */
[----:B------:R-:W-:Y:S02]  /*1af0*/  IMAD.MOV.U32 R25, RZ, RZ, 0x3ff00000 ;  /* 0x3ff00000ff197424 */ /* 0x000fe400078e00ff */
[----:B------:R4:W-:Y:S05]  /*1b00*/  STG.E.64 desc[UR6][R28.64], R6 ;  /* 0x000000061c007986 */ /* 0x0009ea000c101b06 */
.L_x_40:
[----:B------:R-:W-:Y:S05]  /*1b10*/  BSYNC.RECONVERGENT B0 ;  /* 0x0000000000007941 */ /* 0x000fea0003800200 */
.L_x_38:
[----:B------:R-:W-:Y:S01]  /*1b20*/  SHF.R.U32.HI R5, RZ, 0x2, R0 ;  /* 0x00000002ff057819 */ /* 0x000fe20000011600 */
[----:B------:R-:W-:Y:S01]  /*1b30*/  VIADD R13, R17, 0x587c5 ;  /* 0x000587c5110d7836 */ /* 0x000fe20000000000 */
[----:B---34-:R-:W-:Y:S01]  /*1b40*/  SHF.L.U32 R7, R12, 0x4, RZ ;  /* 0x000000040c077819 */ /* 0x018fe200000006ff */
[----:B------:R-:W-:Y:S01]  /*1b50*/  BSSY.RECONVERGENT B2, `(.L_x_41) ;  /* 0x000002f000027945 */ /* 0x000fe20003800200 */
[----:B------:R-:W-:Y:S01]  /*1b60*/  LOP3.LUT R5, R5, R0, RZ, 0x3c, !PT ;  /* 0x0000000005057212 */ /* 0x000fe200078e3cff */
[----:B------:R-:W-:-:S04]  /*1b70*/  IMAD.MOV.U32 R21, RZ, RZ, R16 ;  /* 0x000000ffff157224 */ /* 0x000fc800078e0010 */
[----:B------:R-:W-:-:S05]  /*1b80*/  IMAD.SHL.U32 R0, R5, 0x2, RZ ;  /* 0x0000000205007824 */ /* 0x000fca00078e00ff */
[----:B------:R-:W-:-:S04]  /*1b90*/  LOP3.LUT R0, R12, R7, R0, 0x96, !PT ;  /* 0x000000070c007212 */ /* 0x000fc800078e9600 */
[----:B------:R-:W-:Y:S01]  /*1ba0*/  LOP3.LUT R20, R0, R5, RZ, 0x3c, !PT ;  /* 0x0000000500147212 */ /* 0x000fe200078e3cff */
[----:B------:R-:W-:-:S03]  /*1bb0*/  IMAD.MOV.U32 R0, RZ, RZ, 0x2f800000 ;  /* 0x2f800000ff007424 */ /* 0x000fc600078e00ff */
[----:B------:R-:W-:Y:S01]  /*1bc0*/  IADD3 R5, PT, PT, R20, R13, RZ ;  /* 0x0000000d14057210 */ /* 0x000fe20007ffe0ff */
[----:B--2---:R-:W-:-:S03]  /*1bd0*/  IMAD.MOV.U32 R8, RZ, RZ, R20 ;  /* 0x000000ffff087224 */ /* 0x004fc600078e0014 */
[----:B------:R-:W-:-:S05]  /*1be0*/  I2FP.F32.U32 R5, R5 ;  /* 0x0000000500057245 */ /* 0x000fca0000201000 */
[----:B------:R-:W-:Y:S01]  /*1bf0*/  FFMA R6, R5, R0, 1.1641532182693481445e-10 ;  /* 0x2f00000005067423 */ /* 0x000fe20000000000 */
[----:B------:R-:W-:-:S05]  /*1c00*/  MOV R5, R10 ;  /* 0x0000000a00057202 */ /* 0x000fca0000000f00 */
[----:B------:R-:W2:Y:S02]  /*1c10*/  F2F.F64.F32 R6, R6 ;  /* 0x0000000600067310 */ /* 0x000ea40000201800 */
[----:B--2---:R-:W-:Y:S01]  /*1c20*/  DSETP.GEU.AND P0, PT, R6, UR8, PT ;  /* 0x0000000806007e2a */ /* 0x004fe2000bf0e000 */
[----:B------:R-:W-:-:S13]  /*1c30*/  IMAD.MOV.U32 R7, RZ, RZ, R12 ;  /* 0x000000ffff077224 */ /* 0x000fda00078e000c */
[----:B------:R-:W-:Y:S05]  /*1c40*/  @P0 BRA `(.L_x_42) ;  /* 0x00000000007c0947 */ /* 0x000fea0003800000 */
[----:B------:R-:W-:Y:S01]  /*1c50*/  SHF.R.U32.HI R6, RZ, 0x2, R3 ;  /* 0x00000002ff067819 */ /* 0x000fe20000011603 */
[----:B------:R-:W-:Y:S01]  /*1c60*/  VIADD R13, R17, 0xb0f8a ;  /* 0x000b0f8a110d7836 */ /* 0x000fe20000000000 */
[----:B------:R-:W-:Y:S02]  /*1c70*/  BSSY.RECONVERGENT B3, `(.L_x_43) ;  /* 0x0000014000037945 */ /* 0x000fe40003800200 */
[----:B------:R-:W-:Y:S02]  /*1c80*/  LOP3.LUT R6, R6, R3, RZ, 0x3c, !PT ;  /* 0x0000000306067212 */ /* 0x000fe400078e3cff */
[----:B------:R-:W-:-:S03]  /*1c90*/  SHF.L.U32 R3, R20, 0x4, RZ ;  /* 0x0000000414037819 */ /* 0x000fc600000006ff */
[----:B------:R-:W-:-:S05]  /*1ca0*/  IMAD.SHL.U32 R5, R6, 0x2, RZ ;  /* 0x0000000206057824 */ /* 0x000fca00078e00ff */
[----:B------:R-:W-:Y:S01]  /*1cb0*/  LOP3.LUT R3, R6, R5, R3, 0x96, !PT ;  /* 0x0000000506037212 */ /* 0x000fe200078e9603 */
[----:B------:R-:W-:-:S03]  /*1cc0*/  IMAD.MOV.U32 R5, RZ, RZ, 0x3e4ccccd ;  /* 0x3e4ccccdff057424 */ /* 0x000fc600078e00ff */
[----:B------:R-:W-:Y:S01]  /*1cd0*/  LOP3.LUT R8, R3, R20, RZ, 0x3c, !PT ;  /* 0x0000001403087212 */ /* 0x000fe200078e3cff */
[----:B------:R-:W-:-:S03]  /*1ce0*/  FFMA R6, R5, -R2, 1 ;  /* 0x3f80000005067423 */ /* 0x000fc60000000802 */
[----:B------:R-:W-:-:S04]  /*1cf0*/  IADD3 R3, PT, PT, R8, R13, RZ ;  /* 0x0000000d08037210 */ /* 0x000fc80007ffe0ff */
        /* <DEDUP_REMOVED lines=11> */
.L_x_44:
[----:B------:R-:W-:Y:S05]  /*1db0*/  BSYNC.RECONVERGENT B3 ;  /* 0x0000000000037941 */ /* 0x000fea0003800200 */
.L_x_43:
[----:B------:R-:W2:Y:S01]  /*1dc0*/  LDG.E.64 R18, desc[UR6][R14.64] ;  /* 0x000000060e127981 */ /* 0x000ea2000c1e1b00 */
[----:B------:R-:W2:Y:S01]  /*1dd0*/  F2F.F64.F32 R6, R0 ;  /* 0x0000000000067310 */ /* 0x000ea20000201800 */
[----:B------:R-:W-:Y:S01]  /*1de0*/  IMAD.MOV.U32 R5, RZ, RZ, R12 ;  /* 0x000000ffff057224 */ /* 0x000fe200078e000c */
[----:B------:R-:W-:Y:S01]  /*1df0*/  MOV R21, R10 ;  /* 0x0000000a00157202 */ /* 0x000fe20000000f00 */
[----:B------:R-:W-:Y:S01]  /*1e00*/  IMAD.MOV.U32 R3, RZ, RZ, R16 ;  /* 0x000000ffff037224 */ /* 0x000fe200078e0010 */
[----:B--2---:R-:W-:Y:S01]  /*1e10*/  DADD R18, R6, R18 ;  /* 0x0000000006127229 */ /* 0x004fe20000000012 */
[----:B------:R-:W-:-:S06]  /*1e20*/  MOV R7, R20 ;  /* 0x0000001400077202 */ /* 0x000fcc0000000f00 */
[----:B------:R2:W-:Y:S04]  /*1e30*/  STG.E.64 desc[UR6][R14.64], R18 ;  /* 0x000000120e007986 */ /* 0x0005e8000c101b06 */
.L_x_42:
[----:B------:R-:W-:Y:S05]  /*1e40*/  BSYNC.RECONVERGENT B2 ;  /* 0x0000000000027941 */ /* 0x000fea0003800200 */
.L_x_41:
        /* <DEDUP_REMOVED lines=11> */
.L_x_46:
[----:B------:R-:W-:Y:S01]  /*1f00*/  IMAD.MOV.U32 R10, RZ, RZ, 0x0 ;  /* 0x00000000ff0a7424 */ /* 0x000fe200078e00ff */
[----:B------:R-:W-:Y:S01]  /*1f10*/  MOV R11, 0x3ff00000 ;  /* 0x3ff00000000b7802 */ /* 0x000fe20000000f00 */
[----:B------:R-:W-:Y:S02]  /*1f20*/  IMAD.MOV.U32 R24, RZ, RZ, 0x0 ;  /* 0x00000000ff187424 */ /* 0x000fe400078e00ff */
[----:B------:R-:W-:Y:S02]  /*1f30*/  IMAD.MOV.U32 R25, RZ, RZ, 0x3ff00000 ;  /* 0x3ff00000ff197424 */ /* 0x000fe400078e00ff */
[----:B------:R3:W-:Y:S05]  /*1f40*/  STG.E.64 desc[UR6][R28.64], R10 ;  /* 0x0000000a1c007986 */ /* 0x0007ea000c101b06 */
.L_x_47:
[----:B------:R-:W-:Y:S05]  /*1f50*/  BSYNC.RECONVERGENT B0 ;  /* 0x0000000000007941 */ /* 0x000fea0003800200 */
.L_x_45:
[----:B------:R-:W-:Y:S01]  /*1f60*/  SHF.R.U32.HI R0, RZ, 0x2, R3 ;  /* 0x00000002ff007819 */ /* 0x000fe20000011603 */
[----:B------:R-:W-:Y:S01]  /*1f70*/  VIADD R20, R13, 0x587c5 ;  /* 0x000587c50d147836 */ /* 0x000fe20000000000 */
[----:B------:R-:W-:Y:S01]  /*1f80*/  BSSY.RECONVERGENT B2, `(.L_x_48) ;  /* 0x0000030000027945 */ /* 0x000fe20003800200 */
[----:B012---:R-:W-:Y:S01]  /*1f90*/  MOV R19, R7 ;  /* 0x0000000700137202 */ /* 0x007fe20000000f00 */
[----:B------:R-:W-:Y:S01]  /*1fa0*/  IMAD.MOV.U32 R18, RZ, RZ, R5 ;  /* 0x000000ffff127224 */ /* 0x000fe200078e0005 */
[----:B------:R-:W-:Y:S02]  /*1fb0*/  LOP3.LUT R0, R0, R3, RZ, 0x3c, !PT ;  /* 0x0000000300007212 */ /* 0x000fe400078e3cff */
[----:B------:R-:W-:-:S03]  /*1fc0*/  SHF.L.U32 R3, R8, 0x4, RZ ;  /* 0x0000000408037819 */ /* 0x000fc600000006ff */
[----:B------:R-:W-:-:S05]  /*1fd0*/  IMAD.SHL.U32 R6, R0, 0x2, RZ ;  /* 0x0000000200067824 */ /* 0x000fca00078e00ff */
[----:B------:R-:W-:-:S04]  /*1fe0*/  LOP3.LUT R3, R8, R3, R6, 0x96, !PT ;  /* 0x0000000308037212 */ /* 0x000fc800078e9606 */
[----:B---34-:R-:W-:Y:S01]  /*1ff0*/  LOP3.LUT R10, R3, R0, RZ, 0x3c, !PT ;  /* 0x00000000030a7212 */ /* 0x018fe200078e3cff */
[----:B------:R-:W-:-:S03]  /*2000*/  IMAD.MOV.U32 R0, RZ, RZ, 0x2f800000 ;  /* 0x2f800000ff007424 */ /* 0x000fc600078e00ff */
[----:B------:R-:W-:-:S04]  /*2010*/  IADD3 R3, PT, PT, R10, R20, RZ ;  /* 0x000000140a037210 */ /* 0x000fc80007ffe0ff */
[----:B------:R-:W-:-:S05]  /*2020*/  I2FP.F32.U32 R3, R3 ;  /* 0x0000000300037245 */ /* 0x000fca0000201000 */
[----:B------:R-:W-:-:S04]  /*2030*/  FFMA R3, R3, R0, 1.1641532182693481445e-10 ;  /* 0x2f00000003037423 */ /* 0x000fc80000000000 */
[----:B------:R-:W0:Y:S02]  /*2040*/  F2F.F64.F32 R16, R3 ;  /* 0x0000000300107310 */ /* 0x000e240000201800 */
[----:B0-----:R-:W-:Y:S01]  /*2050*/  DSETP.GEU.AND P0, PT, R16, UR8, PT ;  /* 0x0000000810007e2a */ /* 0x001fe2000bf0e000 */
[----:B------:R-:W-:Y:S02]  /*2060*/  IMAD.MOV.U32 R16, RZ, RZ, R8 ;  /* 0x000000ffff107224 */ /* 0x000fe400078e0008 */
[----:B------:R-:W-:-:S11]  /*2070*/  IMAD.MOV.U32 R17, RZ, RZ, R10 ;  /* 0x000000ffff117224 */ /* 0x000fd600078e000a */
        /* <DEDUP_REMOVED lines=23> */
.L_x_51:
[----:B------:R-:W-:Y:S05]  /*21f0*/  BSYNC.RECONVERGENT B3 ;  /* 0x0000000000037941 */ /* 0x000fea0003800200 */
.L_x_50:
[----:B------:R-:W2:Y:S01]  /*2200*/  LDG.E.64 R18, desc[UR6][R14.64+0x8] ;  /* 0x000008060e127981 */ /* 0x000ea2000c1e1b00 */
[----:B------:R-:W2:Y:S01]  /*2210*/  F2F.F64.F32 R12, R0 ;  /* 0x00000000000c7310 */ /* 0x000ea20000201800 */
[----:B------:R-:W-:Y:S02]  /*2220*/  MOV R16, R10 ;  /* 0x0000000a00107202 */ /* 0x000fe40000000f00 */
[----:B------:R-:W-:Y:S01]  /*2230*/  MOV R21, R5 ;  /* 0x0000000500157202 */ /* 0x000fe20000000f00 */
[----:B--2---:R-:W-:Y:S01]  /*2240*/  DADD R12, R12, R18 ;  /* 0x000000000c0c7229 */ /* 0x004fe20000000012 */
[----:B------:R-:W-:Y:S02]  /*2250*/  IMAD.MOV.U32 R19, RZ, RZ, R8 ;  /* 0x000000ffff137224 */ /* 0x000fe400078e0008 */
[----:B------:R-:W-:-:S04]  /*2260*/  IMAD.MOV.U32 R18, RZ, RZ, R7 ;  /* 0x000000ffff127224 */ /* 0x000fc800078e0007 */
[----:B------:R0:W-:Y:S04]  /*2270*/  STG.E.64 desc[UR6][R14.64+0x8], R12 ;  /* 0x0000080c0e007986 */ /* 0x0001e8000c101b06 */
.L_x_49:
[----:B------:R-:W-:Y:S05]  /*2280*/  BSYNC.RECONVERGENT B2 ;  /* 0x0000000000027941 */ /* 0x000fea0003800200 */
.L_x_48:
[----:B------:R-:W-:Y:S01]  /*2290*/  DSETP.GT.AND P0, PT, R24, 1, PT ;  /* 0x3ff000001800742a */ /* 0x000fe20003f04000 */
[----:B------:R-:W-:-:S13]  /*22a0*/  BSSY.RECONVERGENT B0, `(.L_x_52) ;  /* 0x000000b000007945 */ /* 0x000fda0003800200 */
[----:B------:R-:W-:Y:S05]  /*22b0*/  @P0 BRA `(.L_x_53) ;  /* 0x0000000000180947 */ /* 0x000fea0003800000 */
[----:B------:R-:W-:-:S14]  /*22c0*/  DSETP.GEU.AND P0, PT, R24, -1, PT ;  /* 0xbff000001800742a */ /* 0x000fdc0003f0e000 */
[----:B------:R-:W-:Y:S05]  /*22d0*/  @P0 BRA `(.L_x_54) ;  /* 0x00000000001c0947 */ /* 0x000fea0003800000 */
[----:B------:R-:W-:Y:S02]  /*22e0*/  IMAD.MOV.U32 R6, RZ, RZ, 0x0 ;  /* 0x00000000ff067424 */ /* 0x000fe400078e00ff */
[----:B------:R-:W-:-:S05]  /*22f0*/  IMAD.MOV.U32 R7, RZ, RZ, -0x40100000 ;  /* 0xbff00000ff077424 */ /* 0x000fca00078e00ff */
[----:B------:R1:W-:Y:S01]  /*2300*/  STG.E.64 desc[UR6][R28.64], R6 ;  /* 0x000000061c007986 */ /* 0x0003e2000c101b06 */
[----:B------:R-:W-:Y:S05]  /*2310*/  BRA `(.L_x_54) ;  /* 0x00000000000c7947 */ /* 0x000fea0003800000 */
.L_x_53:
[----:B------:R-:W-:Y:S01]  /*2320*/  MOV R6, 0x0 ;  /* 0x0000000000067802 */ /* 0x000fe20000000f00 */
[----:B------:R-:W-:-:S05]  /*2330*/  IMAD.MOV.U32 R7, RZ, RZ, 0x3ff00000 ;  /* 0x3ff00000ff077424 */ /* 0x000fca00078e00ff */
[----:B------:R2:W-:Y:S02]  /*2340*/  STG.E.64 desc[UR6][R28.64], R6 ;  /* 0x000000061c007986 */ /* 0x0005e4000c101b06 */
.L_x_54:
[----:B------:R-:W-:Y:S05]  /*2350*/  BSYNC.RECONVERGENT B0 ;  /* 0x0000000000007941 */ /* 0x000fea0003800200 */
.L_x_52:
[----:B0-----:R-:W-:-:S05]  /*2360*/  IADD3 R14, P0, PT, R14, 0x20, RZ ;  /* 0x000000200e0e7810 */ /* 0x001fca0007f1e0ff */
[----:B------:R-:W-:Y:S01]  /*2370*/  IMAD.X R15, RZ, RZ, R15, P0 ;  /* 0x000000ffff0f7224 */ /* 0x000fe200000e060f */
[----:B------:R-:W-:Y:S07]  /*2380*/  BRA.U UP0, `(.L_x_55) ;  /* 0xffffffed00c07547 */ /* 0x000fee000b83ffff */
[----:B------:R-:W0:Y:S01]  /*2390*/  LDC.64 R24, c[0x0][0x390] ;  /* 0x0000e400ff187b82 */ /* 0x000e220000000a00 */
[----:B------:R-:W-:Y:S01]  /*23a0*/  IMAD R3, R4, 0x32, RZ ;  /* 0x0000003204037824 */ /* 0x000fe200078e02ff */
[----:B------:R-:W3:Y:S01]  /*23b0*/  LDCU.64 UR8, c[0x0][0x3a8] ;  /* 0x00007500ff0877ac */ /* 0x000ee20008000a00 */
[----:B------:R-:W-:Y:S02]  /*23c0*/  UMOV UR4, URZ ;  /* 0x000000ff00047c82 */ /* 0x000fe40008000000 */
[----:B0-----:R-:W-:-:S03]  /*23d0*/  IMAD.WIDE R24, R3, 0x8, R24 ;  /* 0x0000000803187825 */ /* 0x001fc600078e0218 */
[----:B------:R-:W-:-:S04]  /*23e0*/  IADD3 R14, P0, PT, R24, 0x10, RZ ;  /* 0x00000010180e7810 */ /* 0x000fc80007f1e0ff */
[----:B---3--:R-:W-:-:S09]  /*23f0*/  IADD3.X R15, PT, PT, RZ, R25, RZ, P0, !PT ;  /* 0x00000019ff0f7210 */ /* 0x008fd200007fe4ff */
.L_x_83:
[----:B------:R-:W-:Y:S01]  /*2400*/  SHF.R.U32.HI R0, RZ, 0x2, R21 ;  /* 0x00000002ff007819 */ /* 0x000fe20000011615 */
[----:B------:R-:W-:Y:S01]  /*2410*/  UIADD3 UR4, UPT, UPT, UR4, 0x4, URZ ;  /* 0x0000000404047890 */ /* 0x000fe2000fffe0ff */
[----:B------:R-:W-:Y:S01]  /*2420*/  IADD3 R5, PT, PT, R20, 0x587c5, RZ ;  /* 0x000587c514057810 */ /* 0x000fe20007ffe0ff */
[----:B------:R-:W-:Y:S01]  /*2430*/  BSSY.RECONVERGENT B2, `(.L_x_56) ;  /* 0x0000032000027945 */ /* 0x000fe20003800200 */
[----:B------:R-:W-:Y:S01]  /*2440*/  LOP3.LUT R21, R0, R21, RZ, 0x3c, !PT ;  /* 0x0000001500157212 */ /* 0x000fe200078e3cff */
[----:B------:R-:W-:Y:S01]  /*2450*/  IMAD.SHL.U32 R0, R17, 0x10, RZ ;  /* 0x0000001011007824 */ /* 0x000fe200078e00ff */
[----:B------:R-:W-:Y:S01]  /*2460*/  UISETP.NE.AND UP0, UPT, UR4, 0x61a8, UPT ;  /* 0x000061a80400788c */ /* 0x000fe2000bf05270 */
[----:B------:R-:W-:Y:S02]  /*2470*/  MOV R10, R17 ;  /* 0x00000011000a7202 */ /* 0x000fe40000000f00 */
[----:B------:R-:W-:-:S05]  /*2480*/  IMAD.SHL.U32 R3, R21, 0x2, RZ ;  /* 0x0000000215037824 */ /* 0x000fca00078e00ff */
[----:B------:R-:W-:Y:S01]  /*2490*/  LOP3.LUT R0, R17, R0, R3, 0x96, !PT ;  /* 0x0000000011007212 */ /* 0x000fe200078e9603 */
[----:B------:R-:W-:-:S03]  /*24a0*/  IMAD.MOV.U32 R3, RZ, RZ, 0x2f800000 ;  /* 0x2f800000ff037424 */ /* 0x000fc600078e00ff */
[----:B------:R-:W-:-:S04]  /*24b0*/  LOP3.LUT R12, R0, R21, RZ, 0x3c, !PT ;  /* 0x00000015000c7212 */ /* 0x000fc800078e3cff */
[----:B------:R-:W-:Y:S01]  /*24c0*/  MOV R8, R12 ;  /* 0x0000000c00087202 */ /* 0x000fe20000000f00 */
[----:B------:R-:W-:-:S05]  /*24d0*/  IMAD.IADD R0, R12, 0x1, R5 ;  /* 0x000000010c007824 */ /* 0x000fca00078e0205 */
[----:B------:R-:W-:-:S05]  /*24e0*/  I2FP.F32.U32 R0, R0 ;  /* 0x0000000000007245 */ /* 0x000fca0000201000 */
[----:B-12-4-:R-:W-:Y:S01]  /*24f0*/  FFMA R6, R0, R3, 1.1641532182693481445e-10 ;  /* 0x2f00000000067423 */ /* 0x016fe20000000003 */
[----:B------:R-:W-:-:S05]  /*2500*/  IMAD.MOV.U32 R0, RZ, RZ, R19 ;  /* 0x000000ffff007224 */ /* 0x000fca00078e0013 */
[----:B0-----:R-:W0:Y:S02]  /*2510*/  F2F.F64.F32 R6, R6 ;  /* 0x0000000600067310 */ /* 0x001e240000201800 */
[----:B0-----:R-:W-:Y:S01]  /*2520*/  DSETP.GEU.AND P0, PT, R6, UR8, PT ;  /* 0x0000000806007e2a */ /* 0x001fe2000bf0e000 */
[----:B------:R-:W-:-:S13]  /*2530*/  IMAD.MOV.U32 R7, RZ, RZ, R16 ;  /* 0x000000ffff077224 */ /* 0x000fda00078e0010 */
[----:B------:R-:W-:Y:S05]  /*2540*/  @P0 BRA `(.L_x_57) ;  /* 0x0000000000800947 */ /* 0x000fea0003800000 */
[----:B------:R-:W-:Y:S01]  /*2550*/  SHF.R.U32.HI R5, RZ, 0x2, R18 ;  /* 0x00000002ff057819 */ /* 0x000fe20000011612 */
[----:B------:R-:W-:Y:S01]  /*2560*/  IMAD.SHL.U32 R0, R12, 0x10, RZ ;  /* 0x000000100c007824 */ /* 0x000fe200078e00ff */
[----:B------:R-:W-:Y:S02]  /*2570*/  BSSY.RECONVERGENT B3, `(.L_x_58) ;  /* 0x0000015000037945 */ /* 0x000fe40003800200 */
[----:B------:R-:W-:-:S05]  /*2580*/  LOP3.LUT R5, R5, R18, RZ, 0x3c, !PT ;  /* 0x0000001205057212 */ /* 0x000fca00078e3cff */
[----:B------:R-:W-:-:S05]  /*2590*/  IMAD.SHL.U32 R7, R5, 0x2, RZ ;  /* 0x0000000205077824 */ /* 0x000fca00078e00ff */
[----:B------:R-:W-:Y:S02]  /*25a0*/  LOP3.LUT R7, R5, R7, R0, 0x96, !PT ;  /* 0x0000000705077212 */ /* 0x000fe400078e9600 */
[----:B------:R-:W-:Y:S02]  /*25b0*/  IADD3 R5, PT, PT, R20, 0xb0f8a, RZ ;  /* 0x000b0f8a14057810 */ /* 0x000fe40007ffe0ff */
[----:B------:R-:W-:Y:S01]  /*25c0*/  LOP3.LUT R8, R7, R12, RZ, 0x3c, !PT ;  /* 0x0000000c07087212 */ /* 0x000fe200078e3cff */
[----:B------:R-:W-:-:S04]  /*25d0*/  IMAD.MOV.U32 R7, RZ, RZ, 0x3e4ccccd ;  /* 0x3e4ccccdff077424 */ /* 0x000fc800078e00ff */
[----:B------:R-:W-:Y:S02]  /*25e0*/  IMAD.IADD R0, R8, 0x1, R5 ;  /* 0x0000000108007824 */ /* 0x000fe400078e0205 */
[----:B------:R-:W-:-:S03]  /*25f0*/  FFMA R6, R7, -R2, 1 ;  /* 0x3f80000007067423 */ /* 0x000fc60000000802 */
        /* <DEDUP_REMOVED lines=8> */
[----:B------:R-:W-:Y:S02]  /*2680*/  MOV R3, R10 ;  /* 0x0000000a00037202 */ /* 0x000fe40000000f00 */
[----:B------:R-:W-:-:S07]  /*2690*/  MOV R6, 0x26b0 ;  /* 0x000026b000067802 */ /* 0x000fce0000000f00 */
[----:B------:R-:W-:Y:S05]  /*26a0*/  CALL.REL.NOINC `($__internal_0_$__cuda_sm3x_div_rn_noftz_f32_slowpath) ;  /* 0x0000001c00f47944 */ /* 0x000fea0003c00000 */
[----:B------:R-:W-:-:S07]  /*26b0*/  IMAD.MOV.U32 R6, RZ, RZ, R0 ;  /* 0x000000ffff067224 */ /* 0x000fce00078e0000 */
.L_x_59:
[----:B------:R-:W-:Y:S05]  /*26c0*/  BSYNC.RECONVERGENT B3 ;  /* 0x0000000000037941 */ /* 0x000fea0003800200 */
.L_x_58:
[----:B------:R-:W2:Y:S01]  /*26d0*/  LDG.E.64 R10, desc[UR6][R14.64+-0x10] ;  /* 0xfffff0060e0a7981 */ /* 0x000ea2000c1e1b00 */
[----:B------:R-:W2:Y:S01]  /*26e0*/  F2F.F64.F32 R6, R6 ;  /* 0x0000000600067310 */ /* 0x000ea20000201800 */
[----:B------:R-:W-:Y:S01]  /*26f0*/  MOV R0, R16 ;  /* 0x0000001000007202 */ /* 0x000fe20000000f00 */
[----:B------:R-:W-:Y:S01]  /*2700*/  IMAD.MOV.U32 R18, RZ, RZ, R19 ;  /* 0x000000ffff127224 */ /* 0x000fe200078e0013 */
[----:B--2---:R-:W-:Y:S01]  /*2710*/  DADD R20, R6, R10 ;  /* 0x0000000006147229 */ /* 0x004fe2000000000a */
[----:B------:R-:W-:Y:S02]  /*2720*/  IMAD.MOV.U32 R7, RZ, RZ, R17 ;  /* 0x000000ffff077224 */ /* 0x000fe400078e0011 */
[----:B------:R-:W-:-:S04]  /*2730*/  IMAD.MOV.U32 R10, RZ, RZ, R12 ;  /* 0x000000ffff0a7224 */ /* 0x000fc800078e000c */
[----:B------:R0:W-:Y:S04]  /*2740*/  STG.E.64 desc[UR6][R14.64+-0x10], R20 ;  /* 0xfffff0140e007986 */ /* 0x0001e8000c101b06 */
.L_x_57:
[----:B------:R-:W-:Y:S05]  /*2750*/  BSYNC.RECONVERGENT B2 ;  /* 0x0000000000027941 */ /* 0x000fea0003800200 */
.L_x_56:
[----:B------:R-:W2:Y:S01]  /*2760*/  LDG.E.64 R12, desc[UR6][R24.64] ;  /* 0x00000006180c7981 */ /* 0x000ea2000c1e1b00 */
[----:B------:R-:W-:Y:S01]  /*2770*/  SHF.R.U32.HI R3, RZ, 0x2, R18 ;  /* 0x00000002ff037819 */ /* 0x000fe20000011612 */
[----:B------:R-:W-:Y:S01]  /*2780*/  VIADD R16, R5, 0x587c5 ;  /* 0x000587c505107836 */ /* 0x000fe20000000000 */
[----:B------:R-:W-:Y:S01]  /*2790*/  SHF.L.U32 R9, R8, 0x4, RZ ;  /* 0x0000000408097819 */ /* 0x000fe200000006ff */
[----:B------:R-:W-:Y:S01]  /*27a0*/  BSSY.RECONVERGENT B0, `(.L_x_60) ;  /* 0x000001a000007945 */ /* 0x000fe20003800200 */
[----:B------:R-:W-:Y:S01]  /*27b0*/  LOP3.LUT R3, R3, R18, RZ, 0x3c, !PT ;  /* 0x0000001203037212 */ /* 0x000fe200078e3cff */
[----:B------:R-:W-:Y:S02]  /*27c0*/  IMAD.MOV.U32 R17, RZ, RZ, R8 ;  /* 0x000000ffff117224 */ /* 0x000fe400078e0008 */
[----:B0-----:R-:W-:Y:S02]  /*27d0*/  IMAD.MOV.U32 R20, RZ, RZ, R10 ;  /* 0x000000ffff147224 */ /* 0x001fe400078e000a */
[----:B------:R-:W-:-:S05]  /*27e0*/  IMAD.SHL.U32 R6, R3, 0x2, RZ ;  /* 0x0000000203067824 */ /* 0x000fca00078e00ff */
[----:B------:R-:W-:-:S04]  /*27f0*/  LOP3.LUT R6, R8, R9, R6, 0x96, !PT ;  /* 0x0000000908067212 */ /* 0x000fc800078e9606 */
[----:B------:R-:W-:Y:S01]  /*2800*/  LOP3.LUT R29, R6, R3, RZ, 0x3c, !PT ;  /* 0x00000003061d7212 */ /* 0x000fe200078e3cff */
[----:B------:R-:W-:-:S03]  /*2810*/  IMAD.MOV.U32 R6, RZ, RZ, 0x2f800000 ;  /* 0x2f800000ff067424 */ /* 0x000fc600078e00ff */
[----:B------:R-:W-:-:S04]  /*2820*/  IADD3 R3, PT, PT, R29, R16, RZ ;  /* 0x000000101d037210 */ /* 0x000fc80007ffe0ff */
[----:B------:R-:W-:-:S05]  /*2830*/  I2FP.F32.U32 R3, R3 ;  /* 0x0000000300037245 */ /* 0x000fca0000201000 */
[----:B------:R-:W-:-:S04]  /*2840*/  FFMA R3, R3, R6, 1.1641532182693481445e-10 ;  /* 0x2f00000003037423 */ /* 0x000fc80000000006 */
[----:B------:R-:W0:Y:S02]  /*2850*/  F2F.F64.F32 R18, R3 ;  /* 0x0000000300127310 */ /* 0x000e240000201800 */
[----:B0-----:R-:W-:Y:S02]  /*2860*/  DSETP.GEU.AND P1, PT, R18, UR8, PT ;  /* 0x0000000812007e2a */ /* 0x001fe4000bf2e000 */
        /* <DEDUP_REMOVED lines=8> */
[----:B------:R-:W-:Y:S01]  /*28f0*/  @!P0 IMAD.MOV.U32 R18, RZ, RZ, 0x0 ;  /* 0x00000000ff128424 */ /* 0x000fe200078e00ff */
[----:B------:R-:W-:Y:S01]  /*2900*/  @!P0 MOV R19, 0xbff00000 ;  /* 0xbff0000000138802 */ /* 0x000fe20000000f00 */
[----:B------:R-:W-:Y:S02]  /*2910*/  @!P0 IMAD.MOV.U32 R12, RZ, RZ, 0x0 ;  /* 0x00000000ff0c8424 */ /* 0x000fe400078e00ff */
[----:B------:R-:W-:Y:S02]  /*2920*/  @!P0 IMAD.MOV.U32 R13, RZ, RZ, -0x40100000 ;  /* 0xbff00000ff0d8424 */ /* 0x000fe400078e00ff */
[----:B------:R1:W-:Y:S05]  /*2930*/  @!P0 STG.E.64 desc[UR6][R24.64], R18 ;  /* 0x0000001218008986 */ /* 0x0003ea000c101b06 */
.L_x_61:
[----:B------:R-:W-:Y:S05]  /*2940*/  BSYNC.RECONVERGENT B0 ;  /* 0x0000000000007941 */ /* 0x000fea0003800200 */
.L_x_60:
[----:B------:R-:W-:Y:S01]  /*2950*/  BSSY.RECONVERGENT B2, `(.L_x_62) ;  /* 0x0000023000027945 */ /* 0x000fe20003800200 */
[----:B------:R-:W-:Y:S01]  /*2960*/  MOV R3, R7 ;  /* 0x0000000700037202 */ /* 0x000fe20000000f00 */
[----:B-1----:R-:W-:Y:S02]  /*2970*/  IMAD.MOV.U32 R19, RZ, RZ, R29 ;  /* 0x000000ffff137224 */ /* 0x002fe400078e001d */
[----:B------:R-:W-:Y:S05]  /*2980*/  @P1 BRA `(.L_x_63) ;  /* 0x00000000007c1947 */ /* 0x000fea0003800000 */
[----:B------:R-:W-:Y:S01]  /*2990*/  SHF.R.U32.HI R3, RZ, 0x2, R0 ;  /* 0x00000002ff037819 */ /* 0x000fe20000011600 */
[----:B------:R-:W-:Y:S02]  /*29a0*/  VIADD R16, R5, 0xb0f8a ;  /* 0x000b0f8a05107836 */ /* 0x000fe40000000000 */
[----:B------:R-:W-:Y:S01]  /*29b0*/  HFMA2 R5, -RZ, RZ, 1.57421875, -19.203125 ;  /* 0x3e4ccccdff057431 */ /* 0x000fe200000001ff */
[----:B------:R-:W-:Y:S01]  /*29c0*/  BSSY.RECONVERGENT B3, `(.L_x_64) ;  /* 0x0000013000037945 */ /* 0x000fe20003800200 */
[----:B------:R-:W-:Y:S01]  /*29d0*/  LOP3.LUT R3, R3, R0, RZ, 0x3c, !PT ;  /* 0x0000000003037212 */ /* 0x000fe200078e3cff */
[----:B------:R-:W-:-:S03]  /*29e0*/  IMAD.SHL.U32 R0, R29, 0x10, RZ ;  /* 0x000000101d007824 */ /* 0x000fc600078e00ff */
[----:B------:R-:W-:-:S04]  /*29f0*/  SHF.L.U32 R9, R3, 0x1, RZ ;  /* 0x0000000103097819 */ /* 0x000fc800000006ff */
[----:B------:R-:W-:-:S04]  /*2a00*/  LOP3.LUT R0, R3, R9, R0, 0x96, !PT ;  /* 0x0000000903007212 */ /* 0x000fc800078e9600 */
[----:B------:R-:W-:-:S05]  /*2a10*/  LOP3.LUT R19, R0, R29, RZ, 0x3c, !PT ;  /* 0x0000001d00137212 */ /* 0x000fca00078e3cff */
[----:B------:R-:W-:-:S05]  /*2a20*/  IMAD.IADD R0, R19, 0x1, R16 ;  /* 0x0000000113007824 */ /* 0x000fca00078e0210 */
[----:B------:R-:W-:Y:S01]  /*2a30*/  I2FP.F32.U32 R3, R0 ;  /* 0x0000000000037245 */ /* 0x000fe20000201000 */
[----:B------:R-:W-:-:S04]  /*2a40*/  FFMA R0, R5, -R2, 1 ;  /* 0x3f80000005007423 */ /* 0x000fc80000000802 */
[----:B------:R-:W-:Y:S01]  /*2a50*/  FFMA R18, R3, R6, 1.1641532182693481445e-10 ;  /* 0x2f00000003127423 */ /* 0x000fe20000000006 */
[----:B------:R-:W-:-:S03]  /*2a60*/  FFMA R0, R0, R5, 0.20000000298023223877 ;  /* 0x3e4ccccd00007423 */ /* 0x000fc60000000005 */
[----:B------:R-:W1:Y:S01]  /*2a70*/  FCHK P0, R18, 5 ;  /* 0x40a0000012007902 */ /* 0x000e620000000000 */
[----:B------:R-:W-:-:S04]  /*2a80*/  FFMA R3, R0, R18, RZ ;  /* 0x0000001200037223 */ /* 0x000fc800000000ff */
[----:B------:R-:W-:-:S04]  /*2a90*/  FFMA R6, R3, -5, R18 ;  /* 0xc0a0000003067823 */ /* 0x000fc80000000012 */
[----:B------:R-:W-:Y:S01]  /*2aa0*/  FFMA R0, R0, R6, R3 ;  /* 0x0000000600007223 */ /* 0x000fe20000000003 */
[----:B-1----:R-:W-:Y:S06]  /*2ab0*/  @!P0 BRA `(.L_x_65) ;  /* 0x00000000000c8947 */ /* 0x002fec0003800000 */
[----:B------:R-:W-:Y:S01]  /*2ac0*/  IMAD.MOV.U32 R3, RZ, RZ, R18 ;  /* 0x000000ffff037224 */ /* 0x000fe200078e0012 */
[----:B------:R-:W-:-:S07]  /*2ad0*/  MOV R6, 0x2af0 ;  /* 0x00002af000067802 */ /* 0x000fce0000000f00 */
[----:B0-----:R-:W-:Y:S05]  /*2ae0*/  CALL.REL.NOINC `($__internal_0_$__cuda_sm3x_div_rn_noftz_f32_slowpath) ;  /* 0x0000001800e47944 */ /* 0x001fea0003c00000 */
.L_x_65:
[----:B------:R-:W-:Y:S05]  /*2af0*/  BSYNC.RECONVERGENT B3 ;  /* 0x0000000000037941 */ /* 0x000fea0003800200 */
.L_x_64:
[----:B0-----:R-:W2:Y:S01]  /*2b00*/  LDG.E.64 R22, desc[UR6][R14.64+-0x8] ;  /* 0xfffff8060e167981 */ /* 0x001ea2000c1e1b00 */
[----:B------:R0:W2:Y:S01]  /*2b10*/  F2F.F64.F32 R20, R0 ;  /* 0x0000000000147310 */ /* 0x0000a20000201800 */
[----:B------:R-:W-:Y:S02]  /*2b20*/  IMAD.MOV.U32 R17, RZ, RZ, R29 ;  /* 0x000000ffff117224 */ /* 0x000fe400078e001d */
[----:B------:R-:W-:Y:S02]  /*2b30*/  IMAD.MOV.U32 R3, RZ, RZ, R10 ;  /* 0x000000ffff037224 */ /* 0x000fe400078e000a */
[----:B0-----:R-:W-:Y:S01]  /*2b40*/  IMAD.MOV.U32 R0, RZ, RZ, R7 ;  /* 0x000000ffff007224 */ /* 0x001fe200078e0007 */
[----:B--2---:R-:W-:Y:S01]  /*2b50*/  DADD R22, R20, R22 ;  /* 0x0000000014167229 */ /* 0x004fe20000000016 */
[----:B------:R-:W-:-:S06]  /*2b60*/  MOV R20, R8 ;  /* 0x0000000800147202 */ /* 0x000fcc0000000f00 */
[----:B------:R1:W-:Y:S04]  /*2b70*/  STG.E.64 desc[UR6][R14.64+-0x8], R22 ;  /* 0xfffff8160e007986 */ /* 0x0003e8000c101b06 */
.L_x_63:
[----:B------:R-:W-:Y:S05]  /*2b80*/  BSYNC.RECONVERGENT B2 ;  /* 0x0000000000027941 */ /* 0x000fea0003800200 */
.L_x_62:
        /* <DEDUP_REMOVED lines=11> */
.L_x_67:
[----:B------:R-:W-:Y:S01]  /*2c40*/  IMAD.MOV.U32 R6, RZ, RZ, 0x0 ;  /* 0x00000000ff067424 */ /* 0x000fe200078e00ff */
[----:B------:R-:W-:Y:S01]  /*2c50*/  MOV R12, 0x0 ;  /* 0x00000000000c7802 */ /* 0x000fe20000000f00 */
[----:B------:R-:W-:Y:S02]  /*2c60*/  IMAD.MOV.U32 R7, RZ, RZ, 0x3ff00000 ;  /* 0x3ff00000ff077424 */ /* 0x000fe400078e00ff */
[----:B------:R-:W-:-:S03]  /*2c70*/  IMAD.MOV.U32 R13, RZ, RZ, 0x3ff00000 ;  /* 0x3ff00000ff0d7424 */ /* 0x000fc600078e00ff */
[----:B------:R2:W-:Y:S04]  /*2c80*/  STG.E.64 desc[UR6][R24.64], R6 ;  /* 0x0000000618007986 */ /* 0x0005e8000c101b06 */
.L_x_68:
[----:B------:R-:W-:Y:S05]  /*2c90*/  BSYNC.RECONVERGENT B0 ;  /* 0x0000000000007941 */ /* 0x000fea0003800200 */
.L_x_66:
[----:B------:R-:W-:Y:S01]  /*2ca0*/  SHF.R.U32.HI R5, RZ, 0x2, R0 ;  /* 0x00000002ff057819 */ /* 0x000fe20000011600 */
[----:B--23--:R-:W-:Y:S01]  /*2cb0*/  IMAD.SHL.U32 R6, R19, 0x10, RZ ;  /* 0x0000001013067824 */ /* 0x00cfe200078e00ff */
[----:B------:R-:W-:Y:S01]  /*2cc0*/  BSSY.RECONVERGENT B2, `(.L_x_69) ;  /* 0x0000030000027945 */ /* 0x000fe20003800200 */
[----:B------:R-:W-:Y:S01]  /*2cd0*/  IMAD.MOV.U32 R8, RZ, RZ, R17 ;  /* 0x000000ffff087224 */ /* 0x000fe200078e0011 */
[----:B------:R-:W-:Y:S02]  /*2ce0*/  LOP3.LUT R0, R5, R0, RZ, 0x3c, !PT ;  /* 0x0000000005007212 */ /* 0x000fe400078e3cff */
[----:B------:R-:W-:Y:S02]  /*2cf0*/  MOV R21, R20 ;  /* 0x0000001400157202 */ /* 0x000fe40000000f00 */
[----:B------:R-:W-:-:S04]  /*2d00*/  SHF.L.U32 R5, R0, 0x1, RZ ;  /* 0x0000000100057819 */ /* 0x000fc800000006ff */
[----:B------:R-:W-:Y:S01]  /*2d10*/  LOP3.LUT R7, R19, R6, R5, 0x96, !PT ;  /* 0x0000000613077212 */ /* 0x000fe200078e9605 */
[----:B------:R-:W-:-:S03]  /*2d20*/  VIADD R5, R16, 0x587c5 ;  /* 0x000587c510057836 */ /* 0x000fc60000000000 */
[----:B------:R-:W-:Y:S02]  /*2d30*/  LOP3.LUT R28, R7, R0, RZ, 0x3c, !PT ;  /* 0x00000000071c7212 */ /* 0x000fe400078e3cff */
[----:B------:R-:W-:-:S03]  /*2d40*/  MOV R0, 0x2f800000 ;  /* 0x2f80000000007802 */ /* 0x000fc60000000f00 */
[----:B------:R-:W-:Y:S02]  /*2d50*/  IMAD.IADD R6, R28, 0x1, R5 ;  /* 0x000000011c067824 */ /* 0x000fe400078e0205 */
[----:B------:R-:W-:-:S03]  /*2d60*/  IMAD.MOV.U32 R10, RZ, RZ, R28 ;  /* 0x000000ffff0a7224 */ /* 0x000fc600078e001c */
[----:B------:R-:W-:-:S05]  /*2d70*/  I2FP.F32.U32 R7, R6 ;  /* 0x0000000600077245 */ /* 0x000fca0000201000 */
[----:B------:R-:W-:-:S06]  /*2d80*/  FFMA R6, R7, R0, 1.1641532182693481445e-10 ;  /* 0x2f00000007067423 */ /* 0x000fcc0000000000 */
[----:B------:R-:W2:Y:S02]  /*2d90*/  F2F.F64.F32 R6, R6 ;  /* 0x0000000600067310 */ /* 0x000ea40000201800 */
[----:B--2---:R-:W-:Y:S01]  /*2da0*/  DSETP.GEU.AND P0, PT, R6, UR8, PT ;  /* 0x0000000806007e2a */ /* 0x004fe2000bf0e000 */
[----:B------:R-:W-:-:S13]  /*2db0*/  IMAD.MOV.U32 R7, RZ, RZ, R19 ;  /* 0x000000ffff077224 */ /* 0x000fda00078e0013 */
[----:B------:R-:W-:Y:S05]  /*2dc0*/  @P0 BRA `(.L_x_70) ;  /* 0x00000000007c0947 */ /* 0x000fea0003800000 */
[----:B------:R-:W-:Y:S01]  /*2dd0*/  SHF.R.U32.HI R6, RZ, 0x2, R3 ;  /* 0x00000002ff067819 */ /* 0x000fe20000011603 */
[----:B------:R-:W-:Y:S01]  /*2de0*/  BSSY.RECONVERGENT B3, `(.L_x_71) ;  /* 0x0000015000037945 */ /* 0x000fe20003800200 */
[----:B------:R-:W-:Y:S02]  /*2df0*/  MOV R7, 0x3e4ccccd ;  /* 0x3e4ccccd00077802 */ /* 0x000fe40000000f00 */
[----:B------:R-:W-:Y:S01]  /*2e00*/  LOP3.LUT R6, R6, R3, RZ, 0x3c, !PT ;  /* 0x0000000306067212 */ /* 0x000fe200078e3cff */
[----:B------:R-:W-:-:S03]  /*2e10*/  IMAD.SHL.U32 R3, R28, 0x10, RZ ;  /* 0x000000101c037824 */ /* 0x000fc600078e00ff */
[----:B------:R-:W-:-:S04]  /*2e20*/  SHF.L.U32 R5, R6, 0x1, RZ ;  /* 0x0000000106057819 */ /* 0x000fc800000006ff */
[----:B------:R-:W-:Y:S01]  /*2e30*/  LOP3.LUT R3, R6, R5, R3, 0x96, !PT ;  /* 0x0000000506037212 */ /* 0x000fe200078e9603 */
[----:B------:R-:W-:Y:S02]  /*2e40*/  VIADD R5, R16, 0xb0f8a ;  /* 0x000b0f8a10057836 */ /* 0x000fe40000000000 */
[----:B------:R-:W-:Y:S01]  /*2e50*/  FFMA R6, R7, -R2, 1 ;  /* 0x3f80000007067423 */ /* 0x000fe20000000802 */
[----:B------:R-:W-:-:S05]  /*2e60*/  LOP3.LUT R10, R3, R28, RZ, 0x3c, !PT ;  /* 0x0000001c030a7212 */ /* 0x000fca00078e3cff */
[----:B------:R-:W-:-:S05]  /*2e70*/  IMAD.IADD R3, R10, 0x1, R5 ;  /* 0x000000010a037824 */ /* 0x000fca00078e0205 */
[----:B------:R-:W-:-:S05]  /*2e80*/  I2FP.F32.U32 R3, R3 ;  /* 0x0000000300037245 */ /* 0x000fca0000201000 */
        /* <DEDUP_REMOVED lines=10> */
.L_x_72:
[----:B------:R-:W-:Y:S05]  /*2f30*/  BSYNC.RECONVERGENT B3 ;  /* 0x0000000000037941 */ /* 0x000fea0003800200 */
.L_x_71:
[----:B------:R-:W0:Y:S01]  /*2f40*/  LDG.E.64 R8, desc[UR6][R14.64] ;  /* 0x000000060e087981 */ /* 0x000e22000c1e1b00 */
[----:B------:R-:W0:Y:S01]  /*2f50*/  F2F.F64.F32 R6, R0 ;  /* 0x0000000000067310 */ /* 0x000e220000201800 */
[----:B------:R-:W-:Y:S01]  /*2f60*/  MOV R3, R20 ;  /* 0x0000001400037202 */ /* 0x000fe20000000f00 */
[----:B------:R-:W-:Y:S01]  /*2f70*/  IMAD.MOV.U32 R21, RZ, RZ, R17 ;  /* 0x000000ffff157224 */ /* 0x000fe200078e0011 */
[----:B01----:R-:W-:Y:S01]  /*2f80*/  DADD R22, R6, R8 ;  /* 0x0000000006167229 */ /* 0x003fe20000000008 */
[----:B------:R-:W-:Y:S01]  /*2f90*/  MOV R7, R28 ;  /* 0x0000001c00077202 */ /* 0x000fe20000000f00 */
[----:B------:R-:W-:-:S05]  /*2fa0*/  IMAD.MOV.U32 R8, RZ, RZ, R19 ;  /* 0x000000ffff087224 */ /* 0x000fca00078e0013 */
[----:B------:R2:W-:Y:S04]  /*2fb0*/  STG.E.64 desc[UR6][R14.64], R22 ;  /* 0x000000160e007986 */ /* 0x0005e8000c101b06 */
.L_x_70:
[----:B------:R-:W-:Y:S05]  /*2fc0*/  BSYNC.RECONVERGENT B2 ;  /* 0x0000000000027941 */ /* 0x000fea0003800200 */
.L_x_69:
        /* <DEDUP_REMOVED lines=8> */
[----:B------:R-:W-:-:S03]  /*3050*/  IMAD.MOV.U32 R13, RZ, RZ, -0x40100000 ;  /* 0xbff00000ff0d7424 */ /* 0x000fc600078e00ff */
[----:B------:R4:W-:Y:S01]  /*3060*/  STG.E.64 desc[UR6][R24.64], R16 ;  /* 0x0000001018007986 */ /* 0x0009e2000c101b06 */
[----:B------:R-:W-:Y:S05]  /*3070*/  BRA `(.L_x_75) ;  /* 0x0000000000147947 */ /* 0x000fea0003800000 */
.L_x_74:
[----:B------:R-:W-:Y:S01]  /*3080*/  MOV R16, 0x0 ;  /* 0x0000000000107802 */ /* 0x000fe20000000f00 */
[----:B------:R-:W-:Y:S01]  /*3090*/  IMAD.MOV.U32 R17, RZ, RZ, 0x3ff00000 ;  /* 0x3ff00000ff117424 */ /* 0x000fe200078e00ff */
[----:B------:R-:W-:Y:S01]  /*30a0*/  MOV R12, 0x0 ;  /* 0x00000000000c7802 */ /* 0x000fe20000000f00 */
[----:B------:R-:W-:-:S03]  /*30b0*/  IMAD.MOV.U32 R13, RZ, RZ, 0x3ff00000 ;  /* 0x3ff00000ff0d7424 */ /* 0x000fc600078e00ff */
[----:B------:R3:W-:Y:S04]  /*30c0*/  STG.E.64 desc[UR6][R24.64], R16 ;  /* 0x0000001018007986 */ /* 0x0007e8000c101b06 */
.L_x_75:
[----:B------:R-:W-:Y:S05]  /*30d0*/  BSYNC.RECONVERGENT B0 ;  /* 0x0000000000007941 */ /* 0x000fea0003800200 */
.L_x_73:
[----:B------:R-:W-:Y:S01]  /*30e0*/  SHF.R.U32.HI R0, RZ, 0x2, R3 ;  /* 0x00000002ff007819 */ /* 0x000fe20000011603 */
[----:B------:R-:W-:Y:S01]  /*30f0*/  BSSY.RECONVERGENT B2, `(.L_x_76) ;  /* 0x0000031000027945 */ /* 0x000fe20003800200 */
[----:B------:R-:W-:Y:S01]  /*3100*/  IADD3 R20, PT, PT, R5, 0x587c5, RZ ;  /* 0x000587c505147810 */ /* 0x000fe20007ffe0ff */
[----:B------:R-:W-:Y:S01]  /*3110*/  IMAD.MOV.U32 R18, RZ, RZ, R8 ;  /* 0x000000ffff127224 */ /* 0x000fe200078e0008 */
[----:B------:R-:W-:Y:S02]  /*3120*/  LOP3.LUT R0, R0, R3, RZ, 0x3c, !PT ;  /* 0x0000000300007212 */ /* 0x000fe400078e3cff */
[----:B------:R-:W-:Y:S02]  /*3130*/  SHF.L.U32 R3, R10, 0x4, RZ ;  /* 0x000000040a037819 */ /* 0x000fe400000006ff */
[----:B------:R-:W-:Y:S01]  /*3140*/  MOV R19, R7 ;  /* 0x0000000700137202 */ /* 0x000fe20000000f00 */
[----:B------:R-:W-:-:S05]  /*3150*/  IMAD.SHL.U32 R6, R0, 0x2, RZ ;  /* 0x0000000200067824 */ /* 0x000fca00078e00ff */
[----:B------:R-:W-:-:S04]  /*3160*/  LOP3.LUT R3, R10, R3, R6, 0x96, !PT ;  /* 0x000000030a037212 */ /* 0x000fc800078e9606 */
[----:B------:R-:W-:Y:S02]  /*3170*/  LOP3.LUT R29, R3, R0, RZ, 0x3c, !PT ;  /* 0x00000000031d7212 */ /* 0x000fe400078e3cff */
[----:B------:R-:W-:-:S03]  /*3180*/  MOV R0, 0x2f800000 ;  /* 0x2f80000000007802 */ /* 0x000fc60000000f00 */
[----:B------:R-:W-:-:S05]  /*3190*/  IMAD.IADD R3, R29, 0x1, R20 ;  /* 0x000000011d037824 */ /* 0x000fca00078e0214 */
[----:B------:R-:W-:-:S05]  /*31a0*/  I2FP.F32.U32 R3, R3 ;  /* 0x0000000300037245 */ /* 0x000fca0000201000 */
[----:B------:R-:W-:-:S04]  /*31b0*/  FFMA R3, R3, R0, 1.1641532182693481445e-10 ;  /* 0x2f00000003037423 */ /* 0x000fc80000000000 */
[----:B---34-:R-:W3:Y:S02]  /*31c0*/  F2F.F64.F32 R16, R3 ;  /* 0x0000000300107310 */ /* 0x018ee40000201800 */
[----:B---3--:R-:W-:Y:S01]  /*31d0*/  DSETP.GEU.AND P0, PT, R16, UR8, PT ;  /* 0x0000000810007e2a */ /* 0x008fe2000bf0e000 */
[----:B------:R-:W-:Y:S01]  /*31e0*/  IMAD.MOV.U32 R16, RZ, RZ, R10 ;  /* 0x000000ffff107224 */ /* 0x000fe200078e000a */
[----:B------:R-:W-:-:S12]  /*31f0*/  MOV R17, R29 ;  /* 0x0000001d00117202 */ /* 0x000fd80000000f00 */
[----:B------:R-:W-:Y:S05]  /*3200*/  @P0 BRA `(.L_x_77) ;  /* 0x00000000007c0947 */ /* 0x000fea0003800000 */
[----:B------:R-:W-:Y:S01]  /*3210*/  SHF.R.U32.HI R6, RZ, 0x2, R21 ;  /* 0x00000002ff067819 */ /* 0x000fe20000011615 */
[----:B------:R-:W-:Y:S01]  /*3220*/  IMAD.SHL.U32 R3, R29, 0x10, RZ ;  /* 0x000000101d037824 */ /* 0x000fe200078e00ff */
[----:B------:R-:W-:Y:S01]  /*3230*/  BSSY.RECONVERGENT B3, `(.L_x_78) ;  /* 0x0000014000037945 */ /* 0x000fe20003800200 */
[----:B------:R-:W-:Y:S01]  /*3240*/  VIADD R20, R5, 0xb0f8a ;  /* 0x000b0f8a05147836 */ /* 0x000fe20000000000 */
[----:B------:R-:W-:Y:S01]  /*3250*/  LOP3.LUT R6, R6, R21, RZ, 0x3c, !PT ;  /* 0x0000001506067212 */ /* 0x000fe200078e3cff */
[----:B------:R-:W-:-:S03]  /*3260*/  IMAD.MOV.U32 R5, RZ, RZ, 0x3e4ccccd ;  /* 0x3e4ccccdff057424 */ /* 0x000fc600078e00ff */
[----:B------:R-:W-:-:S04]  /*3270*/  SHF.L.U32 R9, R6, 0x1, RZ ;  /* 0x0000000106097819 */ /* 0x000fc800000006ff */
[----:B------:R-:W-:-:S04]  /*3280*/  LOP3.LUT R6, R6, R9, R3, 0x96, !PT ;  /* 0x0000000906067212 */ /* 0x000fc800078e9603 */
[----:B------:R-:W-:Y:S01]  /*3290*/  LOP3.LUT R17, R6, R29, RZ, 0x3c, !PT ;  /* 0x0000001d06117212 */ /* 0x000fe200078e3cff */
[----:B------:R-:W-:-:S03]  /*32a0*/  FFMA R6, R5, -R2, 1 ;  /* 0x3f80000005067423 */ /* 0x000fc60000000802 */
[----:B------:R-:W-:-:S04]  /*32b0*/  IADD3 R3, PT, PT, R17, R20, RZ ;  /* 0x0000001411037210 */ /* 0x000fc80007ffe0ff */
[----:B------:R-:W-:-:S05]  /*32c0*/  I2FP.F32.U32 R3, R3 ;  /* 0x0000000300037245 */ /* 0x000fca0000201000 */
[----:B------:R-:W-:Y:S01]  /*32d0*/  FFMA R16, R3, R0, 1.1641532182693481445e-10 ;  /* 0x2f00000003107423 */ /* 0x000fe20000000000 */
[----:B------:R-:W-:-:S03]  /*32e0*/  FFMA R0, R6, R5, 0.20000000298023223877 ;  /* 0x3e4ccccd06007423 */ /* 0x000fc60000000005 */
[----:B------:R-:W3:Y:S01]  /*32f0*/  FCHK P0, R16, 5 ;  /* 0x40a0000010007902 */ /* 0x000ee20000000000 */
[----:B------:R-:W-:-:S04]  /*3300*/  FFMA R3, R0, R16, RZ ;  /* 0x0000001000037223 */ /* 0x000fc800000000ff */
[----:B------:R-:W-:-:S04]  /*3310*/  FFMA R6, R3, -5, R16 ;  /* 0xc0a0000003067823 */ /* 0x000fc80000000010 */
[----:B------:R-:W-:Y:S01]  /*3320*/  FFMA R0, R0, R6, R3 ;  /* 0x0000000600007223 */ /* 0x000fe20000000003 */
[----:B---3--:R-:W-:Y:S06]  /*3330*/  @!P0 BRA `(.L_x_79) ;  /* 0x00000000000c8947 */ /* 0x008fec0003800000 */
[----:B------:R-:W-:Y:S02]  /*3340*/  MOV R3, R16 ;  /* 0x0000001000037202 */ /* 0x000fe40000000f00 */
[----:B------:R-:W-:-:S07]  /*3350*/  MOV R6, 0x3370 ;  /* 0x0000337000067802 */ /* 0x000fce0000000f00 */
[----:B012---:R-:W-:Y:S05]  /*3360*/  CALL.REL.NOINC `($__internal_0_$__cuda_sm3x_div_rn_noftz_f32_slowpath) ;  /* 0x0000001000c47944 */ /* 0x007fea0003c00000 */
.L_x_79:
[----:B------:R-:W-:Y:S05]  /*3370*/  BSYNC.RECONVERGENT B3 ;  /* 0x0000000000037941 */ /* 0x000fea0003800200 */
.L_x_78:
[----:B012---:R-:W2:Y:S01]  /*3380*/  LDG.E.64 R22, desc[UR6][R14.64+0x8] ;  /* 0x000008060e167981 */ /* 0x007ea2000c1e1b00 */
[----:B------:R-:W2:Y:S01]  /*3390*/  F2F.F64.F32 R18, R0 ;  /* 0x0000000000127310 */ /* 0x000ea20000201800 */
[----:B------:R-:W-:Y:S01]  /*33a0*/  IMAD.MOV.U32 R16, RZ, RZ, R29 ;  /* 0x000000ffff107224 */ /* 0x000fe200078e001d */
[----:B------:R-:W-:Y:S01]  /*33b0*/  MOV R21, R8 ;  /* 0x0000000800157202 */ /* 0x000fe20000000f00 */
[----:B--2---:R-:W-:Y:S01]  /*33c0*/  DADD R22, R18, R22 ;  /* 0x0000000012167229 */ /* 0x004fe20000000016 */
[----:B------:R-:W-:Y:S01]  /*33d0*/  MOV R19, R10 ;  /* 0x0000000a00137202 */ /* 0x000fe20000000f00 */
[----:B------:R-:W-:-:S05]  /*33e0*/  IMAD.MOV.U32 R18, RZ, RZ, R7 ;  /* 0x000000ffff127224 */ /* 0x000fca00078e0007 */
[----:B------:R3:W-:Y:S04]  /*33f0*/  STG.E.64 desc[UR6][R14.64+0x8], R22 ;  /* 0x000008160e007986 */ /* 0x0007e8000c101b06 */
.L_x_77:
[----:B------:R-:W-:Y:S05]  /*3400*/  BSYNC.RECONVERGENT B2 ;  /* 0x0000000000027941 */ /* 0x000fea0003800200 */
.L_x_76:
[----:B------:R-:W-:Y:S01]  /*3410*/  DSETP.GT.AND P0, PT, R12, 1, PT ;  /* 0x3ff000000c00742a */ /* 0x000fe20003f04000 */
[----:B------:R-:W-:-:S13]  /*3420*/  BSSY.RECONVERGENT B0, `(.L_x_80) ;  /* 0x000000b000007945 */ /* 0x000fda0003800200 */
[----:B------:R-:W-:Y:S05]  /*3430*/  @P0 BRA `(.L_x_81) ;  /* 0x0000000000180947 */ /* 0x000fea0003800000 */
[----:B------:R-:W-:-:S14]  /*3440*/  DSETP.GEU.AND P0, PT, R12, -1, PT ;  /* 0xbff000000c00742a */ /* 0x000fdc0003f0e000 */
[----:B------:R-:W-:Y:S05]  /*3450*/  @P0 BRA `(.L_x_82) ;  /* 0x00000000001c0947 */ /* 0x000fea0003800000 */
[----:B------:R-:W-:Y:S01]  /*3460*/  IMAD.MOV.U32 R6, RZ, RZ, 0x0 ;  /* 0x00000000ff067424 */ /* 0x000fe200078e00ff */
[----:B------:R-:W-:-:S05]  /*3470*/  MOV R7, 0xbff00000 ;  /* 0xbff0000000077802 */ /* 0x000fca0000000f00 */
[----:B------:R4:W-:Y:S01]  /*3480*/  STG.E.64 desc[UR6][R24.64], R6 ;  /* 0x0000000618007986 */ /* 0x0009e2000c101b06 */
[----:B------:R-:W-:Y:S05]  /*3490*/  BRA `(.L_x_82) ;  /* 0x00000000000c7947 */ /* 0x000fea0003800000 */
.L_x_81:
[----:B------:R-:W-:Y:S01]  /*34a0*/  IMAD.MOV.U32 R6, RZ, RZ, 0x0 ;  /* 0x00000000ff067424 */ /* 0x000fe200078e00ff */
[----:B------:R-:W-:-:S05]  /*34b0*/  MOV R7, 0x3ff00000 ;  /* 0x3ff0000000077802 */ /* 0x000fca0000000f00 */
[----:B------:R4:W-:Y:S02]  /*34c0*/  STG.E.64 desc[UR6][R24.64], R6 ;  /* 0x0000000618007986 */ /* 0x0009e4000c101b06 */
.L_x_82:
[----:B------:R-:W-:Y:S05]  /*34d0*/  BSYNC.RECONVERGENT B0 ;  /* 0x0000000000007941 */ /* 0x000fea0003800200 */
.L_x_80:
[----:B-123--:R-:W-:-:S05]  /*34e0*/  IADD3 R14, P0, PT, R14, 0x20, RZ ;  /* 0x000000200e0e7810 */ /* 0x00efca0007f1e0ff */
[----:B------:R-:W-:Y:S01]  /*34f0*/  IMAD.X R15, RZ, RZ, R15, P0 ;  /* 0x000000ffff0f7224 */ /* 0x000fe200000e060f */
[----:B------:R-:W-:Y:S07]  /*3500*/  BRA.U UP0, `(.L_x_83) ;  /* 0xffffffed00bc7547 */ /* 0x000fee000b83ffff */
[----:B------:R-:W1:Y:S01]  /*3510*/  LDC.64 R28, c[0x0][0x398] ;  /* 0x0000e600ff1c7b82 */ /* 0x000e620000000a00 */
[----:B------:R-:W-:Y:S01]  /*3520*/  SHF.L.U32 R3, R4, 0x2, RZ ;  /* 0x0000000204037819 */ /* 0x000fe200000006ff */
[----:B------:R-:W2:Y:S01]  /*3530*/  LDCU.64 UR8, c[0x0][0x3a8] ;  /* 0x00007500ff0877ac */ /* 0x000ea20008000a00 */
[----:B------:R-:W-:-:S03]  /*3540*/  UMOV UR4, URZ ;  /* 0x000000ff00047c82 */ /* 0x000fc60008000000 */
[----:B-1----:R-:W-:-:S03]  /*3550*/  IMAD.WIDE R28, R3, 0x8, R28 ;  /* 0x00000008031c7825 */ /* 0x002fc600078e021c */
[----:B------:R-:W-:-:S05]  /*3560*/  IADD3 R12, P0, PT, R28, 0x10, RZ ;  /* 0x000000101c0c7810 */ /* 0x000fca0007f1e0ff */
[----:B--2---:R-:W-:-:S08]  /*3570*/  IMAD.X R13, RZ, RZ, R29, P0 ;  /* 0x000000ffff0d7224 */ /* 0x004fd000000e061d */
.L_x_111:
[----:B------:R-:W-:Y:S01]  /*3580*/  SHF.R.U32.HI R0, RZ, 0x2, R21 ;  /* 0x00000002ff007819 */ /* 0x000fe20000011615 */
[----:B------:R-:W-:Y:S01]  /*3590*/  UIADD3 UR4, UPT, UPT, UR4, 0x4, URZ ;  /* 0x0000000404047890 */ /* 0x000fe2000fffe0ff */
[----:B------:R-:W-:Y:S01]  /*35a0*/  IADD3 R8, PT, PT, R20, 0x587c5, RZ ;  /* 0x000587c514087810 */ /* 0x000fe20007ffe0ff */
[----:B------:R-:W-:Y:S01]  /*35b0*/  BSSY.RECONVERGENT B2, `(.L_x_84) ;  /* 0x0000030000027945 */ /* 0x000fe20003800200 */
[----:B----4-:R-:W-:Y:S01]  /*35c0*/  LOP3.LUT R7, R0, R21, RZ, 0x3c, !PT ;  /* 0x0000001500077212 */ /* 0x010fe200078e3cff */
[----:B------:R-:W-:Y:S01]  /*35d0*/  UISETP.NE.AND UP0, UPT, UR4, 0x7d0, UPT ;  /* 0x000007d00400788c */ /* 0x000fe2000bf05270 */
[----:B------:R-:W-:-:S03]  /*35e0*/  SHF.L.U32 R0, R17, 0x4, RZ ;  /* 0x0000000411007819 */ /* 0x000fc600000006ff */
[----:B------:R-:W-:-:S05]  /*35f0*/  IMAD.SHL.U32 R3, R7, 0x2, RZ ;  /* 0x0000000207037824 */ /* 0x000fca00078e00ff */
[----:B------:R-:W-:Y:S01]  /*3600*/  LOP3.LUT R0, R17, R0, R3, 0x96, !PT ;  /* 0x0000000011007212 */ /* 0x000fe200078e9603 */
[----:B------:R-:W-:-:S03]  /*3610*/  HFMA2 R3, -RZ, RZ, 0.1171875, 0 ;  /* 0x2f800000ff037431 */ /* 0x000fc600000001ff */
[----:B------:R-:W-:-:S05]  /*3620*/  LOP3.LUT R7, R0, R7, RZ, 0x3c, !PT ;  /* 0x0000000700077212 */ /* 0x000fca00078e3cff */
[----:B------:R-:W-:-:S05]  /*3630*/  IMAD.IADD R0, R7, 0x1, R8 ;  /* 0x0000000107007824 */ /* 0x000fca00078e0208 */
[----:B------:R-:W-:-:S05]  /*3640*/  I2FP.F32.U32 R0, R0 ;  /* 0x0000000000007245 */ /* 0x000fca0000201000 */
[----:B------:R-:W-:Y:S01]  /*3650*/  FFMA R6, R0, R3, 1.1641532182693481445e-10 ;  /* 0x2f00000000067423 */ /* 0x000fe20000000003 */
[----:B------:R-:W-:-:S03]  /*3660*/  MOV R0, R19 ;  /* 0x0000001300007202 */ /* 0x000fc60000000f00 */
[----:B-12---:R-:W1:Y:S02]  /*3670*/  F2F.F64.F32 R4, R6 ;  /* 0x0000000600047310 */ /* 0x006e640000201800 */
[----:B-1----:R-:W-:Y:S01]  /*3680*/  DSETP.GEU.AND P0, PT, R4, UR8, PT ;  /* 0x0000000804007e2a */ /* 0x002fe2000bf0e000 */
[----:B------:R-:W-:Y:S02]  /*3690*/  IMAD.MOV.U32 R4, RZ, RZ, R16 ;  /* 0x000000ffff047224 */ /* 0x000fe400078e0010 */
[----:B------:R-:W-:-:S11]  /*36a0*/  IMAD.MOV.U32 R5, RZ, RZ, R7 ;  /* 0x000000ffff057224 */ /* 0x000fd600078e0007 */
[----:B------:R-:W-:Y:S05]  /*36b0*/  @P0 BRA `(.L_x_85) ;  /* 0x00000000007c0947 */ /* 0x000fea0003800000 */
[----:B------:R-:W-:Y:S01]  /*36c0*/  SHF.R.U32.HI R5, RZ, 0x2, R18 ;  /* 0x00000002ff057819 */ /* 0x000fe20000011612 */
[----:B------:R-:W-:Y:S01]  /*36d0*/  BSSY.RECONVERGENT B3, `(.L_x_86) ;  /* 0x0000015000037945 */ /* 0x000fe20003800200 */
[----:B------:R-:W-:Y:S02]  /*36e0*/  SHF.L.U32 R0, R7, 0x4, RZ ;  /* 0x0000000407007819 */ /* 0x000fe400000006ff */
[----:B------:R-:W-:Y:S02]  /*36f0*/  LOP3.LUT R5, R5, R18, RZ, 0x3c, !PT ;  /* 0x0000001205057212 */ /* 0x000fe400078e3cff */
[----:B------:R-:W-:Y:S02]  /*3700*/  IADD3 R8, PT, PT, R20, 0xb0f8a, RZ ;  /* 0x000b0f8a14087810 */ /* 0x000fe40007ffe0ff */
[----:B------:R-:W-:Y:S01]  /*3710*/  MOV R9, 0x3e4ccccd ;  /* 0x3e4ccccd00097802 */ /* 0x000fe20000000f00 */
[----:B------:R-:W-:-:S05]  /*3720*/  IMAD.SHL.U32 R4, R5, 0x2, RZ ;  /* 0x0000000205047824 */ /* 0x000fca00078e00ff */
[----:B------:R-:W-:Y:S01]  /*3730*/  LOP3.LUT R0, R5, R4, R0, 0x96, !PT ;  /* 0x0000000405007212 */ /* 0x000fe200078e9600 */
[----:B------:R-:W-:-:S03]  /*3740*/  FFMA R4, R9, -R2, 1 ;  /* 0x3f80000009047423 */ /* 0x000fc60000000802 */
[----:B------:R-:W-:-:S05]  /*3750*/  LOP3.LUT R5, R0, R7, RZ, 0x3c, !PT ;  /* 0x0000000700057212 */ /* 0x000fca00078e3cff */
[----:B------:R-:W-:-:S05]  /*3760*/  IMAD.IADD R0, R5, 0x1, R8 ;  /* 0x0000000105007824 */ /* 0x000fca00078e0208 */
[----:B------:R-:W-:-:S05]  /*3770*/  I2FP.F32.U32 R0, R0 ;  /* 0x0000000000007245 */ /* 0x000fca0000201000 */
        /* <DEDUP_REMOVED lines=10> */
.L_x_87:
[----:B------:R-:W-:Y:S05]  /*3820*/  BSYNC.RECONVERGENT B3 ;  /* 0x0000000000037941 */ /* 0x000fea0003800200 */
.L_x_86:
[----:B------:R-:W2:Y:S01]  /*3830*/  LDG.E.64 R14, desc[UR6][R12.64+-0x10] ;  /* 0xfffff0060c0e7981 */ /* 0x000ea2000c1e1b00 */
[----:B------:R1:W2:Y:S01]  /*3840*/  F2F.F64.F32 R10, R0 ;  /* 0x00000000000a7310 */ /* 0x0002a20000201800 */
[----:B------:R-:W-:Y:S01]  /*3850*/  MOV R4, R17 ;  /* 0x0000001100047202 */ /* 0x000fe20000000f00 */
[----:B------:R-:W-:Y:S01]  /*3860*/  IMAD.MOV.U32 R18, RZ, RZ, R19 ;  /* 0x000000ffff127224 */ /* 0x000fe200078e0013 */
[----:B------:R-:W-:Y:S01]  /*3870*/  MOV R17, R7 ;  /* 0x0000000700117202 */ /* 0x000fe20000000f00 */
[----:B-1----:R-:W-:Y:S01]  /*3880*/  IMAD.MOV.U32 R0, RZ, RZ, R16 ;  /* 0x000000ffff007224 */ /* 0x002fe200078e0010 */
[----:B--2---:R-:W-:-:S07]  /*3890*/  DADD R10, R10, R14 ;  /* 0x000000000a0a7229 */ /* 0x004fce000000000e */
[----:B------:R1:W-:Y:S04]  /*38a0*/  STG.E.64 desc[UR6][R12.64+-0x10], R10 ;  /* 0xfffff00a0c007986 */ /* 0x0003e8000c101b06 */
.L_x_85:
[----:B------:R-:W-:Y:S05]  /*38b0*/  BSYNC.RECONVERGENT B2 ;  /* 0x0000000000027941 */ /* 0x000fea0003800200 */
.L_x_84:
[----:B0-----:R-:W2:Y:S01]  /*38c0*/  LDG.E.64 R24, desc[UR6][R28.64] ;  /* 0x000000061c187981 */ /* 0x001ea2000c1e1b00 */
[----:B------:R-:W-:Y:S01]  /*38d0*/  SHF.R.U32.HI R3, RZ, 0x2, R18 ;  /* 0x00000002ff037819 */ /* 0x000fe20000011612 */
[----:B------:R-:W-:Y:S01]  /*38e0*/  HFMA2 R9, -RZ, RZ, 0.1171875, 0 ;  /* 0x2f800000ff097431 */ /* 0x000fe200000001ff */
[----:B------:R-:W-:Y:S01]  /*38f0*/  SHF.L.U32 R6, R5, 0x4, RZ ;  /* 0x0000000405067819 */ /* 0x000fe200000006ff */
[----:B------:R-:W-:Y:S01]  /*3900*/  BSSY.RECONVERGENT B0, `(.L_x_88) ;  /* 0x000001a000007945 */ /* 0x000fe20003800200 */
[----:B------:R-:W-:Y:S01]  /*3910*/  LOP3.LUT R3, R3, R18, RZ, 0x3c, !PT ;  /* 0x0000001203037212 */ /* 0x000fe200078e3cff */
[----:B-1----:R-:W-:Y:S01]  /*3920*/  IMAD.MOV.U32 R10, RZ, RZ, R5 ;  /* 0x000000ffff0a7224 */ /* 0x002fe200078e0005 */
[----:B------:R-:W-:Y:S02]  /*3930*/  IADD3 R15, PT, PT, R8, 0x587c5, RZ ;  /* 0x000587c5080f7810 */ /* 0x000fe40007ffe0ff */
[----:B------:R-:W-:Y:S01]  /*3940*/  MOV R16, R17 ;  /* 0x0000001100107202 */ /* 0x000fe20000000f00 */
[----:B------:R-:W-:-:S05]  /*3950*/  IMAD.SHL.U32 R7, R3, 0x2, RZ ;  /* 0x0000000203077824 */ /* 0x000fca00078e00ff */
[----:B------:R-:W-:-:S04]  /*3960*/  LOP3.LUT R6, R5, R6, R7, 0x96, !PT ;  /* 0x0000000605067212 */ /* 0x000fc800078e9607 */
[----:B------:R-:W-:-:S05]  /*3970*/  LOP3.LUT R20, R6, R3, RZ, 0x3c, !PT ;  /* 0x0000000306147212 */ /* 0x000fca00078e3cff */
[----:B------:R-:W-:-:S05]  /*3980*/  IMAD.IADD R3, R20, 0x1, R15 ;  /* 0x0000000114037824 */ /* 0x000fca00078e020f */
[----:B------:R-:W-:-:S05]  /*3990*/  I2FP.F32.U32 R6, R3 ;  /* 0x0000000300067245 */ /* 0x000fca0000201000 */
[----:B------:R-:W-:-:S06]  /*39a0*/  FFMA R6, R6, R9, 1.1641532182693481445e-10 ;  /* 0x2f00000006067423 */ /* 0x000fcc0000000009 */
        /* <DEDUP_REMOVED lines=12> */
[----:B------:R-:W-:Y:S01]  /*3a70*/  @!P0 IMAD.MOV.U32 R24, RZ, RZ, 0x0 ;  /* 0x00000000ff188424 */ /* 0x000fe200078e00ff */
[----:B------:R-:W-:-:S03]  /*3a80*/  @!P0 MOV R25, 0xbff00000 ;  /* 0xbff0000000198802 */ /* 0x000fc60000000f00 */
[----:B------:R1:W-:Y:S04]  /*3a90*/  @!P0 STG.E.64 desc[UR6][R28.64], R6 ;  /* 0x000000061c008986 */ /* 0x0003e8000c101b06 */
.L_x_89:
[----:B------:R-:W-:Y:S05]  /*3aa0*/  BSYNC.RECONVERGENT B0 ;  /* 0x0000000000007941 */ /* 0x000fea0003800200 */
.L_x_88:
[----:B------:R-:W-:Y:S01]  /*3ab0*/  BSSY.RECONVERGENT B2, `(.L_x_90) ;  /* 0x0000023000027945 */ /* 0x000fe20003800200 */
[----:B------:R-:W-:Y:S01]  /*3ac0*/  IMAD.MOV.U32 R3, RZ, RZ, R4 ;  /* 0x000000ffff037224 */ /* 0x000fe200078e0004 */
[----:B------:R-:W-:Y:S02]  /*3ad0*/  MOV R14, R20 ;  /* 0x00000014000e7202 */ /* 0x000fe40000000f00 */
[----:B------:R-:W-:Y:S05]  /*3ae0*/  @P1 BRA `(.L_x_91) ;  /* 0x00000000007c1947 */ /* 0x000fea0003800000 */
[----:B------:R-:W-:Y:S01]  /*3af0*/  SHF.R.U32.HI R3, RZ, 0x2, R0 ;  /* 0x00000002ff037819 */ /* 0x000fe20000011600 */
[----:B------:R-:W-:Y:S01]  /*3b00*/  VIADD R15, R8, 0xb0f8a ;  /* 0x000b0f8a080f7836 */ /* 0x000fe20000000000 */
[----:B------:R-:W-:Y:S02]  /*3b10*/  BSSY.RECONVERGENT B3, `(.L_x_92) ;  /* 0x0000014000037945 */ /* 0x000fe40003800200 */
[----:B------:R-:W-:Y:S01]  /*3b20*/  LOP3.LUT R3, R3, R0, RZ, 0x3c, !PT ;  /* 0x0000000003037212 */ /* 0x000fe200078e3cff */
[----:B------:R-:W-:-:S03]  /*3b30*/  IMAD.SHL.U32 R0, R20, 0x10, RZ ;  /* 0x0000001014007824 */ /* 0x000fc600078e00ff */
[----:B-1----:R-:W-:-:S04]  /*3b40*/  SHF.L.U32 R6, R3, 0x1, RZ ;  /* 0x0000000103067819 */ /* 0x002fc800000006ff */
[----:B------:R-:W-:-:S04]  /*3b50*/  LOP3.LUT R3, R3, R6, R0, 0x96, !PT ;  /* 0x0000000603037212 */ /* 0x000fc800078e9600 */
[----:B------:R-:W-:Y:S01]  /*3b60*/  LOP3.LUT R14, R3, R20, RZ, 0x3c, !PT ;  /* 0x00000014030e7212 */ /* 0x000fe200078e3cff */
[----:B------:R-:W-:-:S03]  /*3b70*/  IMAD.MOV.U32 R3, RZ, RZ, 0x3e4ccccd ;  /* 0x3e4ccccdff037424 */ /* 0x000fc600078e00ff */
[----:B------:R-:W-:Y:S01]  /*3b80*/  IADD3 R0, PT, PT, R14, R15, RZ ;  /* 0x0000000f0e007210 */ /* 0x000fe20007ffe0ff */
[----:B------:R-:W-:-:S03]  /*3b90*/  FFMA R6, R3, -R2, 1 ;  /* 0x3f80000003067423 */ /* 0x000fc60000000802 */
        /* <DEDUP_REMOVED lines=8> */
[----:B------:R-:W-:Y:S02]  /*3c20*/  MOV R3, R8 ;  /* 0x0000000800037202 */ /* 0x000fe40000000f00 */
[----:B------:R-:W-:-:S07]  /*3c30*/  MOV R6, 0x3c50 ;  /* 0x00003c5000067802 */ /* 0x000fce0000000f00 */
[----:B0-----:R-:W-:Y:S05]  /*3c40*/  CALL.REL.NOINC `($__internal_0_$__cuda_sm3x_div_rn_noftz_f32_slowpath) ;  /* 0x00000008008c7944 */ /* 0x001fea0003c00000 */
.L_x_93:
[----:B------:R-:W-:Y:S05]  /*3c50*/  BSYNC.RECONVERGENT B3 ;  /* 0x0000000000037941 */ /* 0x000fea0003800200 */
.L_x_92:
[----:B------:R-:W2:Y:S01]  /*3c60*/  LDG.E.64 R8, desc[UR6][R12.64+-0x8] ;  /* 0xfffff8060c087981 */ /* 0x000ea2000c1e1b00 */
[----:B------:R1:W2:Y:S01]  /*3c70*/  F2F.F64.F32 R6, R0 ;  /* 0x0000000000067310 */ /* 0x0002a20000201800 */
[----:B------:R-:W-:Y:S01]  /*3c80*/  IMAD.MOV.U32 R10, RZ, RZ, R20 ;  /* 0x000000ffff0a7224 */ /* 0x000fe200078e0014 */
[----:B------:R-:W-:Y:S01]  /*3c90*/  MOV R16, R5 ;  /* 0x0000000500107202 */ /* 0x000fe20000000f00 */
[----:B------:R-:W-:Y:S01]  /*3ca0*/  IMAD.MOV.U32 R3, RZ, RZ, R17 ;  /* 0x000000ffff037224 */ /* 0x000fe200078e0011 */
[----:B-1----:R-:W-:Y:S01]  /*3cb0*/  MOV R0, R4 ;  /* 0x0000000400007202 */ /* 0x002fe20000000f00 */
[----:B--2---:R-:W-:-:S07]  /*3cc0*/  DADD R6, R6, R8 ;  /* 0x0000000006067229 */ /* 0x004fce0000000008 */
[----:B------:R2:W-:Y:S04]  /*3cd0*/  STG.E.64 desc[UR6][R12.64+-0x8], R6 ;  /* 0xfffff8060c007986 */ /* 0x0005e8000c101b06 */
.L_x_91:
[----:B------:R-:W-:Y:S05]  /*3ce0*/  BSYNC.RECONVERGENT B2 ;  /* 0x0000000000027941 */ /* 0x000fea0003800200 */
.L_x_90:
[----:B------:R-:W-:Y:S01]  /*3cf0*/  DSETP.GT.AND P0, PT, R24, 1, PT ;  /* 0x3ff000001800742a */ /* 0x000fe20003f04000 */
[----:B------:R-:W-:-:S13]  /*3d00*/  BSSY.RECONVERGENT B0, `(.L_x_94) ;  /* 0x000000f000007945 */ /* 0x000fda0003800200 */
[----:B------:R-:W-:Y:S05]  /*3d10*/  @P0 BRA `(.L_x_95) ;  /* 0x0000000000200947 */ /* 0x000fea0003800000 */
[----:B------:R-:W-:-:S14]  /*3d20*/  DSETP.GEU.AND P0, PT, R24, -1, PT ;  /* 0xbff000001800742a */ /* 0x000fdc0003f0e000 */
[----:B------:R-:W-:Y:S05]  /*3d30*/  @P0 BRA `(.L_x_96) ;  /* 0x00000000002c0947 */ /* 0x000fea0003800000 */
[----:B------:R-:W-:Y:S01]  /*3d40*/  IMAD.MOV.U32 R4, RZ, RZ, 0x0 ;  /* 0x00000000ff047424 */ /* 0x000fe200078e00ff */
[----:B------:R-:W-:Y:S01]  /*3d50*/  MOV R5, 0xbff00000 ;  /* 0xbff0000000057802 */ /* 0x000fe20000000f00 */
[----:B------:R-:W-:Y:S01]  /*3d60*/  IMAD.MOV.U32 R24, RZ, RZ, 0x0 ;  /* 0x00000000ff187424 */ /* 0x000fe200078e00ff */
[----:B------:R-:W-:-:S03]  /*3d70*/  MOV R25, 0xbff00000 ;  /* 0xbff0000000197802 */ /* 0x000fc60000000f00 */
[----:B------:R4:W-:Y:S01]  /*3d80*/  STG.E.64 desc[UR6][R28.64], R4 ;  /* 0x000000041c007986 */ /* 0x0009e2000c101b06 */
[----:B------:R-:W-:Y:S05]  /*3d90*/  BRA `(.L_x_96) ;  /* 0x0000000000147947 */ /* 0x000fea0003800000 */
.L_x_95:
[----:B------:R-:W-:Y:S01]  /*3da0*/  IMAD.MOV.U32 R4, RZ, RZ, 0x0 ;  /* 0x00000000ff047424 */ /* 0x000fe200078e00ff */
[----:B------:R-:W-:Y:S01]  /*3db0*/  MOV R5, 0x3ff00000 ;  /* 0x3ff0000000057802 */ /* 0x000fe20000000f00 */
[----:B------:R-:W-:Y:S01]  /*3dc0*/  IMAD.MOV.U32 R24, RZ, RZ, 0x0 ;  /* 0x00000000ff187424 */ /* 0x000fe200078e00ff */
[----:B------:R-:W-:-:S03]  /*3dd0*/  MOV R25, 0x3ff00000 ;  /* 0x3ff0000000197802 */ /* 0x000fc60000000f00 */
[----:B------:R3:W-:Y:S04]  /*3de0*/  STG.E.64 desc[UR6][R28.64], R4 ;  /* 0x000000041c007986 */ /* 0x0007e8000c101b06 */
.L_x_96:
[----:B------:R-:W-:Y:S05]  /*3df0*/  BSYNC.RECONVERGENT B0 ;  /* 0x0000000000007941 */ /* 0x000fea0003800200 */
.L_x_94:
[----:B---34-:R-:W-:Y:S01]  /*3e00*/  SHF.R.U32.HI R5, RZ, 0x2, R0 ;  /* 0x00000002ff057819 */ /* 0x018fe20000011600 */
[----:B-12---:R-:W-:Y:S01]  /*3e10*/  IMAD.SHL.U32 R7, R14, 0x10, RZ ;  /* 0x000000100e077824 */ /* 0x006fe200078e00ff */
[----:B------:R-:W-:Y:S01]  /*3e20*/  BSSY.RECONVERGENT B2, `(.L_x_97) ;  /* 0x0000030000027945 */ /* 0x000fe20003800200 */
[----:B------:R-:W-:Y:S01]  /*3e30*/  VIADD R8, R15, 0x587c5 ;  /* 0x000587c50f087836 */ /* 0x000fe20000000000 */
[----:B------:R-:W-:Y:S02]  /*3e40*/  LOP3.LUT R5, R5, R0, RZ, 0x3c, !PT ;  /* 0x0000000005057212 */ /* 0x000fe400078e3cff */
[----:B------:R-:W-:Y:S02]  /*3e50*/  MOV R21, R16 ;  /* 0x0000001000157202 */ /* 0x000fe40000000f00 */
[----:B------:R-:W-:-:S04]  /*3e60*/  SHF.L.U32 R0, R5, 0x1, RZ ;  /* 0x0000000105007819 */ /* 0x000fc800000006ff */
[----:B------:R-:W-:-:S04]  /*3e70*/  LOP3.LUT R0, R14, R7, R0, 0x96, !PT ;  /* 0x000000070e007212 */ /* 0x000fc800078e9600 */
[----:B------:R-:W-:Y:S01]  /*3e80*/  LOP3.LUT R17, R0, R5, RZ, 0x3c, !PT ;  /* 0x0000000500117212 */ /* 0x000fe200078e3cff */
[----:B------:R-:W-:-:S03]  /*3e90*/  IMAD.MOV.U32 R0, RZ, RZ, 0x2f800000 ;  /* 0x2f800000ff007424 */ /* 0x000fc600078e00ff */
[----:B------:R-:W-:Y:S01]  /*3ea0*/  IADD3 R4, PT, PT, R17, R8, RZ ;  /* 0x0000000811047210 */ /* 0x000fe20007ffe0ff */
[----:B------:R-:W-:-:S03]  /*3eb0*/  IMAD.MOV.U32 R7, RZ, RZ, R17 ;  /* 0x000000ffff077224 */ /* 0x000fc600078e0011 */
[----:B------:R-:W-:-:S05]  /*3ec0*/  I2FP.F32.U32 R5, R4 ;  /* 0x0000000400057245 */ /* 0x000fca0000201000 */
[----:B------:R-:W-:-:S04]  /*3ed0*/  FFMA R6, R5, R0, 1.1641532182693481445e-10 ;  /* 0x2f00000005067423 */ /* 0x000fc80000000000 */
[----:B------:R-:W1:Y:S02]  /*3ee0*/  F2F.F64.F32 R4, R6 ;  /* 0x0000000600047310 */ /* 0x000e640000201800 */
[----:B-1----:R-:W-:Y:S01]  /*3ef0*/  DSETP.GEU.AND P0, PT, R4, UR8, PT ;  /* 0x0000000804007e2a */ /* 0x002fe2000bf0e000 */
[----:B------:R-:W-:Y:S01]  /*3f00*/  MOV R5, R14 ;  /* 0x0000000e00057202 */ /* 0x000fe20000000f00 */
[----:B------:R-:W-:-:S12]  /*3f10*/  IMAD.MOV.U32 R4, RZ, RZ, R10 ;  /* 0x000000ffff047224 */ /* 0x000fd800078e000a */
[----:B------:R-:W-:Y:S05]  /*3f20*/  @P0 BRA `(.L_x_98) ;  /* 0x00000000007c0947 */ /* 0x000fea0003800000 */
[----:B------:R-:W-:Y:S01]  /*3f30*/  SHF.R.U32.HI R4, RZ, 0x2, R3 ;  /* 0x00000002ff047819 */ /* 0x000fe20000011603 */
[----:B------:R-:W-:Y:S01]  /*3f40*/  BSSY.RECONVERGENT B3, `(.L_x_99) ;  /* 0x0000015000037945 */ /* 0x000fe20003800200 */
[----:B------:R-:W-:Y:S02]  /*3f50*/  IADD3 R8, PT, PT, R15, 0xb0f8a, RZ ;  /* 0x000b0f8a0f087810 */ /* 0x000fe40007ffe0ff */
[----:B------:R-:W-:Y:S02]  /*3f60*/  LOP3.LUT R4, R4, R3, RZ, 0x3c, !PT ;  /* 0x0000000304047212 */ /* 0x000fe400078e3cff */
[----:B------:R-:W-:-:S03]  /*3f70*/  SHF.L.U32 R3, R17, 0x4, RZ ;  /* 0x0000000411037819 */ /* 0x000fc600000006ff */
[----:B------:R-:W-:-:S05]  /*3f80*/  IMAD.SHL.U32 R5, R4, 0x2, RZ ;  /* 0x0000000204057824 */ /* 0x000fca00078e00ff */
        /* <DEDUP_REMOVED lines=16> */
.L_x_100:
[----:B------:R-:W-:Y:S05]  /*4090*/  BSYNC.RECONVERGENT B3 ;  /* 0x0000000000037941 */ /* 0x000fea0003800200 */
.L_x_99:
[----:B0-----:R-:W2:Y:S01]  /*40a0*/  LDG.E.64 R18, desc[UR6][R12.64] ;  /* 0x000000060c127981 */ /* 0x001ea2000c1e1b00 */
[----:B------:R-:W2:Y:S01]  /*40b0*/  F2F.F64.F32 R4, R0 ;  /* 0x0000000000047310 */ /* 0x000ea20000201800 */
[----:B------:R-:W-:Y:S01]  /*40c0*/  MOV R3, R16 ;  /* 0x0000001000037202 */ /* 0x000fe20000000f00 */
[----:B------:R-:W-:Y:S01]  /*40d0*/  IMAD.MOV.U32 R21, RZ, RZ, R10 ;  /* 0x000000ffff157224 */ /* 0x000fe200078e000a */
[----:B--2---:R-:W-:Y:S01]  /*40e0*/  DADD R18, R4, R18 ;  /* 0x0000000004127229 */ /* 0x004fe20000000012 */
[----:B------:R-:W-:Y:S01]  /*40f0*/  MOV R5, R17 ;  /* 0x0000001100057202 */ /* 0x000fe20000000f00 */
[----:B------:R-:W-:-:S05]  /*4100*/  IMAD.MOV.U32 R4, RZ, RZ, R14 ;  /* 0x000000ffff047224 */ /* 0x000fca00078e000e */
[----:B------:R1:W-:Y:S04]  /*4110*/  STG.E.64 desc[UR6][R12.64], R18 ;  /* 0x000000120c007986 */ /* 0x0003e8000c101b06 */
.L_x_98:
[----:B------:R-:W-:Y:S05]  /*4120*/  BSYNC.RECONVERGENT B2 ;  /* 0x0000000000027941 */ /* 0x000fea0003800200 */
.L_x_97:
        /* <DEDUP_REMOVED lines=11> */
.L_x_102:
[----:B------:R-:W-:Y:S01]  /*41e0*/  MOV R10, 0x0 ;  /* 0x00000000000a7802 */ /* 0x000fe20000000f00 */
[----:B------:R-:W-:Y:S01]  /*41f0*/  IMAD.MOV.U32 R11, RZ, RZ, 0x3ff00000 ;  /* 0x3ff00000ff0b7424 */ /* 0x000fe200078e00ff */
[----:B------:R-:W-:Y:S01]  /*4200*/  MOV R24, 0x0 ;  /* 0x0000000000187802 */ /* 0x000fe20000000f00 */
[----:B------:R-:W-:-:S03]  /*4210*/  IMAD.MOV.U32 R25, RZ, RZ, 0x3ff00000 ;  /* 0x3ff00000ff197424 */ /* 0x000fc600078e00ff */
[----:B------:R2:W-:Y:S04]  /*4220*/  STG.E.64 desc[UR6][R28.64], R10 ;  /* 0x0000000a1c007986 */ /* 0x0005e8000c101b06 */
.L_x_103:
[----:B------:R-:W-:Y:S05]  /*4230*/  BSYNC.RECONVERGENT B0 ;  /* 0x0000000000007941 */ /* 0x000fea0003800200 */
.L_x_101:
[----:B------:R-:W-:Y:S01]  /*4240*/  SHF.R.U32.HI R0, RZ, 0x2, R3 ;  /* 0x00000002ff007819 */ /* 0x000fe20000011603 */
[----:B------:R-:W-:Y:S01]  /*4250*/  BSSY.RECONVERGENT B2, `(.L_x_104) ;  /* 0x0000031000027945 */ /* 0x000fe20003800200 */
[----:B------:R-:W-:Y:S01]  /*4260*/  SHF.L.U32 R6, R7, 0x4, RZ ;  /* 0x0000000407067819 */ /* 0x000fe200000006ff */
[----:B------:R-:W-:Y:S01]  /*4270*/  IMAD.MOV.U32 R16, RZ, RZ, R7 ;  /* 0x000000ffff107224 */ /* 0x000fe200078e0007 */
[----:B------:R-:W-:Y:S01]  /*4280*/  LOP3.LUT R0, R0, R3, RZ, 0x3c, !PT ;  /* 0x0000000300007212 */ /* 0x000fe200078e3cff */
[----:B01----:R-:W-:Y:S01]  /*4290*/  IMAD.MOV.U32 R18, RZ, RZ, R4 ;  /* 0x000000ffff127224 */ /* 0x003fe200078e0004 */
[----:B------:R-:W-:Y:S02]  /*42a0*/  IADD3 R20, PT, PT, R8, 0x587c5, RZ ;  /* 0x000587c508147810 */ /* 0x000fe40007ffe0ff */
[----:B------:R-:W-:Y:S01]  /*42b0*/  MOV R19, R5 ;  /* 0x0000000500137202 */ /* 0x000fe20000000f00 */
[----:B------:R-:W-:-:S05]  /*42c0*/  IMAD.SHL.U32 R3, R0, 0x2, RZ ;  /* 0x0000000200037824 */ /* 0x000fca00078e00ff */
[----:B------:R-:W-:-:S04]  /*42d0*/  LOP3.LUT R3, R7, R6, R3, 0x96, !PT ;  /* 0x0000000607037212 */ /* 0x000fc800078e9603 */
[----:B------:R-:W-:Y:S02]  /*42e0*/  LOP3.LUT R15, R3, R0, RZ, 0x3c, !PT ;  /* 0x00000000030f7212 */ /* 0x000fe400078e3cff */
[----:B------:R-:W-:Y:S02]  /*42f0*/  MOV R0, 0x2f800000 ;  /* 0x2f80000000007802 */ /* 0x000fe40000000f00 */
[----:B------:R-:W-:Y:S01]  /*4300*/  MOV R17, R15 ;  /* 0x0000000f00117202 */ /* 0x000fe20000000f00 */
[----:B------:R-:W-:-:S05]  /*4310*/  IMAD.IADD R3, R15, 0x1, R20 ;  /* 0x000000010f037824 */ /* 0x000fca00078e0214 */
[----:B------:R-:W-:-:S05]  /*4320*/  I2FP.F32.U32 R3, R3 ;  /* 0x0000000300037245 */ /* 0x000fca0000201000 */
[----:B------:R-:W-:-:S04]  /*4330*/  FFMA R3, R3, R0, 1.1641532182693481445e-10 ;  /* 0x2f00000003037423 */ /* 0x000fc80000000000 */
[----:B--23--:R-:W0:Y:S02]  /*4340*/  F2F.F64.F32 R10, R3 ;  /* 0x00000003000a7310 */ /* 0x00ce240000201800 */
[----:B0-----:R-:W-:-:S14]  /*4350*/  DSETP.GEU.AND P0, PT, R10, UR8, PT ;  /* 0x000000080a007e2a */ /* 0x001fdc000bf0e000 */
[----:B------:R-:W-:Y:S05]  /*4360*/  @P0 BRA `(.L_x_105) ;  /* 0x00000000007c0947 */ /* 0x000fea0003800000 */
[----:B------:R-:W-:Y:S01]  /*4370*/  SHF.R.U32.HI R6, RZ, 0x2, R21 ;  /* 0x00000002ff067819 */ /* 0x000fe20000011615 */
[----:B------:R-:W-:Y:S01]  /*4380*/  IMAD.SHL.U32 R3, R15, 0x10, RZ ;  /* 0x000000100f037824 */ /* 0x000fe200078e00ff */
[----:B------:R-:W-:Y:S01]  /*4390*/  BSSY.RECONVERGENT B3, `(.L_x_106) ;  /* 0x0000014000037945 */ /* 0x000fe20003800200 */
[----:B------:R-:W-:Y:S01]  /*43a0*/  VIADD R20, R8, 0xb0f8a ;  /* 0x000b0f8a08147836 */ /* 0x000fe20000000000 */
[----:B------:R-:W-:-:S04]  /*43b0*/  LOP3.LUT R6, R6, R21, RZ, 0x3c, !PT ;  /* 0x0000001506067212 */ /* 0x000fc800078e3cff */
[----:B------:R-:W-:-:S04]  /*43c0*/  SHF.L.U32 R9, R6, 0x1, RZ ;  /* 0x0000000106097819 */ /* 0x000fc800000006ff */
        /* <DEDUP_REMOVED lines=16> */
.L_x_107:
[----:B------:R-:W-:Y:S05]  /*44d0*/  BSYNC.RECONVERGENT B3 ;  /* 0x0000000000037941 */ /* 0x000fea0003800200 */
.L_x_106:
[----:B------:R-:W2:Y:S01]  /*44e0*/  LDG.E.64 R10, desc[UR6][R12.64+0x8] ;  /* 0x000008060c0a7981 */ /* 0x000ea2000c1e1b00 */
[----:B------:R-:W2:Y:S01]  /*44f0*/  F2F.F64.F32 R8, R0 ;  /* 0x0000000000087310 */ /* 0x000ea20000201800 */
[----:B------:R-:W-:Y:S01]  /*4500*/  IMAD.MOV.U32 R16, RZ, RZ, R15 ;  /* 0x000000ffff107224 */ /* 0x000fe200078e000f */
[----:B------:R-:W-:Y:S01]  /*4510*/  MOV R19, R7 ;  /* 0x0000000700137202 */ /* 0x000fe20000000f00 */
[----:B------:R-:W-:Y:S01]  /*4520*/  IMAD.MOV.U32 R18, RZ, RZ, R5 ;  /* 0x000000ffff127224 */ /* 0x000fe200078e0005 */
[----:B------:R-:W-:Y:S01]  /*4530*/  MOV R21, R4 ;  /* 0x0000000400157202 */ /* 0x000fe20000000f00 */
[----:B--2---:R-:W-:-:S07]  /*4540*/  DADD R8, R8, R10 ;  /* 0x0000000008087229 */ /* 0x004fce000000000a */
[----:B------:R0:W-:Y:S04]  /*4550*/  STG.E.64 desc[UR6][R12.64+0x8], R8 ;  /* 0x000008080c007986 */ /* 0x0001e8000c101b06 */
.L_x_105:
[----:B------:R-:W-:Y:S05]  /*4560*/  BSYNC.RECONVERGENT B2 ;  /* 0x0000000000027941 */ /* 0x000fea0003800200 */
.L_x_104:
        /* <DEDUP_REMOVED lines=9> */
.L_x_109:
[----:B------:R-:W-:Y:S01]  /*4600*/  IMAD.MOV.U32 R4, RZ, RZ, 0x0 ;  /* 0x00000000ff047424 */ /* 0x000fe200078e00ff */
[----:B------:R-:W-:-:S05]  /*4610*/  MOV R5, 0x3ff00000 ;  /* 0x3ff0000000057802 */ /* 0x000fca0000000f00 */
[----:B------:R1:W-:Y:S02]  /*4620*/  STG.E.64 desc[UR6][R28.64], R4 ;  /* 0x000000041c007986 */ /* 0x0003e4000c101b06 */
.L_x_110:
[----:B------:R-:W-:Y:S05]  /*4630*/  BSYNC.RECONVERGENT B0 ;  /* 0x0000000000007941 */ /* 0x000fea0003800200 */
.L_x_108:
[----:B0-----:R-:W-:-:S05]  /*4640*/  IADD3 R12, P0, PT, R12, 0x20, RZ ;  /* 0x000000200c0c7810 */ /* 0x001fca0007f1e0ff */
[----:B------:R-:W-:Y:S01]  /*4650*/  IMAD.X R13, RZ, RZ, R13, P0 ;  /* 0x000000ffff0d7224 */ /* 0x000fe200000e060d */
[----:B------:R-:W-:Y:S07]  /*4660*/  BRA.U UP0, `(.L_x_111) ;  /* 0xffffffed00c47547 */ /* 0x000fee000b83ffff */
[----:B------:R-:W-:Y:S05]  /*4670*/  EXIT ;  /* 0x000000000000794d */ /* 0x000fea0003800000 */
        .weak           $__internal_0_$__cuda_sm3x_div_rn_noftz_f32_slowpath
        .type           $__internal_0_$__cuda_sm3x_div_rn_noftz_f32_slowpath,@function
        .size           $__internal_0_$__cuda_sm3x_div_rn_noftz_f32_slowpath,(.L_x_340 - $__internal_0_$__cuda_sm3x_div_rn_noftz_f32_slowpath)
$__internal_0_$__cuda_sm3x_div_rn_noftz_f32_slowpath:
[----:B------:R-:W-:Y:S01]  /*4680*/  SHF.R.U32.HI R9, RZ, 0x17, R2 ;  /* 0x00000017ff097819 */ /* 0x000fe20000011602 */
[----:B------:R-:W-:Y:S01]  /*4690*/  BSSY.RECONVERGENT B0, `(.L_x_112) ;  /* 0x0000064000007945 */ /* 0x000fe20003800200 */
[----:B------:R-:W-:Y:S02]  /*46a0*/  SHF.R.U32.HI R11, RZ, 0x17, R3 ;  /* 0x00000017ff0b7819 */ /* 0x000fe40000011603 */
[----:B------:R-:W-:Y:S02]  /*46b0*/  LOP3.LUT R9, R9, 0xff, RZ, 0xc0, !PT ;  /* 0x000000ff09097812 */ /* 0x000fe400078ec0ff */
[----:B------:R-:W-:Y:S02]  /*46c0*/  LOP3.LUT R11, R11, 0xff, RZ, 0xc0, !PT ;  /* 0x000000ff0b0b7812 */ /* 0x000fe400078ec0ff */
[----:B------:R-:W-:Y:S02]  /*46d0*/  IADD3 R18, PT, PT, R9, -0x1, RZ ;  /* 0xffffffff09127810 */ /* 0x000fe40007ffe0ff */
[----:B------:R-:W-:Y:S01]  /*46e0*/  MOV R22, 0x40a00000 ;  /* 0x40a0000000167802 */ /* 0x000fe20000000f00 */
[----:B------:R-:W-:Y:S01]  /*46f0*/  VIADD R21, R11, 0xffffffff ;  /* 0xffffffff0b157836 */ /* 0x000fe20000000000 */
[----:B------:R-:W-:-:S04]  /*4700*/  ISETP.GT.U32.AND P0, PT, R18, 0xfd, PT ;  /* 0x000000fd1200780c */ /* 0x000fc80003f04070 */
[----:B------:R-:W-:-:S13]  /*4710*/  ISETP.GT.U32.OR P0, PT, R21, 0xfd, P0 ;  /* 0x000000fd1500780c */ /* 0x000fda0000704470 */
[----:B------:R-:W-:Y:S01]  /*4720*/  @!P0 IMAD.MOV.U32 R23, RZ, RZ, RZ ;  /* 0x000000ffff178224 */ /* 0x000fe200078e00ff */
[----:B------:R-:W-:Y:S06]  /*4730*/  @!P0 BRA `(.L_x_113) ;  /* 0x0000000000608947 */ /* 0x000fec0003800000 */
[----:B------:R-:W-:Y:S01]  /*4740*/  HFMA2 R0, -RZ, RZ, 2.3125, 0 ;  /* 0x40a00000ff007431 */ /* 0x000fe200000001ff */
[----:B------:R-:W-:-:S04]  /*4750*/  FSETP.GTU.FTZ.AND P0, PT, |R3|, +INF , PT ;  /* 0x7f8000000300780b */ /* 0x000fc80003f1c200 */
[----:B------:R-:W-:-:S04]  /*4760*/  FSETP.GTU.FTZ.AND P1, PT, |R0|, +INF , PT ;  /* 0x7f8000000000780b */ /* 0x000fc80003f3c200 */
[----:B------:R-:W-:-:S13]  /*4770*/  PLOP3.LUT P0, PT, P0, P1, PT, 0xf8, 0x8f ;  /* 0x00000000008f781c */ /* 0x000fda0000703f70 */
[----:B------:R-:W-:Y:S05]  /*4780*/  @P0 BRA `(.L_x_114) ;  /* 0x00000004004c0947 */ /* 0x000fea0003800000 */
[----:B------:R-:W-:-:S13]  /*4790*/  LOP3.LUT P0, RZ, R22, 0x7fffffff, R3, 0xc8, !PT ;  /* 0x7fffffff16ff7812 */ /* 0x000fda000780c803 */
[----:B------:R-:W-:Y:S05]  /*47a0*/  @!P0 BRA `(.L_x_115) ;  /* 0x00000004003c8947 */ /* 0x000fea0003800000 */
[C---:B------:R-:W-:Y:S02]  /*47b0*/  FSETP.NEU.FTZ.AND P2, PT, |R3|.reuse, +INF , PT ;  /* 0x7f8000000300780b */ /* 0x040fe40003f5d200 */
[----:B------:R-:W-:Y:S02]  /*47c0*/  FSETP.NEU.FTZ.AND P1, PT, |R0|, +INF , PT ;  /* 0x7f8000000000780b */ /* 0x000fe40003f3d200 */
[----:B------:R-:W-:-:S11]  /*47d0*/  FSETP.NEU.FTZ.AND P0, PT, |R3|, +INF , PT ;  /* 0x7f8000000300780b */ /* 0x000fd60003f1d200 */
[----:B------:R-:W-:Y:S05]  /*47e0*/  @!P1 BRA !P2, `(.L_x_115) ;  /* 0x00000004002c9947 */ /* 0x000fea0005000000 */
[----:B------:R-:W-:-:S04]  /*47f0*/  LOP3.LUT P2, RZ, R3, 0x7fffffff, RZ, 0xc0, !PT ;  /* 0x7fffffff03ff7812 */ /* 0x000fc8000784c0ff */
[----:B------:R-:W-:-:S13]  /*4800*/  PLOP3.LUT P1, PT, P1, P2, PT, 0x2f, 0xf2 ;  /* 0x0000000000f2781c */ /* 0x000fda0000f24577 */
[----:B------:R-:W-:Y:S05]  /*4810*/  @P1 BRA `(.L_x_116) ;  /* 0x0000000400181947 */ /* 0x000fea0003800000 */
[----:B------:R-:W-:-:S04]  /*4820*/  LOP3.LUT P1, RZ, R22, 0x7fffffff, RZ, 0xc0, !PT ;  /* 0x7fffffff16ff7812 */ /* 0x000fc8000782c0ff */
[----:B------:R-:W-:-:S13]  /*4830*/  PLOP3.LUT P0, PT, P0, P1, PT, 0x2f, 0xf2 ;  /* 0x0000000000f2781c */ /* 0x000fda0000702577 */
[----:B------:R-:W-:Y:S05]  /*4840*/  @P0 BRA `(.L_x_117) ;  /* 0x0000000400000947 */ /* 0x000fea0003800000 */
[----:B------:R-:W-:Y:S02]  /*4850*/  ISETP.GE.AND P0, PT, R21, RZ, PT ;  /* 0x000000ff1500720c */ /* 0x000fe40003f06270 */
[----:B------:R-:W-:-:S11]  /*4860*/  ISETP.GE.AND P1, PT, R18, RZ, PT ;  /* 0x000000ff1200720c */ /* 0x000fd60003f26270 */
[----:B------:R-:W-:Y:S01]  /*4870*/  @P0 IMAD.MOV.U32 R23, RZ, RZ, RZ ;  /* 0x000000ffff170224 */ /* 0x000fe200078e00ff */
[----:B------:R-:W-:Y:S01]  /*4880*/  @!P0 MOV R23, 0xffffffc0 ;  /* 0xffffffc000178802 */ /* 0x000fe20000000f00 */
[----:B------:R-:W-:Y:S01]  /*4890*/  @!P0 FFMA R3, R3, 1.84467440737095516160e+19, RZ ;  /* 0x5f80000003038823 */ /* 0x000fe200000000ff */
[----:B------:R-:W-:-:S03]  /*48a0*/  @!P1 FFMA R22, R0, 1.84467440737095516160e+19, RZ ;  /* 0x5f80000000169823 */ /* 0x000fc600000000ff */
[----:B------:R-:W-:-:S07]  /*48b0*/  @!P1 VIADD R23, R23, 0x40 ;  /* 0x0000004017179836 */ /* 0x000fce0000000000 */
.L_x_113:
[----:B------:R-:W-:Y:S01]  /*48c0*/  LEA R27, R9, 0xc0800000, 0x17 ;  /* 0xc0800000091b7811 */ /* 0x000fe200078eb8ff */
[----:B------:R-:W-:Y:S01]  /*48d0*/  VIADD R18, R11, 0xffffff81 ;  /* 0xffffff810b127836 */ /* 0x000fe20000000000 */
[----:B------:R-:W-:Y:S02]  /*48e0*/  BSSY.RECONVERGENT B1, `(.L_x_118) ;  /* 0x0000035000017945 */ /* 0x000fe40003800200 */
[----:B------:R-:W-:Y:S01]  /*48f0*/  IADD3 R27, PT, PT, -R27, R22, RZ ;  /* 0x000000161b1b7210 */ /* 0x000fe20007ffe1ff */
[C---:B------:R-:W-:Y:S01]  /*4900*/  IMAD R11, R18.reuse, -0x800000, R3 ;  /* 0xff800000120b7824 */ /* 0x040fe200078e0203 */
[----:B------:R-:W-:Y:S02]  /*4910*/  IADD3 R18, PT, PT, R18, 0x7f, -R9 ;  /* 0x0000007f12127810 */ /* 0x000fe40007ffe809 */
[----:B------:R-:W0:Y:S01]  /*4920*/  MUFU.RCP R21, R27 ;  /* 0x0000001b00157308 */ /* 0x000e220000001000 */
[----:B------:R-:W-:Y:S01]  /*4930*/  FADD.FTZ R0, -R27, -RZ ;  /* 0x800000ff1b007221 */ /* 0x000fe20000010100 */
[----:B------:R-:W-:-:S03]  /*4940*/  IADD3 R23, PT, PT, R18, R23, RZ ;  /* 0x0000001712177210 */ /* 0x000fc60007ffe0ff */
[----:B0-----:R-:W-:-:S04]  /*4950*/  FFMA R22, R21, R0, 1 ;  /* 0x3f80000015167423 */ /* 0x001fc80000000000 */
[----:B------:R-:W-:-:S04]  /*4960*/  FFMA R3, R21, R22, R21 ;  /* 0x0000001615037223 */ /* 0x000fc80000000015 */
[----:B------:R-:W-:-:S04]  /*4970*/  FFMA R26, R11, R3, RZ ;  /* 0x000000030b1a7223 */ /* 0x000fc800000000ff */
[----:B------:R-:W-:-:S04]  /*4980*/  FFMA R22, R0, R26, R11 ;  /* 0x0000001a00167223 */ /* 0x000fc8000000000b */
[----:B------:R-:W-:-:S04]  /*4990*/  FFMA R22, R3, R22, R26 ;  /* 0x0000001603167223 */ /* 0x000fc8000000001a */
[----:B------:R-:W-:-:S04]  /*49a0*/  FFMA R11, R0, R22, R11 ;  /* 0x00000016000b7223 */ /* 0x000fc8000000000b */
[----:B------:R-:W-:-:S05]  /*49b0*/  FFMA R0, R3, R11, R22 ;  /* 0x0000000b03007223 */ /* 0x000fca0000000016 */
[----:B------:R-:W-:-:S04]  /*49c0*/  SHF.R.U32.HI R9, RZ, 0x17, R0 ;  /* 0x00000017ff097819 */ /* 0x000fc80000011600 */
[----:B------:R-:W-:-:S05]  /*49d0*/  LOP3.LUT R18, R9, 0xff, RZ, 0xc0, !PT ;  /* 0x000000ff09127812 */ /* 0x000fca00078ec0ff */
[----:B------:R-:W-:-:S05]  /*49e0*/  IMAD.IADD R9, R18, 0x1, R23 ;  /* 0x0000000112097824 */ /* 0x000fca00078e0217 */
[----:B------:R-:W-:-:S04]  /*49f0*/  IADD3 R18, PT, PT, R9, -0x1, RZ ;  /* 0xffffffff09127810 */ /* 0x000fc80007ffe0ff */
[----:B------:R-:W-:-:S13]  /*4a00*/  ISETP.GE.U32.AND P0, PT, R18, 0xfe, PT ;  /* 0x000000fe1200780c */ /* 0x000fda0003f06070 */
[----:B------:R-:W-:Y:S05]  /*4a10*/  @!P0 BRA `(.L_x_119) ;  /* 0x0000000000808947 */ /* 0x000fea0003800000 */
[----:B------:R-:W-:-:S13]  /*4a20*/  ISETP.GT.AND P0, PT, R9, 0xfe, PT ;  /* 0x000000fe0900780c */ /* 0x000fda0003f04270 */
[----:B------:R-:W-:Y:S05]  /*4a30*/  @P0 BRA `(.L_x_120) ;  /* 0x00000000006c0947 */ /* 0x000fea0003800000 */
[----:B------:R-:W-:-:S13]  /*4a40*/  ISETP.GE.AND P0, PT, R9, 0x1, PT ;  /* 0x000000010900780c */ /* 0x000fda0003f06270 */
[----:B------:R-:W-:Y:S05]  /*4a50*/  @P0 BRA `(.L_x_121) ;  /* 0x0000000000740947 */ /* 0x000fea0003800000 */
[----:B------:R-:W-:Y:S02]  /*4a60*/  ISETP.GE.AND P0, PT, R9, -0x18, PT ;  /* 0xffffffe80900780c */ /* 0x000fe40003f06270 */
[----:B------:R-:W-:-:S11]  /*4a70*/  LOP3.LUT R0, R0, 0x80000000, RZ, 0xc0, !PT ;  /* 0x8000000000007812 */ /* 0x000fd600078ec0ff */
[----:B------:R-:W-:Y:S05]  /*4a80*/  @!P0 BRA `(.L_x_121) ;  /* 0x0000000000688947 */ /* 0x000fea0003800000 */
[CCC-:B------:R-:W-:Y:S01]  /*4a90*/  FFMA.RZ R18, R3.reuse, R11.reuse, R22.reuse ;  /* 0x0000000b03127223 */ /* 0x1c0fe2000000c016 */
[CCC-:B------:R-:W-:Y:S01]  /*4aa0*/  FFMA.RP R21, R3.reuse, R11.reuse, R22.reuse ;  /* 0x0000000b03157223 */ /* 0x1c0fe20000008016 */
[----:B------:R-:W-:Y:S01]  /*4ab0*/  FFMA.RM R22, R3, R11, R22 ;  /* 0x0000000b03167223 */ /* 0x000fe20000004016 */
[C---:B------:R-:W-:Y:S01]  /*4ac0*/  VIADD R3, R9.reuse, 0x20 ;  /* 0x0000002009037836 */ /* 0x040fe20000000000 */
[C---:B------:R-:W-:Y:S02]  /*4ad0*/  ISETP.NE.AND P2, PT, R9.reuse, RZ, PT ;  /* 0x000000ff0900720c */ /* 0x040fe40003f45270 */
[----:B------:R-:W-:Y:S02]  /*4ae0*/  LOP3.LUT R18, R18, 0x7fffff, RZ, 0xc0, !PT ;  /* 0x007fffff12127812 */ /* 0x000fe400078ec0ff */
[----:B------:R-:W-:Y:S02]  /*4af0*/  ISETP.NE.AND P1, PT, R9, RZ, PT ;  /* 0x000000ff0900720c */ /* 0x000fe40003f25270 */
[----:B------:R-:W-:-:S02]  /*4b00*/  LOP3.LUT R18, R18, 0x800000, RZ, 0xfc, !PT ;  /* 0x0080000012127812 */ /* 0x000fc400078efcff */
[----:B------:R-:W-:Y:S02]  /*4b10*/  IADD3 R9, PT, PT, -R9, RZ, RZ ;  /* 0x000000ff09097210 */ /* 0x000fe40007ffe1ff */
[----:B------:R-:W-:Y:S02]  /*4b20*/  SHF.L.U32 R3, R18, R3, RZ ;  /* 0x0000000312037219 */ /* 0x000fe400000006ff */
[----:B------:R-:W-:Y:S02]  /*4b30*/  FSETP.NEU.FTZ.AND P0, PT, R21, R22, PT ;  /* 0x000000161500720b */ /* 0x000fe40003f1d000 */
[----:B------:R-:W-:Y:S02]  /*4b40*/  SEL R9, R9, RZ, P2 ;  /* 0x000000ff09097207 */ /* 0x000fe40001000000 */
[----:B------:R-:W-:Y:S02]  /*4b50*/  ISETP.NE.AND P1, PT, R3, RZ, P1 ;  /* 0x000000ff0300720c */ /* 0x000fe40000f25270 */
[----:B------:R-:W-:-:S02]  /*4b60*/  SHF.R.U32.HI R18, RZ, R9, R18 ;  /* 0x00000009ff127219 */ /* 0x000fc40000011612 */
[----:B------:R-:W-:Y:S02]  /*4b70*/  PLOP3.LUT P0, PT, P0, P1, PT, 0xf8, 0x8f ;  /* 0x00000000008f781c */ /* 0x000fe40000703f70 */
[----:B------:R-:W-:Y:S02]  /*4b80*/  SHF.R.U32.HI R9, RZ, 0x1, R18 ;  /* 0x00000001ff097819 */ /* 0x000fe40000011612 */
[----:B------:R-:W-:-:S04]  /*4b90*/  SEL R22, RZ, 0x1, !P0 ;  /* 0x00000001ff167807 */ /* 0x000fc80004000000 */
[----:B------:R-:W-:-:S04]  /*4ba0*/  LOP3.LUT R3, R22, 0x1, R9, 0xf8, !PT ;  /* 0x0000000116037812 */ /* 0x000fc800078ef809 */
[----:B------:R-:W-:-:S05]  /*4bb0*/  LOP3.LUT R18, R3, R18, RZ, 0xc0, !PT ;  /* 0x0000001203127212 */ /* 0x000fca00078ec0ff */
[----:B------:R-:W-:-:S05]  /*4bc0*/  IMAD.IADD R9, R9, 0x1, R18 ;  /* 0x0000000109097824 */ /* 0x000fca00078e0212 */
[----:B------:R-:W-:Y:S01]  /*4bd0*/  LOP3.LUT R0, R9, R0, RZ, 0xfc, !PT ;  /* 0x0000000009007212 */ /* 0x000fe200078efcff */
[----:B------:R-:W-:Y:S06]  /*4be0*/  BRA `(.L_x_121) ;  /* 0x0000000000107947 */ /* 0x000fec0003800000 */
.L_x_120:
[----:B------:R-:W-:-:S04]  /*4bf0*/  LOP3.LUT R0, R0, 0x80000000, RZ, 0xc0, !PT ;  /* 0x8000000000007812 */ /* 0x000fc800078ec0ff */
[----:B------:R-:W-:Y:S01]  /*4c00*/  LOP3.LUT R0, R0, 0x7f800000, RZ, 0xfc, !PT ;  /* 0x7f80000000007812 */ /* 0x000fe200078efcff */
[----:B------:R-:W-:Y:S06]  /*4c10*/  BRA `(.L_x_121) ;  /* 0x0000000000047947 */ /* 0x000fec0003800000 */
.L_x_119:
[----:B------:R-:W-:-:S07]  /*4c20*/  LEA R0, R23, R0, 0x17 ;  /* 0x0000000017007211 */ /* 0x000fce00078eb8ff */
.L_x_121:
[----:B------:R-:W-:Y:S05]  /*4c30*/  BSYNC.RECONVERGENT B1 ;  /* 0x0000000000017941 */ /* 0x000fea0003800200 */
.L_x_118:
[----:B------:R-:W-:Y:S05]  /*4c40*/  BRA `(.L_x_122) ;  /* 0x0000000000207947 */ /* 0x000fea0003800000 */
.L_x_117:
[----:B------:R-:W-:-:S04]  /*4c50*/  LOP3.LUT R3, R22, 0x80000000, R3, 0x48, !PT ;  /* 0x8000000016037812 */ /* 0x000fc800078e4803 */
[----:B------:R-:W-:Y:S01]  /*4c60*/  LOP3.LUT R0, R3, 0x7f800000, RZ, 0xfc, !PT ;  /* 0x7f80000003007812 */ /* 0x000fe200078efcff */
[----:B------:R-:W-:Y:S06]  /*4c70*/  BRA `(.L_x_122) ;  /* 0x0000000000147947 */ /* 0x000fec0003800000 */
.L_x_116:
[----:B------:R-:W-:Y:S01]  /*4c80*/  LOP3.LUT R0, R22, 0x80000000, R3, 0x48, !PT ;  /* 0x8000000016007812 */ /* 0x000fe200078e4803 */
[----:B------:R-:W-:Y:S06]  /*4c90*/  BRA `(.L_x_122) ;  /* 0x00000000000c7947 */ /* 0x000fec0003800000 */
.L_x_115:
[----:B------:R-:W0:Y:S01]  /*4ca0*/  MUFU.RSQ R0, -QNAN ;  /* 0xffc0000000007908 */ /* 0x000e220000001400 */
[----:B------:R-:W-:Y:S05]  /*4cb0*/  BRA `(.L_x_122) ;  /* 0x0000000000047947 */ /* 0x000fea0003800000 */
.L_x_114:
[----:B------:R-:W-:-:S07]  /*4cc0*/  FADD.FTZ R0, R3, R0 ;  /* 0x0000000003007221 */ /* 0x000fce0000010000 */
.L_x_122:
[----:B------:R-:W-:Y:S05]  /*4cd0*/  BSYNC.RECONVERGENT B0 ;  /* 0x0000000000007941 */ /* 0x000fea0003800200 */
.L_x_112:
[----:B------:R-:W-:Y:S02]  /*4ce0*/  HFMA2 R23, -RZ, RZ, 0, 0 ;  /* 0x00000000ff177431 */ /* 0x000fe400000001ff */
[----:B------:R-:W-:-:S04]  /*4cf0*/  IMAD.MOV.U32 R22, RZ, RZ, R6 ;  /* 0x000000ffff167224 */ /* 0x000fc800078e0006 */
[----:B0-----:R-:W-:Y:S05]  /*4d00*/  RET.REL.NODEC R22 `(_Z6mutatePdS_S_S_P17curandStateXORWOWd) ;  /* 0xffffffb016bc7950 */ /* 0x001fea0003c3ffff */
.L_x_123:
[----:B------:R-:W-:-:S00]  /*4d10*/  BRA `(.L_x_123) ;  /* 0xfffffffc00fc7947 */ /* 0x000fc0000383ffff */
[----:B------:R-:W-:-:S00]  /*4d20*/  NOP ;  /* 0x0000000000007918 */ /* 0x000fc00000000000 */
        /* <DEDUP_REMOVED lines=13> */
.L_x_340:


//--------------------- .text._Z9crossoverPdS_S_S_S_S_S_S_S_ijP17curandStateXORWOW --------------------------
	.section	.text._Z9crossoverPdS_S_S_S_S_S_S_S_ijP17curandStateXORWOW,"ax",@progbits
	.align	128
        .global         _Z9crossoverPdS_S_S_S_S_S_S_S_ijP17curandStateXORWOW
        .type           _Z9crossoverPdS_S_S_S_S_S_S_S_ijP17curandStateXORWOW,@function
        .size           _Z9crossoverPdS_S_S_S_S_S_S_S_ijP17curandStateXORWOW,(.L_x_346 - _Z9crossoverPdS_S_S_S_S_S_S_S_ijP17curandStateXORWOW)
        .other          _Z9crossoverPdS_S_S_S_S_S_S_S_ijP17curandStateXORWOW,@"STO_CUDA_ENTRY STV_DEFAULT"
_Z9crossoverPdS_S_S_S_S_S_S_S_ijP17curandStateXORWOW:
.text._Z9crossoverPdS_S_S_S_S_S_S_S_ijP17curandStateXORWOW:
[----:B------:R-:W-:Y:S01]  /*0000*/  LDC R1, c[0x0][0x37c] ;  /* 0x0000df00ff017b82 */ /* 0x000fe20000000800 */
[----:B------:R-:W0:Y:S01]  /*0010*/  S2R R3, SR_TID.X ;  /* 0x0000000000037919 */ /* 0x000e220000002100 */
[----:B------:R-:W1:Y:S06]  /*0020*/  LDCU UR5, c[0x0][0x3c8] ;  /* 0x00007900ff0577ac */ /* 0x000e6c0008000800 */
[----:B------:R-:W0:Y:S01]  /*0030*/  S2UR UR4, SR_CTAID.X ;  /* 0x00000000000479c3 */ /* 0x000e220000002500 */
[----:B------:R-:W-:Y:S01]  /*0040*/  CS2R R14, SRZ ;  /* 0x00000000000e7805 */ /* 0x000fe2000001ff00 */
[----:B------:R-:W2:Y:S06]  /*0050*/  LDCU.64 UR8, c[0x0][0x358] ;  /* 0x00006b00ff0877ac */ /* 0x000eac0008000a00 */
[----:B------:R-:W0:Y:S01]  /*0060*/  LDC R0, c[0x0][0x360] ;  /* 0x0000d800ff007b82 */ /* 0x000e220000000800 */
[----:B-1----:R-:W-:Y:S01]  /*0070*/  UISETP.GE.AND UP0, UPT, UR5, 0x1, UPT ;  /* 0x000000010500788c */ /* 0x002fe2000bf06270 */
[----:B0-----:R-:W-:-:S08]  /*0080*/  IMAD R0, R0, UR4, R3 ;  /* 0x0000000400007c24 */ /* 0x001fd0000f8e0203 */
[----:B--2---:R-:W-:Y:S05]  /*0090*/  BRA.U !UP0, `(.L_x_124) ;  /* 0x0000000508847547 */ /* 0x004fea000b800000 */
[----:B------:R-:W-:Y:S01]  /*00a0*/  UISETP.GE.U32.AND UP1, UPT, UR5, 0x10, UPT ;  /* 0x000000100500788c */ /* 0x000fe2000bf26070 */
[----:B------:R-:W-:Y:S01]  /*00b0*/  IMAD.MOV.U32 R20, RZ, RZ, RZ ;  /* 0x000000ffff147224 */ /* 0x000fe200078e00ff */
[----:B------:R-:W-:Y:S01]  /*00c0*/  ULOP3.LUT UR4, UR5, 0xf, URZ, 0xc0, !UPT ;  /* 0x0000000f05047892 */ /* 0x000fe2000f8ec0ff */
[----:B------:R-:W-:-:S03]  /*00d0*/  CS2R R14, SRZ ;  /* 0x00000000000e7805 */ /* 0x000fc6000001ff00 */
[----:B------:R-:W-:-:S03]  /*00e0*/  UISETP.NE.AND UP2, UPT, UR4, URZ, UPT ;  /* 0x000000ff0400728c */ /* 0x000fc6000bf45270 */
[----:B------:R-:W-:Y:S08]  /*00f0*/  BRA.U !UP1, `(.L_x_125) ;  /* 0x0000000109a47547 */ /* 0x000ff0000b800000 */
[----:B------:R-:W-:Y:S01]  /*0100*/  ULOP3.LUT UR6, UR5, 0x7ffffff0, URZ, 0xc0, !UPT ;  /* 0x7ffffff005067892 */ /* 0x000fe2000f8ec0ff */
[----:B------:R-:W-:Y:S01]  /*0110*/  IMAD.MOV.U32 R21, RZ, RZ, RZ ;  /* 0x000000ffff157224 */ /* 0x000fe200078e00ff */
[----:B------:R-:W-:-:S04]  /*0120*/  CS2R R14, SRZ ;  /* 0x00000000000e7805 */ /* 0x000fc8000001ff00 */
[----:B------:R-:W-:-:S07]  /*0130*/  MOV R20, UR6 ;  /* 0x0000000600147c02 */ /* 0x000fce0008000f00 */
.L_x_126:
[----:B------:R-:W0:Y:S02]  /*0140*/  LDC.64 R4, c[0x0][0x3c0] ;  /* 0x0000f000ff047b82 */ /* 0x000e240000000a00 */
[----:B0-----:R-:W-:-:S05]  /*0150*/  IMAD.WIDE.U32 R4, R21, 0x8, R4 ;  /* 0x0000000815047825 */ /* 0x001fca00078e0004 */
[----:B------:R-:W2:Y:S04]  /*0160*/  LDG.E.64 R18, desc[UR8][R4.64] ;  /* 0x0000000804127981 */ /* 0x000ea8000c1e1b00 */
[----:B------:R-:W3:Y:S04]  /*0170*/  LDG.E.64 R16, desc[UR8][R4.64+0x8] ;  /* 0x0000080804107981 */ /* 0x000ee8000c1e1b00 */
[----:B------:R-:W4:Y:S04]  /*0180*/  LDG.E.64 R24, desc[UR8][R4.64+0x10] ;  /* 0x0000100804187981 */ /* 0x000f28000c1e1b00 */
[----:B------:R-:W5:Y:S04]  /*0190*/  LDG.E.64 R22, desc[UR8][R4.64+0x18] ;  /* 0x0000180804167981 */ /* 0x000f68000c1e1b00 */
[----:B------:R-:W5:Y:S04]  /*01a0*/  LDG.E.64 R12, desc[UR8][R4.64+0x20] ;  /* 0x00002008040c7981 */ /* 0x000f68000c1e1b00 */
[----:B------:R-:W5:Y:S04]  /*01b0*/  LDG.E.64 R6, desc[UR8][R4.64+0x28] ;  /* 0x0000280804067981 */ /* 0x000f68000c1e1b00 */
[----:B------:R-:W5:Y:S04]  /*01c0*/  LDG.E.64 R2, desc[UR8][R4.64+0x30] ;  /* 0x0000300804027981 */ /* 0x000f68000c1e1b00 */
[----:B------:R-:W5:Y:S04]  /*01d0*/  LDG.E.64 R10, desc[UR8][R4.64+0x38] ;  /* 0x00003808040a7981 */ /* 0x000f68000c1e1b00 */
[----:B------:R-:W5:Y:S04]  /*01e0*/  LDG.E.64 R8, desc[UR8][R4.64+0x40] ;  /* 0x0000400804087981 */ /* 0x000f68000c1e1b00 */
[----:B------:R-:W5:Y:S01]  /*01f0*/  LDG.E.64 R26, desc[UR8][R4.64+0x78] ;  /* 0x00007808041a7981 */ /* 0x000f62000c1e1b00 */
[----:B--2---:R-:W-:-:S03]  /*0200*/  DADD R14, R18, R14 ;  /* 0x00000000120e7229 */ /* 0x004fc6000000000e */
[----:B------:R-:W2:Y:S05]  /*0210*/  LDG.E.64 R18, desc[UR8][R4.64+0x48] ;  /* 0x0000480804127981 */ /* 0x000eaa000c1e1b00 */
[----:B---3--:R-:W-:Y:S01]  /*0220*/  DADD R14, R14, R16 ;  /* 0x000000000e0e7229 */ /* 0x008fe20000000010 */
[----:B------:R-:W3:Y:S07]  /*0230*/  LDG.E.64 R16, desc[UR8][R4.64+0x50] ;  /* 0x0000500804107981 */ /* 0x000eee000c1e1b00 */
[----:B----4-:R-:W-:-:S02]  /*0240*/  DADD R24, R14, R24 ;  /* 0x000000000e187229 */ /* 0x010fc40000000018 */
[----:B------:R-:W4:Y:S06]  /*0250*/  LDG.E.64 R14, desc[UR8][R4.64+0x58] ;  /* 0x00005808040e7981 */ /* 0x000f2c000c1e1b00 */
[----:B-----5:R-:W-:Y:S01]  /*0260*/  DADD R24, R24, R22 ;  /* 0x0000000018187229 */ /* 0x020fe20000000016 */
[----:B------:R-:W5:Y:S07]  /*0270*/  LDG.E.64 R22, desc[UR8][R4.64+0x60] ;  /* 0x0000600804167981 */ /* 0x000f6e000c1e1b00 */
[----:B------:R-:W-:Y:S01]  /*0280*/  DADD R24, R24, R12 ;  /* 0x0000000018187229 */ /* 0x000fe2000000000c */
[----:B------:R-:W5:Y:S07]  /*0290*/  LDG.E.64 R12, desc[UR8][R4.64+0x68] ;  /* 0x00006808040c7981 */ /* 0x000f6e000c1e1b00 */
[----:B------:R-:W-:Y:S01]  /*02a0*/  DADD R24, R24, R6 ;  /* 0x0000000018187229 */ /* 0x000fe20000000006 */
[----:B------:R-:W5:Y:S07]  /*02b0*/  LDG.E.64 R6, desc[UR8][R4.64+0x70] ;  /* 0x0000700804067981 */ /* 0x000f6e000c1e1b00 */
[----:B------:R-:W-:-:S08]  /*02c0*/  DADD R2, R24, R2 ;  /* 0x0000000018027229 */ /* 0x000fd00000000002 */
[----:B------:R-:W-:-:S08]  /*02d0*/  DADD R2, R2, R10 ;  /* 0x0000000002027229 */ /* 0x000fd0000000000a */
[----:B------:R-:W-:Y:S01]  /*02e0*/  DADD R2, R2, R8 ;  /* 0x0000000002027229 */ /* 0x000fe20000000008 */
[----:B------:R-:W-:-:S05]  /*02f0*/  VIADD R21, R21, 0x10 ;  /* 0x0000001015157836 */ /* 0x000fca0000000000 */
[----:B------:R-:W-:Y:S02]  /*0300*/  ISETP.NE.AND P0, PT, R21, UR6, PT ;  /* 0x0000000615007c0c */ /* 0x000fe4000bf05270 */
[----:B--2---:R-:W-:-:S08]  /*0310*/  DADD R2, R2, R18 ;  /* 0x0000000002027229 */ /* 0x004fd00000000012 */
[----:B---3--:R-:W-:-:S08]  /*0320*/  DADD R2, R2, R16 ;  /* 0x0000000002027229 */ /* 0x008fd00000000010 */
[----:B----4-:R-:W-:-:S08]  /*0330*/  DADD R2, R2, R14 ;  /* 0x0000000002027229 */ /* 0x010fd0000000000e */
[----:B-----5:R-:W-:-:S08]  /*0340*/  DADD R2, R2, R22 ;  /* 0x0000000002027229 */ /* 0x020fd00000000016 */
[----:B------:R-:W-:-:S08]  /*0350*/  DADD R2, R2, R12 ;  /* 0x0000000002027229 */ /* 0x000fd0000000000c */
[----:B------:R-:W-:-:S08]  /*0360*/  DADD R2, R2, R6 ;  /* 0x0000000002027229 */ /* 0x000fd00000000006 */
[----:B------:R-:W-:Y:S01]  /*0370*/  DADD R14, R2, R26 ;  /* 0x00000000020e7229 */ /* 0x000fe2000000001a */
[----:B------:R-:W-:Y:S10]  /*0380*/  @P0 BRA `(.L_x_126) ;  /* 0xfffffffc006c0947 */ /* 0x000ff4000383ffff */
.L_x_125:
[----:B------:R-:W-:Y:S05]  /*0390*/  BRA.U !UP2, `(.L_x_124) ;  /* 0x000000010ac47547 */ /* 0x000fea000b800000 */
[----:B------:R-:W-:Y:S02]  /*03a0*/  UISETP.GE.U32.AND UP1, UPT, UR4, 0x8, UPT ;  /* 0x000000080400788c */ /* 0x000fe4000bf26070 */
[----:B------:R-:W-:-:S04]  /*03b0*/  ULOP3.LUT UR6, UR5, 0x7, URZ, 0xc0, !UPT ;  /* 0x0000000705067892 */ /* 0x000fc8000f8ec0ff */
[----:B------:R-:W-:-:S03]  /*03c0*/  UISETP.NE.AND UP2, UPT, UR6, URZ, UPT ;  /* 0x000000ff0600728c */ /* 0x000fc6000bf45270 */
[----:B------:R-:W-:Y:S08]  /*03d0*/  BRA.U !UP1, `(.L_x_127) ;  /* 0x00000001094c7547 */ /* 0x000ff0000b800000 */
        /* <DEDUP_REMOVED lines=9> */
[----:B------:R-:W5:Y:S01]  /*0470*/  LDG.E.64 R10, desc[UR8][R12.64+0x38] ;  /* 0x000038080c0a7981 */ /* 0x000f62000c1e1b00 */
[----:B------:R-:W-:Y:S01]  /*0480*/  VIADD R20, R20, 0x8 ;  /* 0x0000000814147836 */ /* 0x000fe20000000000 */
[----:B--2---:R-:W-:-:S08]  /*0490*/  DADD R16, R14, R16 ;  /* 0x000000000e107229 */ /* 0x004fd00000000010 */
[----:B---3--:R-:W-:-:S08]  /*04a0*/  DADD R16, R16, R18 ;  /* 0x0000000010107229 */ /* 0x008fd00000000012 */
[----:B----4-:R-:W-:-:S08]  /*04b0*/  DADD R16, R16, R22 ;  /* 0x0000000010107229 */ /* 0x010fd00000000016 */
[----:B-----5:R-:W-:-:S08]  /*04c0*/  DADD R8, R16, R8 ;  /* 0x0000000010087229 */ /* 0x020fd00000000008 */
[----:B------:R-:W-:-:S08]  /*04d0*/  DADD R6, R8, R6 ;  /* 0x0000000008067229 */ /* 0x000fd00000000006 */
[----:B------:R-:W-:-:S08]  /*04e0*/  DADD R4, R6, R4 ;  /* 0x0000000006047229 */ /* 0x000fd00000000004 */
[----:B------:R-:W-:-:S08]  /*04f0*/  DADD R2, R4, R2 ;  /* 0x0000000004027229 */ /* 0x000fd00000000002 */
[----:B------:R-:W-:-:S11]  /*0500*/  DADD R14, R2, R10 ;  /* 0x00000000020e7229 */ /* 0x000fd6000000000a */
.L_x_127:
        /* <DEDUP_REMOVED lines=10> */
[----:B------:R-:W5:Y:S01]  /*05b0*/  LDG.E.64 R10, desc[UR8][R2.64+0x18] ;  /* 0x00001808020a7981 */ /* 0x000f62000c1e1b00 */
[----:B------:R-:W-:Y:S01]  /*05c0*/  IADD3 R20, PT, PT, R20, 0x4, RZ ;  /* 0x0000000414147810 */ /* 0x000fe20007ffe0ff */
[----:B--2---:R-:W-:-:S08]  /*05d0*/  DADD R4, R14, R4 ;  /* 0x000000000e047229 */ /* 0x004fd00000000004 */
[----:B---3--:R-:W-:-:S08]  /*05e0*/  DADD R4, R4, R6 ;  /* 0x0000000004047229 */ /* 0x008fd00000000006 */
[----:B----4-:R-:W-:-:S08]  /*05f0*/  DADD R4, R4, R8 ;  /* 0x0000000004047229 */ /* 0x010fd00000000008 */
[----:B-----5:R-:W-:-:S11]  /*0600*/  DADD R14, R4, R10 ;  /* 0x00000000040e7229 */ /* 0x020fd6000000000a */
.L_x_128:
[----:B------:R-:W-:Y:S05]  /*0610*/  BRA.U !UP2, `(.L_x_124) ;  /* 0x000000010a247547 */ /* 0x000fea000b800000 */
[----:B------:R-:W0:Y:S01]  /*0620*/  LDC.64 R4, c[0x0][0x3c0] ;  /* 0x0000f000ff047b82 */ /* 0x000e220000000a00 */
[----:B------:R-:W-:-:S05]  /*0630*/  UMOV UR4, URZ ;  /* 0x000000ff00047c82 */ /* 0x000fca0008000000 */
.L_x_129:
[----:B0-----:R-:W-:-:S06]  /*0640*/  IMAD.WIDE.U32 R2, R20, 0x8, R4 ;  /* 0x0000000814027825 */ /* 0x001fcc00078e0004 */
[----:B------:R-:W2:Y:S01]  /*0650*/  LDG.E.64 R2, desc[UR8][R2.64] ;  /* 0x0000000802027981 */ /* 0x000ea2000c1e1b00 */
[----:B------:R-:W-:Y:S01]  /*0660*/  UIADD3 UR4, UPT, UPT, UR4, 0x1, URZ ;  /* 0x0000000104047890 */ /* 0x000fe2000fffe0ff */
[----:B------:R-:W-:-:S03]  /*0670*/  VIADD R20, R20, 0x1 ;  /* 0x0000000114147836 */ /* 0x000fc60000000000 */
[----:B------:R-:W-:Y:S01]  /*0680*/  UISETP.NE.AND UP1, UPT, UR4, UR5, UPT ;  /* 0x000000050400728c */ /* 0x000fe2000bf25270 */
[----:B--2---:R-:W-:-:S08]  /*0690*/  DADD R14, R2, R14 ;  /* 0x00000000020e7229 */ /* 0x004fd0000000000e */
[----:B------:R-:W-:Y:S05]  /*06a0*/  BRA.U UP1, `(.L_x_129) ;  /* 0xfffffffd01e47547 */ /* 0x000fea000b83ffff */
.L_x_124:
[----:B------:R-:W0:Y:S02]  /*06b0*/  LDC.64 R4, c[0x0][0x3d0] ;  /* 0x0000f400ff047b82 */ /* 0x000e240000000a00 */
[----:B0-----:R-:W-:-:S05]  /*06c0*/  IMAD.WIDE R4, R0, 0x30, R4 ;  /* 0x0000003000047825 */ /* 0x001fca00078e0204 */
[----:B------:R-:W2:Y:S04]  /*06d0*/  LDG.E.64 R2, desc[UR8][R4.64] ;  /* 0x0000000804027981 */ /* 0x000ea8000c1e1b00 */
[----:B------:R-:W3:Y:S01]  /*06e0*/  LDG.E.64 R8, desc[UR8][R4.64+0x10] ;  /* 0x0000100804087981 */ /* 0x000ee2000c1e1b00 */
[----:B------:R0:W1:Y:S03]  /*06f0*/  F2I.F64.TRUNC R14, R14 ;  /* 0x0000000e000e7311 */ /* 0x000066000030d100 */
[----:B------:R4:W5:Y:S02]  /*0700*/  LDG.E.64 R10, desc[UR8][R4.64+0x8] ;  /* 0x00000808040a7981 */ /* 0x000964000c1e1b00 */
[----:B----4-:R-:W-:Y:S01]  /*0710*/  IMAD.MOV.U32 R4, RZ, RZ, RZ ;  /* 0x000000ffff047224 */ /* 0x010fe200078e00ff */
[----:B--2---:R-:W-:-:S04]  /*0720*/  SHF.R.U32.HI R6, RZ, 0x2, R3 ;  /* 0x00000002ff067819 */ /* 0x004fc80000011603 */
[----:B------:R-:W-:Y:S01]  /*0730*/  LOP3.LUT R3, R6, R3, RZ, 0x3c, !PT ;  /* 0x0000000306037212 */ /* 0x000fe200078e3cff */
[----:B---3--:R-:W-:-:S03]  /*0740*/  IMAD.SHL.U32 R6, R9, 0x10, RZ ;  /* 0x0000001009067824 */ /* 0x008fc600078e00ff */
[----:B------:R-:W-:-:S04]  /*0750*/  SHF.L.U32 R7, R3, 0x1, RZ ;  /* 0x0000000103077819 */ /* 0x000fc800000006ff */
[----:B------:R-:W-:Y:S01]  /*0760*/  LOP3.LUT R6, R9, R6, R7, 0x96, !PT ;  /* 0x0000000609067212 */ /* 0x000fe200078e9607 */
[----:B------:R-:W-:-:S03]  /*0770*/  IMAD.MOV.U32 R7, RZ, RZ, 0x2f800000 ;  /* 0x2f800000ff077424 */ /* 0x000fc600078e00ff */
[----:B------:R-:W-:-:S04]  /*0780*/  LOP3.LUT R3, R6, R3, RZ, 0x3c, !PT ;  /* 0x0000000306037212 */ /* 0x000fc800078e3cff */
[----:B------:R-:W-:-:S04]  /*0790*/  IADD3 R6, PT, PT, R2, 0x587c5, R3 ;  /* 0x000587c502067810 */ /* 0x000fc80007ffe003 */
[----:B------:R-:W-:-:S05]  /*07a0*/  I2FP.F32.U32 R6, R6 ;  /* 0x0000000600067245 */ /* 0x000fca0000201000 */
[----:B------:R-:W-:Y:S01]  /*07b0*/  FFMA R6, R6, R7, 1.1641532182693481445e-10 ;  /* 0x2f00000006067423 */ /* 0x000fe20000000007 */
[----:B01----:R-:W-:Y:S06]  /*07c0*/  BRA.U !UP0, `(.L_x_130) ;  /* 0x0000000108b47547 */ /* 0x003fec000b800000 */
[-C--:B------:R-:W-:Y:S01]  /*07d0*/  IABS R12, R14.reuse ;  /* 0x0000000e000c7213 */ /* 0x080fe20000000000 */
[----:B------:R-:W-:Y:S01]  /*07e0*/  FMUL R6, R6, 10000 ;  /* 0x461c400006067820 */ /* 0x000fe20000400000 */
[----:B------:R-:W-:Y:S01]  /*07f0*/  IABS R16, R14 ;  /* 0x0000000e00107213 */ /* 0x000fe20000000000 */
[----:B------:R-:W-:Y:S01]  /*0800*/  BSSY.RECONVERGENT B0, `(.L_x_130) ;  /* 0x0000029000007945 */ /* 0x000fe20003800200 */
[----:B------:R-:W0:Y:S01]  /*0810*/  I2F.RP R7, R12 ;  /* 0x0000000c00077306 */ /* 0x000e220000209400 */
[----:B------:R-:W1:Y:S07]  /*0820*/  LDCU UR4, c[0x0][0x3c8] ;  /* 0x00007900ff0477ac */ /* 0x000e6e0008000800 */
[----:B------:R-:W2:Y:S08]  /*0830*/  F2I.TRUNC.NTZ R6, R6 ;  /* 0x0000000600067305 */ /* 0x000eb0000020f100 */
[----:B0-----:R-:W0:Y:S01]  /*0840*/  MUFU.RCP R7, R7 ;  /* 0x0000000700077308 */ /* 0x001e220000001000 */
[----:B--2---:R-:W-:-:S02]  /*0850*/  IABS R15, R6 ;  /* 0x00000006000f7213 */ /* 0x004fc40000000000 */
[----:B------:R-:W-:Y:S02]  /*0860*/  ISETP.GE.AND P2, PT, R6, RZ, PT ;  /* 0x000000ff0600720c */ /* 0x000fe40003f46270 */
[----:B0-----:R-:W-:Y:S01]  /*0870*/  IADD3 R4, PT, PT, R7, 0xffffffe, RZ ;  /* 0x0ffffffe07047810 */ /* 0x001fe20007ffe0ff */
[----:B------:R-:W-:-:S03]  /*0880*/  IMAD.MOV R7, RZ, RZ, -R16 ;  /* 0x000000ffff077224 */ /* 0x000fc600078e0a10 */
[----:B------:R0:W2:Y:S02]  /*0890*/  F2I.FTZ.U32.TRUNC.NTZ R5, R4 ;  /* 0x0000000400057305 */ /* 0x0000a4000021f000 */
[----:B0-----:R-:W-:Y:S01]  /*08a0*/  MOV R4, RZ ;  /* 0x000000ff00047202 */ /* 0x001fe20000000f00 */
[----:B--2---:R-:W-:-:S04]  /*08b0*/  IMAD.MOV R13, RZ, RZ, -R5 ;  /* 0x000000ffff0d7224 */ /* 0x004fc800078e0a05 */
[----:B------:R-:W-:-:S04]  /*08c0*/  IMAD R13, R13, R12, RZ ;  /* 0x0000000c0d0d7224 */ /* 0x000fc800078e02ff */
[----:B------:R-:W-:-:S04]  /*08d0*/  IMAD.HI.U32 R5, R5, R13, R4 ;  /* 0x0000000d05057227 */ /* 0x000fc800078e0004 */
[----:B------:R-:W-:Y:S02]  /*08e0*/  IMAD.MOV.U32 R4, RZ, RZ, R15 ;  /* 0x000000ffff047224 */ /* 0x000fe400078e000f */
[----:B------:R-:W-:Y:S02]  /*08f0*/  HFMA2 R15, -RZ, RZ, 0, 0 ;  /* 0x00000000ff0f7431 */ /* 0x000fe400000001ff */
[----:B------:R-:W-:-:S04]  /*0900*/  IMAD.HI.U32 R5, R5, R4, RZ ;  /* 0x0000000405057227 */ /* 0x000fc800078e00ff */
[----:B------:R-:W-:Y:S02]  /*0910*/  IMAD R5, R5, R7, R4 ;  /* 0x0000000705057224 */ /* 0x000fe400078e0204 */
[----:B------:R-:W0:Y:S03]  /*0920*/  LDC.64 R6, c[0x0][0x3c0] ;  /* 0x0000f000ff067b82 */ /* 0x000e260000000a00 */
[----:B------:R-:W-:-:S13]  /*0930*/  ISETP.GT.U32.AND P0, PT, R12, R5, PT ;  /* 0x000000050c00720c */ /* 0x000fda0003f04070 */
[----:B------:R-:W-:Y:S01]  /*0940*/  @!P0 IMAD.IADD R5, R5, 0x1, -R12 ;  /* 0x0000000105058824 */ /* 0x000fe200078e0a0c */
[----:B------:R-:W-:-:S04]  /*0950*/  ISETP.NE.AND P0, PT, R14, RZ, PT ;  /* 0x000000ff0e00720c */ /* 0x000fc80003f05270 */
[----:B------:R-:W-:-:S13]  /*0960*/  ISETP.GT.U32.AND P1, PT, R12, R5, PT ;  /* 0x000000050c00720c */ /* 0x000fda0003f24070 */
[----:B------:R-:W-:-:S05]  /*0970*/  @!P1 IADD3 R5, PT, PT, R5, -R12, RZ ;  /* 0x8000000c05059210 */ /* 0x000fca0007ffe0ff */
[--C-:B------:R-:W-:Y:S02]  /*0980*/  IMAD.MOV.U32 R18, RZ, RZ, R5.reuse ;  /* 0x000000ffff127224 */ /* 0x100fe400078e0005 */
[----:B------:R-:W-:Y:S01]  /*0990*/  @!P2 IMAD.MOV R18, RZ, RZ, -R5 ;  /* 0x000000ffff12a224 */ /* 0x000fe200078e0a05 */
[----:B------:R-:W-:Y:S02]  /*09a0*/  @!P0 LOP3.LUT R18, RZ, R14, RZ, 0x33, !PT ;  /* 0x0000000eff128212 */ /* 0x000fe400078e33ff */
[----:B------:R-:W-:-:S04]  /*09b0*/  CS2R R4, SRZ ;  /* 0x0000000000047805 */ /* 0x000fc8000001ff00 */
[----:B01----:R-:W2:Y:S03]  /*09c0*/  I2F.F64 R18, R18 ;  /* 0x0000001200127312 */ /* 0x003ea60000201c00 */
.L_x_132:
[----:B------:R-:W-:-:S06]  /*09d0*/  IMAD.WIDE.U32 R12, R15, 0x8, R6 ;  /* 0x000000080f0c7825 */ /* 0x000fcc00078e0006 */
[----:B------:R-:W3:Y:S02]  /*09e0*/  LDG.E.64 R12, desc[UR8][R12.64] ;  /* 0x000000080c0c7981 */ /* 0x000ee4000c1e1b00 */
[----:B---3--:R-:W-:Y:S01]  /*09f0*/  DADD R16, R12, R4 ;  /* 0x000000000c107229 */ /* 0x008fe20000000004 */
[----:B------:R-:W-:-:S07]  /*0a00*/  IMAD.MOV.U32 R4, RZ, RZ, R15 ;  /* 0x000000ffff047224 */ /* 0x000fce00078e000f */
[----:B--2---:R-:W-:-:S14]  /*0a10*/  DSETP.GT.AND P0, PT, R16, R18, PT ;  /* 0x000000121000722a */ /* 0x004fdc0003f04000 */
[----:B------:R-:W-:Y:S05]  /*0a20*/  @P0 BRA `(.L_x_131) ;  /* 0x0000000000180947 */ /* 0x000fea0003800000 */
[----:B------:R-:W-:Y:S01]  /*0a30*/  VIADD R15, R15, 0x1 ;  /* 0x000000010f0f7836 */ /* 0x000fe20000000000 */
[----:B------:R-:W-:Y:S01]  /*0a40*/  MOV R4, R16 ;  /* 0x0000001000047202 */ /* 0x000fe20000000f00 */
[----:B------:R-:W-:-:S03]  /*0a50*/  IMAD.MOV.U32 R5, RZ, RZ, R17 ;  /* 0x000000ffff057224 */ /* 0x000fc600078e0011 */
[----:B------:R-:W-:-:S13]  /*0a60*/  ISETP.NE.AND P0, PT, R15, UR4, PT ;  /* 0x000000040f007c0c */ /* 0x000fda000bf05270 */
[----:B------:R-:W-:Y:S05]  /*0a70*/  @P0 BRA `(.L_x_132) ;  /* 0xfffffffc00d40947 */ /* 0x000fea000383ffff */
[----:B------:R-:W-:-:S07]  /*0a80*/  IMAD.MOV.U32 R4, RZ, RZ, RZ ;  /* 0x000000ffff047224 */ /* 0x000fce00078e00ff */
.L_x_131:
[----:B------:R-:W-:Y:S05]  /*0a90*/  BSYNC.RECONVERGENT B0 ;  /* 0x0000000000007941 */ /* 0x000fea0003800200 */
.L_x_130:
[----:B------:R-:W-:Y:S01]  /*0aa0*/  IABS R12, R14 ;  /* 0x0000000e000c7213 */ /* 0x000fe20000000000 */
[----:B------:R-:W-:Y:S01]  /*0ab0*/  IMAD.MOV.U32 R13, RZ, RZ, 0x2f800000 ;  /* 0x2f800000ff0d7424 */ /* 0x000fe200078e00ff */
[----:B-----5:R-:W-:Y:S02]  /*0ac0*/  SHF.R.U32.HI R5, RZ, 0x2, R10 ;  /* 0x00000002ff057819 */ /* 0x020fe4000001160a */
[----:B------:R-:W0:Y:S01]  /*0ad0*/  I2F.RP R15, R12 ;  /* 0x0000000c000f7306 */ /* 0x000e220000209400 */
[----:B------:R-:W-:Y:S02]  /*0ae0*/  SHF.L.U32 R6, R3, 0x4, RZ ;  /* 0x0000000403067819 */ /* 0x000fe400000006ff */
[----:B------:R-:W-:Y:S02]  /*0af0*/  LOP3.LUT R5, R5, R10, RZ, 0x3c, !PT ;  /* 0x0000000a05057212 */ /* 0x000fe400078e3cff */
[----:B------:R-:W-:Y:S02]  /*0b00*/  IABS R16, R14 ;  /* 0x0000000e00107213 */ /* 0x000fe40000000000 */
[----:B------:R-:W-:Y:S01]  /*0b10*/  ISETP.NE.AND P2, PT, R14, RZ, PT ;  /* 0x000000ff0e00720c */ /* 0x000fe20003f45270 */
[----:B------:R-:W-:-:S02]  /*0b20*/  IMAD.SHL.U32 R7, R5, 0x2, RZ ;  /* 0x0000000205077824 */ /* 0x000fc400078e00ff */
[----:B------:R-:W-:-:S03]  /*0b30*/  IMAD.MOV R17, RZ, RZ, -R16 ;  /* 0x000000ffff117224 */ /* 0x000fc600078e0a10 */
[----:B------:R-:W-:Y:S01]  /*0b40*/  LOP3.LUT R6, R5, R7, R6, 0x96, !PT ;  /* 0x0000000705067212 */ /* 0x000fe200078e9606 */
[----:B0-----:R-:W0:Y:S03]  /*0b50*/  MUFU.RCP R15, R15 ;  /* 0x0000000f000f7308 */ /* 0x001e260000001000 */
[----:B------:R-:W-:-:S04]  /*0b60*/  LOP3.LUT R5, R6, R3, RZ, 0x3c, !PT ;  /* 0x0000000306057212 */ /* 0x000fc800078e3cff */
[----:B------:R-:W-:-:S04]  /*0b70*/  IADD3 R6, PT, PT, R2, 0xb0f8a, R5 ;  /* 0x000b0f8a02067810 */ /* 0x000fc80007ffe005 */
[----:B------:R-:W-:-:S05]  /*0b80*/  I2FP.F32.U32 R6, R6 ;  /* 0x0000000600067245 */ /* 0x000fca0000201000 */
[----:B------:R-:W-:Y:S01]  /*0b90*/  FFMA R6, R6, R13, 1.1641532182693481445e-10 ;  /* 0x2f00000006067423 */ /* 0x000fe2000000000d */
[----:B0-----:R-:W-:-:S03]  /*0ba0*/  IADD3 R7, PT, PT, R15, 0xffffffe, RZ ;  /* 0x0ffffffe0f077810 */ /* 0x001fc60007ffe0ff */
[----:B------:R-:W-:-:S03]  /*0bb0*/  FMUL R6, R6, 10000 ;  /* 0x461c400006067820 */ /* 0x000fc60000400000 */
[----:B------:R-:W0:Y:S08]  /*0bc0*/  F2I.FTZ.U32.TRUNC.NTZ R7, R7 ;  /* 0x0000000700077305 */ /* 0x000e30000021f000 */
[----:B------:R1:W2:Y:S01]  /*0bd0*/  F2I.TRUNC.NTZ R10, R6 ;  /* 0x00000006000a7305 */ /* 0x0002a2000020f100 */
[----:B0-----:R-:W-:Y:S01]  /*0be0*/  IMAD.MOV R13, RZ, RZ, -R7 ;  /* 0x000000ffff0d7224 */ /* 0x001fe200078e0a07 */
[----:B-1----:R-:W-:-:S03]  /*0bf0*/  MOV R6, RZ ;  /* 0x000000ff00067202 */ /* 0x002fc60000000f00 */
[----:B------:R-:W-:Y:S01]  /*0c00*/  IMAD R13, R13, R12, RZ ;  /* 0x0000000c0d0d7224 */ /* 0x000fe200078e02ff */
[----:B--2---:R-:W-:-:S03]  /*0c10*/  IABS R15, R10 ;  /* 0x0000000a000f7213 */ /* 0x004fc60000000000 */
[----:B------:R-:W-:Y:S01]  /*0c20*/  IMAD.HI.U32 R16, R7, R13, R6 ;  /* 0x0000000d07107227 */ /* 0x000fe200078e0006 */
[----:B------:R-:W-:-:S03]  /*0c30*/  ISETP.GE.AND P1, PT, R10, RZ, PT ;  /* 0x000000ff0a00720c */ /* 0x000fc60003f26270 */
[----:B------:R-:W-:Y:S02]  /*0c40*/  IMAD.MOV.U32 R7, RZ, RZ, R15 ;  /* 0x000000ffff077224 */ /* 0x000fe400078e000f */
[----:B------:R-:W-:Y:S02]  /*0c50*/  IMAD.MOV.U32 R13, RZ, RZ, R17 ;  /* 0x000000ffff0d7224 */ /* 0x000fe400078e0011 */
[----:B------:R-:W-:-:S04]  /*0c60*/  IMAD.HI.U32 R6, R16, R7, RZ ;  /* 0x0000000710067227 */ /* 0x000fc800078e00ff */
[----:B------:R-:W-:-:S05]  /*0c70*/  IMAD R7, R6, R13, R7 ;  /* 0x0000000d06077224 */ /* 0x000fca00078e0207 */
[----:B------:R-:W-:-:S13]  /*0c80*/  ISETP.GT.U32.AND P0, PT, R12, R7, PT ;  /* 0x000000070c00720c */ /* 0x000fda0003f04070 */
[----:B------:R-:W-:-:S04]  /*0c90*/  @!P0 IADD3 R7, PT, PT, R7, -R12, RZ ;  /* 0x8000000c07078210 */ /* 0x000fc80007ffe0ff */
[----:B------:R-:W-:-:S13]  /*0ca0*/  ISETP.GT.U32.AND P0, PT, R12, R7, PT ;  /* 0x000000070c00720c */ /* 0x000fda0003f04070 */
[----:B------:R-:W-:-:S04]  /*0cb0*/  @!P0 IMAD.IADD R7, R7, 0x1, -R12 ;  /* 0x0000000107078824 */ /* 0x000fc800078e0a0c */
[----:B------:R-:W-:Y:S01]  /*0cc0*/  IMAD.MOV.U32 R12, RZ, RZ, R7 ;  /* 0x000000ffff0c7224 */ /* 0x000fe200078e0007 */
[----:B------:R-:W-:Y:S01]  /*0cd0*/  @!P1 IADD3 R12, PT, PT, -R7, RZ, RZ ;  /* 0x000000ff070c9210 */ /* 0x000fe20007ffe1ff */
[----:B------:R-:W-:Y:S01]  /*0ce0*/  IMAD.MOV.U32 R7, RZ, RZ, RZ ;  /* 0x000000ffff077224 */ /* 0x000fe200078e00ff */
[----:B------:R-:W-:Y:S01]  /*0cf0*/  @!P2 LOP3.LUT R12, RZ, R14, RZ, 0x33, !PT ;  /* 0x0000000eff0ca212 */ /* 0x000fe200078e33ff */
[----:B------:R-:W-:Y:S06]  /*0d00*/  BRA.U !UP0, `(.L_x_133) ;  /* 0x00000001084c7547 */ /* 0x000fec000b800000 */
[----:B------:R-:W0:Y:S01]  /*0d10*/  LDC.64 R14, c[0x0][0x3c0] ;  /* 0x0000f000ff0e7b82 */ /* 0x000e220000000a00 */
[----:B------:R-:W1:Y:S01]  /*0d20*/  I2F.F64 R12, R12 ;  /* 0x0000000c000c7312 */ /* 0x000e620000201c00 */
[----:B------:R-:W-:Y:S01]  /*0d30*/  BSSY.RECONVERGENT B0, `(.L_x_133) ;  /* 0x0000010000007945 */ /* 0x000fe20003800200 */
[----:B------:R-:W-:Y:S01]  /*0d40*/  IMAD.MOV.U32 R21, RZ, RZ, RZ ;  /* 0x000000ffff157224 */ /* 0x000fe200078e00ff */
[----:B------:R-:W-:Y:S01]  /*0d50*/  CS2R R6, SRZ ;  /* 0x0000000000067805 */ /* 0x000fe2000001ff00 */
[----:B------:R-:W2:Y:S06]  /*0d60*/  LDCU UR4, c[0x0][0x3c8] ;  /* 0x00007900ff0477ac */ /* 0x000eac0008000800 */
.L_x_135:
[----:B0-----:R-:W-:-:S06]  /*0d70*/  IMAD.WIDE.U32 R16, R21, 0x8, R14 ;  /* 0x0000000815107825 */ /* 0x001fcc00078e000e */
[----:B------:R-:W3:Y:S02]  /*0d80*/  LDG.E.64 R16, desc[UR8][R16.64] ;  /* 0x0000000810107981 */ /* 0x000ee4000c1e1b00 */
[----:B---3--:R-:W-:Y:S01]  /*0d90*/  DADD R18, R16, R6 ;  /* 0x0000000010127229 */ /* 0x008fe20000000006 */
[----:B------:R-:W-:-:S07]  /*0da0*/  MOV R7, R21 ;  /* 0x0000001500077202 */ /* 0x000fce0000000f00 */
[----:B-1----:R-:W-:-:S14]  /*0db0*/  DSETP.GT.AND P0, PT, R18, R12, PT ;  /* 0x0000000c1200722a */ /* 0x002fdc0003f04000 */
[----:B------:R-:W-:Y:S05]  /*0dc0*/  @P0 BRA `(.L_x_134) ;  /* 0x0000000000180947 */ /* 0x000fea0003800000 */
[----:B------:R-:W-:Y:S01]  /*0dd0*/  VIADD R21, R21, 0x1 ;  /* 0x0000000115157836 */ /* 0x000fe20000000000 */
[----:B------:R-:W-:Y:S01]  /*0de0*/  MOV R7, R19 ;  /* 0x0000001300077202 */ /* 0x000fe20000000f00 */
[----:B------:R-:W-:-:S03]  /*0df0*/  IMAD.MOV.U32 R6, RZ, RZ, R18 ;  /* 0x000000ffff067224 */ /* 0x000fc600078e0012 */
[----:B--2---:R-:W-:-:S13]  /*0e00*/  ISETP.NE.AND P0, PT, R21, UR4, PT ;  /* 0x0000000415007c0c */ /* 0x004fda000bf05270 */
[----:B------:R-:W-:Y:S05]  /*0e10*/  @P0 BRA `(.L_x_135) ;  /* 0xfffffffc00d40947 */ /* 0x000fea000383ffff */
[----:B------:R-:W-:-:S07]  /*0e20*/  IMAD.MOV.U32 R7, RZ, RZ, RZ ;  /* 0x000000ffff077224 */ /* 0x000fce00078e00ff */
.L_x_134:
[----:B--2---:R-:W-:Y:S05]  /*0e30*/  BSYNC.RECONVERGENT B0 ;  /* 0x0000000000007941 */ /* 0x004fea0003800200 */
.L_x_133:
[----:B------:R-:W-:Y:S01]  /*0e40*/  SHF.R.U32.HI R6, RZ, 0x2, R11 ;  /* 0x00000002ff067819 */ /* 0x000fe2000001160b */
[----:B------:R-:W-:Y:S01]  /*0e50*/  HFMA2 R15, -RZ, RZ, 0.1171875, 0 ;  /* 0x2f800000ff0f7431 */ /* 0x000fe200000001ff */
[----:B------:R-:W-:Y:S01]  /*0e60*/  SHF.R.U32.HI R13, RZ, 0x2, R8 ;  /* 0x00000002ff0d7819 */ /* 0x000fe20000011608 */
[----:B------:R-:W-:Y:S01]  /*0e70*/  IMAD.MOV.U32 R25, RZ, RZ, RZ ;  /* 0x000000ffff197224 */ /* 0x000fe200078e00ff */
[----:B------:R-:W-:Y:S01]  /*0e80*/  LOP3.LUT R6, R6, R11, RZ, 0x3c, !PT ;  /* 0x0000000b06067212 */ /* 0x000fe200078e3cff */
[----:B------:R-:W-:Y:S01]  /*0e90*/  IMAD.SHL.U32 R11, R5, 0x10, RZ ;  /* 0x00000010050b7824 */ /* 0x000fe200078e00ff */
[----:B------:R-:W-:Y:S01]  /*0ea0*/  LOP3.LUT R13, R13, R8, RZ, 0x3c, !PT ;  /* 0x000000080d0d7212 */ /* 0x000fe200078e3cff */
[----:B------:R-:W0:Y:S01]  /*0eb0*/  LDCU.64 UR4, c[0x0][0x380] ;  /* 0x00007000ff0477ac */ /* 0x000e220008000a00 */
[----:B------:R-:W-:-:S03]  /*0ec0*/  SHF.L.U32 R10, R6, 0x1, RZ ;  /* 0x00000001060a7819 */ /* 0x000fc600000006ff */
[----:B------:R-:W-:Y:S01]  /*0ed0*/  IMAD.SHL.U32 R8, R13, 0x2, RZ ;  /* 0x000000020d087824 */ /* 0x000fe200078e00ff */
[----:B------:R-:W-:-:S04]  /*0ee0*/  LOP3.LUT R10, R6, R10, R11, 0x96, !PT ;  /* 0x0000000a060a7212 */ /* 0x000fc800078e960b */
[----:B------:R-:W-:-:S05]  /*0ef0*/  LOP3.LUT R11, R10, R5, RZ, 0x3c, !PT ;  /* 0x000000050a0b7212 */ /* 0x000fca00078e3cff */
[----:B------:R-:W-:-:S05]  /*0f00*/  IMAD.SHL.U32 R6, R11, 0x10, RZ ;  /* 0x000000100b067824 */ /* 0x000fca00078e00ff */
[----:B------:R-:W-:-:S04]  /*0f10*/  LOP3.LUT R6, R13, R8, R6, 0x96, !PT ;  /* 0x000000080d067212 */ /* 0x000fc800078e9606 */
[----:B------:R-:W-:-:S04]  /*0f20*/  LOP3.LUT R13, R6, R11, RZ, 0x3c, !PT ;  /* 0x0000000b060d7212 */ /* 0x000fc800078e3cff */
[----:B------:R-:W-:-:S04]  /*0f30*/  IADD3 R6, PT, PT, R2, 0x161f14, R13 ;  /* 0x00161f1402067810 */ /* 0x000fc80007ffe00d */
[----:B------:R-:W-:Y:S02]  /*0f40*/  I2FP.F32.U32 R8, R6 ;  /* 0x0000000600087245 */ /* 0x000fe40000201000 */
[----:B------:R-:W-:-:S03]  /*0f50*/  IADD3 R6, PT, PT, R2, 0x10974f, R11 ;  /* 0x0010974f02067810 */ /* 0x000fc60007ffe00b */
[----:B------:R-:W-:Y:S01]  /*0f60*/  FFMA R8, R8, R15, 1.1641532182693481445e-10 ;  /* 0x2f00000008087423 */ /* 0x000fe2000000000f */
[----:B------:R-:W-:-:S03]  /*0f70*/  I2FP.F32.U32 R6, R6 ;  /* 0x0000000600067245 */ /* 0x000fc60000201000 */
[----:B------:R-:W-:Y:S02]  /*0f80*/  FMUL R12, R8, 10000 ;  /* 0x461c4000080c7820 */ /* 0x000fe40000400000 */
[----:B------:R-:W-:-:S04]  /*0f90*/  FFMA R6, R6, R15, 1.1641532182693481445e-10 ;  /* 0x2f00000006067423 */ /* 0x000fc8000000000f */
[----:B------:R-:W-:Y:S01]  /*0fa0*/  FMUL R10, R6, 10000 ;  /* 0x461c4000060a7820 */ /* 0x000fe20000400000 */
[----:B------:R-:W1:Y:S08]  /*0fb0*/  F2I.TRUNC.NTZ R12, R12 ;  /* 0x0000000c000c7305 */ /* 0x000e70000020f100 */
[----:B------:R-:W2:Y:S01]  /*0fc0*/  F2I.TRUNC.NTZ R10, R10 ;  /* 0x0000000a000a7305 */ /* 0x000ea2000020f100 */
[----:B-1----:R-:W-:-:S05]  /*0fd0*/  IMAD.HI R6, R12, 0x51eb851f, RZ ;  /* 0x51eb851f0c067827 */ /* 0x002fca00078e02ff */
[----:B------:R-:W-:Y:S01]  /*0fe0*/  SHF.R.U32.HI R15, RZ, 0x1f, R6 ;  /* 0x0000001fff0f7819 */ /* 0x000fe20000011606 */
[----:B--2---:R-:W-:-:S03]  /*0ff0*/  IMAD.HI R8, R10, 0x2aaaaaab, RZ ;  /* 0x2aaaaaab0a087827 */ /* 0x004fc600078e02ff */
[----:B------:R-:W-:Y:S02]  /*1000*/  LEA.HI.SX32 R17, R6, R15, 0x1c ;  /* 0x0000000f06117211 */ /* 0x000fe400078fe2ff */
[----:B------:R-:W-:-:S03]  /*1010*/  SHF.R.U32.HI R15, RZ, 0x1f, R8 ;  /* 0x0000001fff0f7819 */ /* 0x000fc60000011608 */
[----:B------:R-:W-:Y:S01]  /*1020*/  IMAD R6, R17, -0x32, R12 ;  /* 0xffffffce11067824 */ /* 0x000fe200078e020c */
[----:B------:R-:W-:-:S04]  /*1030*/  LEA.HI R15, R8, R15, RZ, 0x1e ;  /* 0x0000000f080f7211 */ /* 0x000fc800078ff0ff */
[----:B------:R-:W-:Y:S01]  /*1040*/  ISETP.GE.AND P2, PT, R6, RZ, PT ;  /* 0x000000ff0600720c */ /* 0x000fe20003f46270 */
[----:B0-----:R-:W-:-:S12]  /*1050*/  IMAD R8, R15, -0x18, R10 ;  /* 0xffffffe80f087824 */ /* 0x001fd800078e020a */
.L_x_136:
[CC--:B------:R-:W-:Y:S01]  /*1060*/  ISETP.NE.OR P0, PT, R25.reuse, R8.reuse, !P2 ;  /* 0x000000081900720c */ /* 0x0c0fe20005705670 */
[C---:B-1----:R-:W-:Y:S01]  /*1070*/  IMAD R15, R25.reuse, 0x32, RZ ;  /* 0x00000032190f7824 */ /* 0x042fe200078e02ff */
[----:B------:R-:W0:Y:S02]  /*1080*/  LDC.64 R18, c[0x0][0x3a0] ;  /* 0x0000e800ff127b82 */ /* 0x000e240000000a00 */
[----:B------:R-:W-:Y:S01]  /*1090*/  ISETP.GE.AND P1, PT, R25, R8, P0 ;  /* 0x000000081900720c */ /* 0x000fe20000726270 */
[----:B------:R-:W-:-:S12]  /*10a0*/  IMAD R27, R4, 0x4b0, R15 ;  /* 0x000004b0041b7824 */ /* 0x000fd800078e020f */
[----:B------:R-:W-:Y:S01]  /*10b0*/  @!P1 MOV R17, UR5 ;  /* 0x0000000500119c02 */ /* 0x000fe20008000f00 */
[----:B------:R-:W-:-:S04]  /*10c0*/  @!P1 IMAD.U32 R16, RZ, RZ, UR4 ;  /* 0x00000004ff109e24 */ /* 0x000fc8000f8e00ff */
[----:B------:R-:W-:-:S06]  /*10d0*/  @!P1 IMAD.WIDE.U32 R20, R27, 0x8, R16 ;  /* 0x000000081b149825 */ /* 0x000fcc00078e0010 */
[----:B------:R-:W2:Y:S01]  /*10e0*/  @!P1 LDG.E.64 R20, desc[UR8][R20.64] ;  /* 0x0000000814149981 */ /* 0x000ea2000c1e1b00 */
[--C-:B------:R-:W-:Y:S02]  /*10f0*/  IMAD R29, R0, 0x4b0, R15.reuse ;  /* 0x000004b0001d7824 */ /* 0x100fe400078e020f */
[----:B------:R-:W-:Y:S02]  /*1100*/  @P1 IMAD.U32 R16, RZ, RZ, UR4 ;  /* 0x00000004ff101e24 */ /* 0x000fe4000f8e00ff */
[----:B------:R-:W-:Y:S02]  /*1110*/  @P1 IMAD.U32 R17, RZ, RZ, UR5 ;  /* 0x00000005ff111e24 */ /* 0x000fe4000f8e00ff */
[----:B------:R-:W-:Y:S02]  /*1120*/  IMAD R10, R7, 0x4b0, R15 ;  /* 0x000004b0070a7824 */ /* 0x000fe400078e020f */
[----:B0-----:R-:W-:-:S04]  /*1130*/  IMAD.WIDE R14, R29, 0x8, R18 ;  /* 0x000000081d0e7825 */ /* 0x001fc800078e0212 */
[----:B------:R-:W-:Y:S01]  /*1140*/  @P1 IMAD.WIDE.U32 R22, R10, 0x8, R16 ;  /* 0x000000080a161825 */ /* 0x000fe200078e0010 */
[----:B------:R-:W-:-:S04]  /*1150*/  ISETP.GT.AND P0, PT, R6, RZ, PT ;  /* 0x000000ff0600720c */ /* 0x000fc80003f04270 */
[CC--:B------:R-:W-:Y:S01]  /*1160*/  ISETP.EQ.AND P0, PT, R25.reuse, R8.reuse, P0 ;  /* 0x000000081900720c */ /* 0x0c0fe20000702270 */
[----:B--2---:R0:W-:Y:S04]  /*1170*/  @!P1 STG.E.64 desc[UR8][R14.64], R20 ;  /* 0x000000140e009986 */ /* 0x0041e8000c101b08 */
[----:B------:R-:W2:Y:S01]  /*1180*/  @P1 LDG.E.64 R22, desc[UR8][R22.64] ;  /* 0x0000000816161981 */ /* 0x000ea2000c1e1b00 */
[----:B------:R-:W-:-:S13]  /*1190*/  ISETP.LT.OR P0, PT, R25, R8, P0 ;  /* 0x000000081900720c */ /* 0x000fda0000701670 */
[--C-:B0-----:R-:W-:Y:S01]  /*11a0*/  @!P0 IMAD.WIDE.U32 R20, R10, 0x8, R16.reuse ;  /* 0x000000080a148825 */ /* 0x101fe200078e0010 */
[----:B--2---:R0:W-:Y:S05]  /*11b0*/  @P1 STG.E.64 desc[UR8][R14.64], R22 ;  /* 0x000000160e001986 */ /* 0x0041ea000c101b08 */
[----:B------:R-:W2:Y:S01]  /*11c0*/  @!P0 LDG.E.64 R20, desc[UR8][R20.64+0x8] ;  /* 0x0000080814148981 */ /* 0x000ea2000c1e1b00 */
[----:B0-----:R-:W-:Y:S01]  /*11d0*/  @P0 IMAD.WIDE.U32 R22, R27, 0x8, R16 ;  /* 0x000000081b160825 */ /* 0x001fe200078e0010 */
[----:B------:R-:W-:-:S04]  /*11e0*/  ISETP.GE.AND P1, PT, R6, 0x2, PT ;  /* 0x000000020600780c */ /* 0x000fc80003f26270 */
[CC--:B------:R-:W-:Y:S01]  /*11f0*/  ISETP.NE.OR P1, PT, R25.reuse, R8.reuse, !P1 ;  /* 0x000000081900720c */ /* 0x0c0fe20004f25670 */
[----:B--2---:R0:W-:Y:S04]  /*1200*/  @!P0 STG.E.64 desc[UR8][R14.64+0x8], R20 ;  /* 0x000008140e008986 */ /* 0x0041e8000c101b08 */
[----:B------:R-:W2:Y:S01]  /*1210*/  @P0 LDG.E.64 R22, desc[UR8][R22.64+0x8] ;  /* 0x0000080816160981 */ /* 0x000ea2000c1e1b00 */
[----:B------:R-:W-:Y:S02]  /*1220*/  ISETP.GE.AND P1, PT, R25, R8, P1 ;  /* 0x000000081900720c */ /* 0x000fe40000f26270 */
[----:B------:R-:W-:-:S11]  /*1230*/  IADD3 R12, PT, PT, R27, 0x2, RZ ;  /* 0x000000021b0c7810 */ /* 0x000fd60007ffe0ff */
[----:B0-----:R-:W-:Y:S01]  /*1240*/  @!P1 IMAD.WIDE.U32 R20, R12, 0x8, R16 ;  /* 0x000000080c149825 */ /* 0x001fe200078e0010 */
[----:B--2---:R0:W-:Y:S04]  /*1250*/  @P0 STG.E.64 desc[UR8][R14.64+0x8], R22 ;  /* 0x000008160e000986 */ /* 0x0041e8000c101b08 */
[----:B0-----:R0:W2:Y:S01]  /*1260*/  @!P1 LDG.E.64 R22, desc[UR8][R20.64] ;  /* 0x0000000814169981 */ /* 0x0010a2000c1e1b00 */
[----:B------:R-:W-:-:S04]  /*1270*/  VIADD R24, R29, 0x2 ;  /* 0x000000021d187836 */ /* 0x000fc80000000000 */
[----:B0-----:R-:W-:-:S04]  /*1280*/  IMAD.WIDE R20, R24, 0x8, R18 ;  /* 0x0000000818147825 */ /* 0x001fc800078e0212 */
[----:B------:R-:W-:Y:S01]  /*1290*/  VIADD R24, R10, 0x2 ;  /* 0x000000020a187836 */ /* 0x000fe20000000000 */
[----:B--2---:R-:W-:Y:S03]  /*12a0*/  @!P1 STG.E.64 desc[UR8][R20.64], R22 ;  /* 0x0000001614009986 */ /* 0x004fe6000c101b08 */
[----:B------:R-:W-:-:S06]  /*12b0*/  @P1 IMAD.WIDE.U32 R22, R24, 0x8, R16 ;  /* 0x0000000818161825 */ /* 0x000fcc00078e0010 */
[----:B------:R-:W2:Y:S01]  /*12c0*/  @P1 LDG.E.64 R22, desc[UR8][R22.64] ;  /* 0x0000000816161981 */ /* 0x000ea2000c1e1b00 */
[----:B------:R-:W-:-:S04]  /*12d0*/  ISETP.GT.AND P0, PT, R6, 0x2, PT ;  /* 0x000000020600780c */ /* 0x000fc80003f04270 */
[----:B------:R-:W-:-:S04]  /*12e0*/  ISETP.EQ.AND P0, PT, R25, R8, P0 ;  /* 0x000000081900720c */ /* 0x000fc80000702270 */
[----:B------:R-:W-:Y:S01]  /*12f0*/  ISETP.LT.OR P0, PT, R25, R8, P0 ;  /* 0x000000081900720c */ /* 0x000fe20000701670 */
[----:B--2---:R0:W-:-:S12]  /*1300*/  @P1 STG.E.64 desc[UR8][R20.64], R22 ;  /* 0x0000001614001986 */ /* 0x0041d8000c101b08 */
[----:B0-----:R-:W-:-:S06]  /*1310*/  @!P0 IMAD.WIDE.U32 R20, R24, 0x8, R16 ;  /* 0x0000000818148825 */ /* 0x001fcc00078e0010 */
[----:B------:R-:W2:Y:S01]  /*1320*/  @!P0 LDG.E.64 R20, desc[UR8][R20.64+0x8] ;  /* 0x0000080814148981 */ /* 0x000ea2000c1e1b00 */
[----:B------:R-:W-:Y:S01]  /*1330*/  @P0 IMAD.WIDE.U32 R22, R12, 0x8, R16 ;  /* 0x000000080c160825 */ /* 0x000fe200078e0010 */
[----:B------:R-:W-:-:S04]  /*1340*/  ISETP.GE.AND P1, PT, R6, 0x4, PT ;  /* 0x000000040600780c */ /* 0x000fc80003f26270 */
[----:B------:R-:W-:-:S04]  /*1350*/  ISETP.NE.OR P1, PT, R25, R8, !P1 ;  /* 0x000000081900720c */ /* 0x000fc80004f25670 */
[----:B------:R-:W-:Y:S01]  /*1360*/  ISETP.GE.AND P1, PT, R25, R8, P1 ;  /* 0x000000081900720c */ /* 0x000fe20000f26270 */
[----:B--2---:R0:W-:Y:S04]  /*1370*/  @!P0 STG.E.64 desc[UR8][R14.64+0x18], R20 ;  /* 0x000018140e008986 */ /* 0x0041e8000c101b08 */
[----:B------:R-:W2:Y:S01]  /*1380*/  @P0 LDG.E.64 R22, desc[UR8][R22.64+0x8] ;  /* 0x0000080816160981 */ /* 0x000ea2000c1e1b00 */
[----:B------:R-:W-:-:S07]  /*1390*/  IADD3 R12, PT, PT, R27, 0x4, RZ ;  /* 0x000000041b0c7810 */ /* 0x000fce0007ffe0ff */
        /* <DEDUP_REMOVED lines=472> */
[CC--:B------:R-:W-:Y:S01]  /*3120*/  ISETP.EQ.AND P0, PT, R25.reuse, R8.reuse, P0 ;  /* 0x000000081900720c */ /* 0x0c0fe20000702270 */
[----:B--2---:R0:W-:Y:S03]  /*3130*/  @P1 STG.E.64 desc[UR8][R20.64], R22 ;  /* 0x0000001614001986 */ /* 0x0041e6000c101b08 */
[----:B------:R-:W-:-:S13]  /*3140*/  ISETP.LT.OR P1, PT, R25, R8, P0 ;  /* 0x000000081900720c */ /* 0x000fda0000721670 */
        /* <DEDUP_REMOVED lines=9> */
[----:B------:R-:W-:Y:S01]  /*31e0*/  @!P0 IMAD.WIDE.U32 R26, R12, 0x8, R16 ;  /* 0x000000080c1a8825 */ /* 0x000fe200078e0010 */
[----:B--2---:R1:W-:Y:S05]  /*31f0*/  @P1 STG.E.64 desc[UR8][R14.64+0x178], R22 ;  /* 0x000178160e001986 */ /* 0x0043ea000c101b08 */
[----:B------:R-:W2:Y:S01]  /*3200*/  @!P0 LDG.E.64 R26, desc[UR8][R26.64] ;  /* 0x000000081a1a8981 */ /* 0x000ea2000c1e1b00 */
[----:B------:R-:W-:Y:S02]  /*3210*/  VIADD R29, R29, 0x30 ;  /* 0x000000301d1d7836 */ /* 0x000fe40000000000 */
[----:B------:R-:W-:Y:S02]  /*3220*/  VIADD R10, R10, 0x30 ;  /* 0x000000300a0a7836 */ /* 0x000fe40000000000 */
[----:B------:R-:W-:-:S04]  /*3230*/  IMAD.WIDE R18, R29, 0x8, R18 ;  /* 0x000000081d127825 */ /* 0x000fc800078e0212 */
[----:B------:R-:W-:Y:S01]  /*3240*/  @P0 IMAD.WIDE.U32 R28, R10, 0x8, R16 ;  /* 0x000000080a1c0825 */ /* 0x000fe200078e0010 */
[----:B------:R-:W-:-:S04]  /*3250*/  ISETP.GT.AND P1, PT, R6, 0x30, PT ;  /* 0x000000300600780c */ /* 0x000fc80003f24270 */
[CC--:B------:R-:W-:Y:S01]  /*3260*/  ISETP.EQ.AND P1, PT, R25.reuse, R8.reuse, P1 ;  /* 0x000000081900720c */ /* 0x0c0fe20000f22270 */
[----:B--2---:R1:W-:Y:S04]  /*3270*/  @!P0 STG.E.64 desc[UR8][R18.64], R26 ;  /* 0x0000001a12008986 */ /* 0x0043e8000c101b08 */
[----:B------:R-:W2:Y:S01]  /*3280*/  @P0 LDG.E.64 R28, desc[UR8][R28.64] ;  /* 0x000000081c1c0981 */ /* 0x000ea2000c1e1b00 */
[----:B------:R-:W-:-:S13]  /*3290*/  ISETP.LT.OR P1, PT, R25, R8, P1 ;  /* 0x000000081900720c */ /* 0x000fda0000f21670 */
[--C-:B0-----:R-:W-:Y:S01]  /*32a0*/  @!P1 IMAD.WIDE.U32 R20, R10, 0x8, R16.reuse ;  /* 0x000000080a149825 */ /* 0x101fe200078e0010 */
[----:B--2---:R1:W-:Y:S05]  /*32b0*/  @P0 STG.E.64 desc[UR8][R18.64], R28 ;  /* 0x0000001c12000986 */ /* 0x0043ea000c101b08 */
[----:B------:R-:W2:Y:S01]  /*32c0*/  @!P1 LDG.E.64 R20, desc[UR8][R20.64+0x8] ;  /* 0x0000080814149981 */ /* 0x000ea2000c1e1b00 */
[----:B------:R-:W-:-:S03]  /*32d0*/  @P1 IMAD.WIDE.U32 R16, R12, 0x8, R16 ;  /* 0x000000080c101825 */ /* 0x000fc600078e0010 */
[----:B--2---:R1:W-:Y:S04]  /*32e0*/  @!P1 STG.E.64 desc[UR8][R14.64+0x188], R20 ;  /* 0x000188140e009986 */ /* 0x0043e8000c101b08 */
[----:B------:R-:W2:Y:S01]  /*32f0*/  @P1 LDG.E.64 R16, desc[UR8][R16.64+0x8] ;  /* 0x0000080810101981 */ /* 0x000ea2000c1e1b00 */
[----:B------:R-:W-:-:S04]  /*3300*/  IADD3 R25, PT, PT, R25, 0x1, RZ ;  /* 0x0000000119197810 */ /* 0x000fc80007ffe0ff */
[----:B------:R-:W-:Y:S01]  /*3310*/  ISETP.NE.AND P0, PT, R25, 0x18, PT ;  /* 0x000000181900780c */ /* 0x000fe20003f05270 */
[----:B--2---:R1:W-:-:S12]  /*3320*/  @P1 STG.E.64 desc[UR8][R14.64+0x188], R16 ;  /* 0x000188100e001986 */ /* 0x0043d8000c101b08 */
[----:B------:R-:W-:Y:S05]  /*3330*/  @P0 BRA `(.L_x_136) ;  /* 0xffffffdc00480947 */ /* 0x000fea000383ffff */
[----:B------:R-:W-:Y:S01]  /*3340*/  SHF.R.U32.HI R6, RZ, 0x2, R9 ;  /* 0x00000002ff067819 */ /* 0x000fe20000011609 */
[----:B-1----:R-:W-:Y:S01]  /*3350*/  IMAD.MOV.U32 R29, RZ, RZ, RZ ;  /* 0x000000ffff1d7224 */ /* 0x002fe200078e00ff */
[----:B------:R-:W-:Y:S02]  /*3360*/  SHF.R.U32.HI R10, RZ, 0x2, R3 ;  /* 0x00000002ff0a7819 */ /* 0x000fe40000011603 */
[----:B------:R-:W-:Y:S01]  /*3370*/  LOP3.LUT R6, R6, R9, RZ, 0x3c, !PT ;  /* 0x0000000906067212 */ /* 0x000fe200078e3cff */
[----:B------:R-:W-:Y:S01]  /*3380*/  IMAD.SHL.U32 R9, R13, 0x10, RZ ;  /* 0x000000100d097824 */ /* 0x000fe200078e00ff */
[----:B------:R-:W-:-:S03]  /*3390*/  LOP3.LUT R10, R10, R3, RZ, 0x3c, !PT ;  /* 0x000000030a0a7212 */ /* 0x000fc600078e3cff */
[----:B------:R-:W-:-:S05]  /*33a0*/  IMAD.SHL.U32 R8, R6, 0x2, RZ ;  /* 0x0000000206087824 */ /* 0x000fca00078e00ff */
[----:B------:R-:W-:Y:S02]  /*33b0*/  LOP3.LUT R8, R6, R8, R9, 0x96, !PT ;  /* 0x0000000806087212 */ /* 0x000fe400078e9609 */
[----:B------:R-:W-:Y:S02]  /*33c0*/  SHF.L.U32 R6, R10, 0x1, RZ ;  /* 0x000000010a067819 */ /* 0x000fe400000006ff */
[----:B------:R-:W-:Y:S01]  /*33d0*/  LOP3.LUT R13, R8, R13, RZ, 0x3c, !PT ;  /* 0x0000000d080d7212 */ /* 0x000fe200078e3cff */
[----:B------:R-:W-:-:S04]  /*33e0*/  IMAD.MOV.U32 R8, RZ, RZ, 0x2f800000 ;  /* 0x2f800000ff087424 */ /* 0x000fc800078e00ff */
[----:B------:R-:W-:-:S05]  /*33f0*/  IMAD.SHL.U32 R3, R13, 0x10, RZ ;  /* 0x000000100d037824 */ /* 0x000fca00078e00ff */
[----:B------:R-:W-:-:S04]  /*3400*/  LOP3.LUT R6, R10, R6, R3, 0x96, !PT ;  /* 0x000000060a067212 */ /* 0x000fc800078e9603 */
[----:B------:R-:W-:Y:S02]  /*3410*/  LOP3.LUT R3, R6, R13, RZ, 0x3c, !PT ;  /* 0x0000000d06037212 */ /* 0x000fe400078e3cff */
[C---:B------:R-:W-:Y:S02]  /*3420*/  IADD3 R13, PT, PT, R2.reuse, 0x1ba6d9, R13 ;  /* 0x001ba6d9020d7810 */ /* 0x040fe40007ffe00d */
[----:B------:R-:W-:Y:S02]  /*3430*/  IADD3 R6, PT, PT, R2, 0x212e9e, R3 ;  /* 0x00212e9e02067810 */ /* 0x000fe40007ffe003 */
[----:B------:R-:W-:Y:S02]  /*3440*/  I2FP.F32.U32 R13, R13 ;  /* 0x0000000d000d7245 */ /* 0x000fe40000201000 */
[----:B------:R-:W-:-:S03]  /*3450*/  I2FP.F32.U32 R6, R6 ;  /* 0x0000000600067245 */ /* 0x000fc60000201000 */
[-C--:B------:R-:W-:Y:S02]  /*3460*/  FFMA R13, R13, R8.reuse, 1.1641532182693481445e-10 ;  /* 0x2f0000000d0d7423 */ /* 0x080fe40000000008 */
[----:B------:R-:W-:Y:S02]  /*3470*/  FFMA R6, R6, R8, 1.1641532182693481445e-10 ;  /* 0x2f00000006067423 */ /* 0x000fe40000000008 */
[----:B------:R-:W-:Y:S02]  /*3480*/  FMUL R13, R13, 10000 ;  /* 0x461c40000d0d7820 */ /* 0x000fe40000400000 */
[----:B------:R-:W-:-:S04]  /*3490*/  FMUL R12, R6, 10000 ;  /* 0x461c4000060c7820 */ /* 0x000fc80000400000 */
[----:B------:R-:W0:Y:S08]  /*34a0*/  F2I.TRUNC.NTZ R13, R13 ;  /* 0x0000000d000d7305 */ /* 0x000e30000020f100 */
[----:B------:R-:W1:Y:S01]  /*34b0*/  F2I.TRUNC.NTZ R12, R12 ;  /* 0x0000000c000c7305 */ /* 0x000e62000020f100 */
[----:B0-----:R-:W-:Y:S01]  /*34c0*/  IMAD.HI R8, R13, 0x51eb851f, RZ ;  /* 0x51eb851f0d087827 */ /* 0x001fe200078e02ff */
[----:B-1----:R-:W-:-:S04]  /*34d0*/  SHF.R.S32.HI R9, RZ, 0x1f, R12 ;  /* 0x0000001fff097819 */ /* 0x002fc8000001140c */
[----:B------:R-:W-:-:S04]  /*34e0*/  LEA.HI R9, R9, R12, RZ, 0x2 ;  /* 0x0000000c09097211 */ /* 0x000fc800078f10ff */
[----:B------:R-:W-:-:S04]  /*34f0*/  LOP3.LUT R9, R9, 0xfffffffc, RZ, 0xc0, !PT ;  /* 0xfffffffc09097812 */ /* 0x000fc800078ec0ff */
[----:B------:R-:W-:Y:S02]  /*3500*/  IADD3 R6, PT, PT, R12, -R9, RZ ;  /* 0x800000090c067210 */ /* 0x000fe40007ffe0ff */
[----:B------:R-:W-:Y:S02]  /*3510*/  SHF.R.U32.HI R9, RZ, 0x1f, R8 ;  /* 0x0000001fff097819 */ /* 0x000fe40000011608 */
[----:B------:R-:W-:Y:S02]  /*3520*/  ISETP.GE.AND P3, PT, R6, RZ, PT ;  /* 0x000000ff0600720c */ /* 0x000fe40003f66270 */
[----:B------:R-:W-:-:S05]  /*3530*/  LEA.HI.SX32 R10, R8, R9, 0x1c ;  /* 0x00000009080a7211 */ /* 0x000fca00078fe2ff */
[----:B------:R-:W-:-:S07]  /*3540*/  IMAD R10, R10, -0x32, R13 ;  /* 0xffffffce0a0a7824 */ /* 0x000fce00078e020d */
.L_x_137:
[----:B------:R-:W0:Y:S01]  /*3550*/  LDC.64 R8, c[0x0][0x388] ;  /* 0x0000e200ff087b82 */ /* 0x000e220000000a00 */
[C---:B------:R-:W-:Y:S01]  /*3560*/  ISETP.NE.OR P0, PT, R29.reuse, R10, !P3 ;  /* 0x0000000a1d00720c */ /* 0x040fe20005f05670 */
[----:B-1----:R-:W-:-:S03]  /*3570*/  IMAD.SHL.U32 R25, R29, 0x4, RZ ;  /* 0x000000041d197824 */ /* 0x002fc600078e00ff */
[----:B------:R-:W-:Y:S01]  /*3580*/  ISETP.GE.AND P2, PT, R29, R10, P0 ;  /* 0x0000000a1d00720c */ /* 0x000fe20000746270 */
[----:B------:R-:W-:Y:S02]  /*3590*/  IMAD R17, R4, 0xc8, R25 ;  /* 0x000000c804117824 */ /* 0x000fe400078e0219 */
[----:B------:R-:W1:Y:S02]  /*35a0*/  LDC.64 R12, c[0x0][0x3a8] ;  /* 0x0000ea00ff0c7b82 */ /* 0x000e640000000a00 */
[----:B0-----:R-:W-:-:S08]  /*35b0*/  IMAD.WIDE.U32 R16, R17, 0x8, R8 ;  /* 0x0000000811107825 */ /* 0x001fd000078e0008 */
[----:B------:R-:W2:Y:S01]  /*35c0*/  @!P2 LDG.E.64 R18, desc[UR8][R16.64] ;  /* 0x000000081012a981 */ /* 0x000ea2000c1e1b00 */
[--C-:B------:R-:W-:Y:S02]  /*35d0*/  IMAD R15, R0, 0xc8, R25.reuse ;  /* 0x000000c8000f7824 */ /* 0x100fe400078e0219 */
[----:B------:R-:W-:Y:S02]  /*35e0*/  IMAD R25, R7, 0xc8, R25 ;  /* 0x000000c807197824 */ /* 0x000fe400078e0219 */
[----:B-1----:R-:W-:-:S04]  /*35f0*/  IMAD.WIDE R14, R15, 0x8, R12 ;  /* 0x000000080f0e7825 */ /* 0x002fc800078e020c */
[----:B------:R-:W-:Y:S01]  /*3600*/  @P2 IMAD.WIDE.U32 R22, R25, 0x8, R8 ;  /* 0x0000000819162825 */ /* 0x000fe200078e0008 */
[----:B------:R-:W-:-:S04]  /*3610*/  ISETP.GT.AND P0, PT, R6, RZ, PT ;  /* 0x000000ff0600720c */ /* 0x000fc80003f04270 */
[CC--:B------:R-:W-:Y:S01]  /*3620*/  ISETP.EQ.AND P1, PT, R29.reuse, R10.reuse, P0 ;  /* 0x0000000a1d00720c */ /* 0x0c0fe20000722270 */
[----:B--2---:R0:W-:Y:S04]  /*3630*/  @!P2 STG.E.64 desc[UR8][R14.64], R18 ;  /* 0x000000120e00a986 */ /* 0x0041e8000c101b08 */
[----:B------:R-:W2:Y:S01]  /*3640*/  @P2 LDG.E.64 R22, desc[UR8][R22.64] ;  /* 0x0000000816162981 */ /* 0x000ea2000c1e1b00 */
[----:B------:R-:W-:-:S13]  /*3650*/  ISETP.LT.OR P1, PT, R29, R10, P1 ;  /* 0x0000000a1d00720c */ /* 0x000fda0000f21670 */
[----:B------:R-:W-:Y:S01]  /*3660*/  @!P1 IMAD.WIDE.U32 R26, R25, 0x8, R8 ;  /* 0x00000008191a9825 */ /* 0x000fe200078e0008 */
[----:B--2---:R1:W-:Y:S05]  /*3670*/  @P2 STG.E.64 desc[UR8][R14.64], R22 ;  /* 0x000000160e002986 */ /* 0x0043ea000c101b08 */
[----:B------:R-:W2:Y:S01]  /*3680*/  @!P1 LDG.E.64 R26, desc[UR8][R26.64+0x8] ;  /* 0x000008081a1a9981 */ /* 0x000ea2000c1e1b00 */
[----:B------:R-:W-:-:S04]  /*3690*/  ISETP.NE.AND P4, PT, R29, R10, PT ;  /* 0x0000000a1d00720c */ /* 0x000fc80003f85270 */
[----:B------:R-:W-:-:S04]  /*36a0*/  ISETP.GT.AND P2, PT, R6, 0x1, !P4 ;  /* 0x000000010600780c */ /* 0x000fc80006744270 */
[----:B------:R-:W-:Y:S01]  /*36b0*/  ISETP.LT.OR P2, PT, R29, R10, P2 ;  /* 0x0000000a1d00720c */ /* 0x000fe20001741670 */
[----:B--2---:R-:W-:Y:S04]  /*36c0*/  @!P1 STG.E.64 desc[UR8][R14.64+0x8], R26 ;  /* 0x0000081a0e009986 */ /* 0x004fe8000c101b08 */
[----:B------:R-:W2:Y:S08]  /*36d0*/  @P1 LDG.E.64 R20, desc[UR8][R16.64+0x8] ;  /* 0x0000080810141981 */ /* 0x000eb0000c1e1b00 */
[----:B0-----:R-:W-:Y:S01]  /*36e0*/  @!P2 IMAD.WIDE.U32 R18, R25, 0x8, R8 ;  /* 0x000000081912a825 */ /* 0x001fe200078e0008 */
[----:B--2---:R0:W-:Y:S05]  /*36f0*/  @P1 STG.E.64 desc[UR8][R14.64+0x8], R20 ;  /* 0x000008140e001986 */ /* 0x0041ea000c101b08 */
[----:B------:R-:W2:Y:S01]  /*3700*/  @!P2 LDG.E.64 R18, desc[UR8][R18.64+0x10] ;  /* 0x000010081212a981 */ /* 0x000ea2000c1e1b00 */
[----:B------:R-:W-:-:S04]  /*3710*/  ISETP.GT.AND P1, PT, R6, 0x2, !P4 ;  /* 0x000000020600780c */ /* 0x000fc80006724270 */
[----:B------:R-:W-:Y:S01]  /*3720*/  ISETP.LT.OR P1, PT, R29, R10, P1 ;  /* 0x0000000a1d00720c */ /* 0x000fe20000f21670 */
[----:B--2---:R2:W-:Y:S04]  /*3730*/  @!P2 STG.E.64 desc[UR8][R14.64+0x10], R18 ;  /* 0x000010120e00a986 */ /* 0x0045e8000c101b08 */
[----:B-1----:R-:W3:Y:S08]  /*3740*/  @P2 LDG.E.64 R22, desc[UR8][R16.64+0x10] ;  /* 0x0000100810162981 */ /* 0x002ef0000c1e1b00 */
[----:B0-----:R-:W-:Y:S01]  /*3750*/  @!P1 IMAD.WIDE.U32 R20, R25, 0x8, R8 ;  /* 0x0000000819149825 */ /* 0x001fe200078e0008 */
[----:B---3--:R-:W-:Y:S05]  /*3760*/  @P2 STG.E.64 desc[UR8][R14.64+0x10], R22 ;  /* 0x000010160e002986 */ /* 0x008fea000c101b08 */
[----:B------:R-:W3:Y:S01]  /*3770*/  @!P1 LDG.E.64 R20, desc[UR8][R20.64+0x18] ;  /* 0x0000180814149981 */ /* 0x000ee2000c1e1b00 */
[----:B------:R-:W-:-:S04]  /*3780*/  IADD3 R28, PT, PT, R29, 0x1, RZ ;  /* 0x000000011d1c7810 */ /* 0x000fc80007ffe0ff */
[----:B------:R-:W-:-:S04]  /*3790*/  ISETP.NE.AND P2, PT, R28, R10, PT ;  /* 0x0000000a1c00720c */ /* 0x000fc80003f45270 */
[----:B------:R-:W-:Y:S01]  /*37a0*/  ISETP.GT.AND P4, PT, R6, -0x1, !P2 ;  /* 0xffffffff0600780c */ /* 0x000fe20005784270 */
[----:B---3--:R0:W-:Y:S04]  /*37b0*/  @!P1 STG.E.64 desc[UR8][R14.64+0x18], R20 ;  /* 0x000018140e009986 */ /* 0x0081e8000c101b08 */
[----:B------:R-:W3:Y:S01]  /*37c0*/  @P1 LDG.E.64 R26, desc[UR8][R16.64+0x18] ;  /* 0x00001808101a1981 */ /* 0x000ee2000c1e1b00 */
[----:B------:R-:W-:Y:S01]  /*37d0*/  ISETP.LT.OR P4, PT, R28, R10, P4 ;  /* 0x0000000a1c00720c */ /* 0x000fe20002781670 */
[----:B--2---:R-:W-:-:S04]  /*37e0*/  VIADD R19, R25, 0x4 ;  /* 0x0000000419137836 */ /* 0x004fc80000000000 */
[----:B------:R-:W-:Y:S01]  /*37f0*/  IMAD.WIDE.U32 R18, R19, 0x8, R8 ;  /* 0x0000000813127825 */ /* 0x000fe200078e0008 */
[----:B---3--:R-:W-:Y:S07]  /*3800*/  @P1 STG.E.64 desc[UR8][R14.64+0x18], R26 ;  /* 0x0000181a0e001986 */ /* 0x008fee000c101b08 */
[----:B------:R-:W2:Y:S01]  /*3810*/  @!P4 LDG.E.64 R24, desc[UR8][R18.64] ;  /* 0x000000081218c981 */ /* 0x000ea2000c1e1b00 */
[----:B------:R-:W-:-:S04]  /*3820*/  ISETP.EQ.AND P0, PT, R28, R10, P0 ;  /* 0x0000000a1c00720c */ /* 0x000fc80000702270 */
[----:B------:R-:W-:Y:S01]  /*3830*/  ISETP.LT.OR P0, PT, R28, R10, P0 ;  /* 0x0000000a1c00720c */ /* 0x000fe20000701670 */
[----:B--2---:R-:W-:Y:S04]  /*3840*/  @!P4 STG.E.64 desc[UR8][R14.64+0x20], R24 ;  /* 0x000020180e00c986 */ /* 0x004fe8000c101b08 */
[----:B0-----:R-:W2:Y:S04]  /*3850*/  @P4 LDG.E.64 R20, desc[UR8][R16.64+0x20] ;  /* 0x0000200810144981 */ /* 0x001ea8000c1e1b00 */
[----:B--2---:R0:W-:Y:S04]  /*3860*/  @P4 STG.E.64 desc[UR8][R14.64+0x20], R20 ;  /* 0x000020140e004986 */ /* 0x0041e8000c101b08 */
[----:B0-----:R-:W2:Y:S01]  /*3870*/  @!P0 LDG.E.64 R20, desc[UR8][R18.64+0x8] ;  /* 0x0000080812148981 */ /* 0x001ea2000c1e1b00 */
[----:B------:R-:W-:-:S04]  /*3880*/  ISETP.GT.AND P1, PT, R6, 0x1, !P2 ;  /* 0x000000010600780c */ /* 0x000fc80005724270 */
[----:B------:R-:W-:Y:S01]  /*3890*/  ISETP.LT.OR P1, PT, R28, R10, P1 ;  /* 0x0000000a1c00720c */ /* 0x000fe20000f21670 */
[----:B--2---:R0:W-:Y:S04]  /*38a0*/  @!P0 STG.E.64 desc[UR8][R14.64+0x28], R20 ;  /* 0x000028140e008986 */ /* 0x0041e8000c101b08 */
[----:B------:R-:W2:Y:S04]  /*38b0*/  @P0 LDG.E.64 R22, desc[UR8][R16.64+0x28] ;  /* 0x0000280810160981 */ /* 0x000ea8000c1e1b00 */
[----:B--2---:R1:W-:Y:S04]  /*38c0*/  @P0 STG.E.64 desc[UR8][R14.64+0x28], R22 ;  /* 0x000028160e000986 */ /* 0x0043e8000c101b08 */
[----:B------:R-:W2:Y:S01]  /*38d0*/  @!P1 LDG.E.64 R24, desc[UR8][R18.64+0x10] ;  /* 0x0000100812189981 */ /* 0x000ea2000c1e1b00 */
[----:B------:R-:W-:-:S04]  /*38e0*/  ISETP.GT.AND P2, PT, R6, 0x2, !P2 ;  /* 0x000000020600780c */ /* 0x000fc80005744270 */
[----:B------:R-:W-:Y:S01]  /*38f0*/  ISETP.LT.OR P2, PT, R28, R10, P2 ;  /* 0x0000000a1c00720c */ /* 0x000fe20001741670 */
[----:B--2---:R1:W-:Y:S04]  /*3900*/  @!P1 STG.E.64 desc[UR8][R14.64+0x30], R24 ;  /* 0x000030180e009986 */ /* 0x0043e8000c101b08 */
[----:B------:R-:W2:Y:S04]  /*3910*/  @P1 LDG.E.64 R26, desc[UR8][R16.64+0x30] ;  /* 0x00003008101a1981 */ /* 0x000ea8000c1e1b00 */
[----:B--2---:R1:W-:Y:S04]  /*3920*/  @P1 STG.E.64 desc[UR8][R14.64+0x30], R26 ;  /* 0x0000301a0e001986 */ /* 0x0043e8000c101b08 */
[----:B0-----:R-:W2:Y:S04]  /*3930*/  @!P2 LDG.E.64 R20, desc[UR8][R18.64+0x18] ;  /* 0x000018081214a981 */ /* 0x001ea8000c1e1b00 */
[----:B--2---:R1:W-:Y:S04]  /*3940*/  @!P2 STG.E.64 desc[UR8][R14.64+0x38], R20 ;  /* 0x000038140e00a986 */ /* 0x0043e8000c101b08 */
[----:B------:R-:W2:Y:S01]  /*3950*/  @P2 LDG.E.64 R16, desc[UR8][R16.64+0x38] ;  /* 0x0000380810102981 */ /* 0x000ea2000c1e1b00 */
[----:B------:R-:W-:-:S05]  /*3960*/  VIADD R29, R29, 0x2 ;  /* 0x000000021d1d7836 */ /* 0x000fca0000000000 */
[----:B------:R-:W-:Y:S01]  /*3970*/  ISETP.NE.AND P0, PT, R29, 0x32, PT ;  /* 0x000000321d00780c */ /* 0x000fe20003f05270 */
[----:B--2---:R1:W-:-:S12]  /*3980*/  @P2 STG.E.64 desc[UR8][R14.64+0x38], R16 ;  /* 0x000038100e002986 */ /* 0x0043d8000c101b08 */
[----:B------:R-:W-:Y:S05]  /*3990*/  @P0 BRA `(.L_x_137) ;  /* 0xfffffff800ec0947 */ /* 0x000fea000383ffff */
[----:B------:R-:W-:Y:S01]  /*39a0*/  SHF.R.U32.HI R6, RZ, 0x2, R5 ;  /* 0x00000002ff067819 */ /* 0x000fe20000011605 */
[----:B-1----:R-:W0:Y:S01]  /*39b0*/  LDC.64 R14, c[0x0][0x390] ;  /* 0x0000e400ff0e7b82 */ /* 0x002e220000000a00 */
[----:B------:R-:W1:Y:S02]  /*39c0*/  LDCU.64 UR4, c[0x0][0x3b0] ;  /* 0x00007600ff0477ac */ /* 0x000e640008000a00 */
[----:B------:R-:W-:Y:S02]  /*39d0*/  LOP3.LUT R6, R6, R5, RZ, 0x3c, !PT ;  /* 0x0000000506067212 */ /* 0x000fe400078e3cff */
[----:B------:R-:W-:-:S03]  /*39e0*/  SHF.L.U32 R5, R3, 0x4, RZ ;  /* 0x0000000403057819 */ /* 0x000fc600000006ff */
[----:B------:R-:W-:-:S05]  /*39f0*/  IMAD.SHL.U32 R10, R6, 0x2, RZ ;  /* 0x00000002060a7824 */ /* 0x000fca00078e00ff */
[----:B------:R-:W-:-:S04]  /*3a00*/  LOP3.LUT R10, R6, R10, R5, 0x96, !PT ;  /* 0x0000000a060a7212 */ /* 0x000fc800078e9605 */
[----:B------:R-:W-:Y:S01]  /*3a10*/  LOP3.LUT R5, R10, R3, RZ, 0x3c, !PT ;  /* 0x000000030a057212 */ /* 0x000fe200078e3cff */
[----:B------:R-:W-:-:S03]  /*3a20*/  IMAD.MOV.U32 R3, RZ, RZ, 0x2f800000 ;  /* 0x2f800000ff037424 */ /* 0x000fc600078e00ff */
[----:B------:R-:W-:-:S04]  /*3a30*/  IADD3 R6, PT, PT, R2, 0x26b663, R5 ;  /* 0x0026b66302067810 */ /* 0x000fc80007ffe005 */
[----:B------:R-:W-:-:S05]  /*3a40*/  I2FP.F32.U32 R6, R6 ;  /* 0x0000000600067245 */ /* 0x000fca0000201000 */
[----:B------:R-:W-:-:S04]  /*3a50*/  FFMA R6, R6, R3, 1.1641532182693481445e-10 ;  /* 0x2f00000006067423 */ /* 0x000fc80000000003 */
[----:B------:R-:W-:-:S06]  /*3a60*/  FMUL R10, R6, 10000 ;  /* 0x461c4000060a7820 */ /* 0x000fcc0000400000 */
[----:B------:R-:W2:Y:S02]  /*3a70*/  F2I.TRUNC.NTZ R10, R10 ;  /* 0x0000000a000a7305 */ /* 0x000ea4000020f100 */
[----:B--2---:R-:W-:-:S05]  /*3a80*/  IMAD.HI R6, R10, 0x51eb851f, RZ ;  /* 0x51eb851f0a067827 */ /* 0x004fca00078e02ff */
[----:B------:R-:W-:-:S04]  /*3a90*/  SHF.R.U32.HI R17, RZ, 0x1f, R6 ;  /* 0x0000001fff117819 */ /* 0x000fc80000011606 */
[----:B------:R-:W-:-:S05]  /*3aa0*/  LEA.HI.SX32 R17, R6, R17, 0x1c ;  /* 0x0000001106117211 */ /* 0x000fca00078fe2ff */
[----:B------:R-:W-:-:S05]  /*3ab0*/  IMAD R6, R17, -0x32, R10 ;  /* 0xffffffce11067824 */ /* 0x000fca00078e020a */
[----:B------:R-:W-:-:S04]  /*3ac0*/  ISETP.GT.AND P0, PT, R6, RZ, PT ;  /* 0x000000ff0600720c */ /* 0x000fc80003f04270 */
[----:B------:R-:W-:-:S05]  /*3ad0*/  SEL R29, R4, R7, P0 ;  /* 0x00000007041d7207 */ /* 0x000fca0000000000 */
[----:B0-----:R-:W-:-:S06]  /*3ae0*/  IMAD.WIDE.U32 R28, R29, 0x190, R14 ;  /* 0x000001901d1c7825 */ /* 0x001fcc00078e000e */
[----:B------:R-:W2:Y:S01]  /*3af0*/  LDG.E.64 R28, desc[UR8][R28.64] ;  /* 0x000000081c1c7981 */ /* 0x000ea2000c1e1b00 */
[----:B-1----:R-:W-:Y:S01]  /*3b00*/  UIADD3 UR4, UP0, UPT, UR4, 0x8, URZ ;  /* 0x0000000804047890 */ /* 0x002fe2000ff1e0ff */
[----:B------:R-:W-:Y:S01]  /*3b10*/  ISETP.GT.AND P0, PT, R6, 0x1, PT ;  /* 0x000000010600780c */ /* 0x000fe20003f04270 */
[----:B------:R-:W-:Y:S02]  /*3b20*/  IMAD R27, R0, 0x32, RZ ;  /* 0x00000032001b7824 */ /* 0x000fe400078e02ff */
[----:B------:R-:W-:Y:S01]  /*3b30*/  UIADD3.X UR5, UPT, UPT, URZ, UR5, URZ, UP0, !UPT ;  /* 0x00000005ff057290 */ /* 0x000fe200087fe4ff */
[----:B------:R-:W-:Y:S02]  /*3b40*/  SEL R25, R4, R7, P0 ;  /* 0x0000000704197207 */ /* 0x000fe40000000000 */
[----:B------:R-:W-:-:S03]  /*3b50*/  MOV R16, UR4 ;  /* 0x0000000400107c02 */ /* 0x000fc60008000f00 */
[----:B------:R-:W-:Y:S02]  /*3b60*/  IMAD.U32 R17, RZ, RZ, UR5 ;  /* 0x00000005ff117e24 */ /* 0x000fe4000f8e00ff */
[----:B------:R-:W-:-:S03]  /*3b70*/  IMAD.WIDE.U32 R24, R25, 0x190, R14 ;  /* 0x0000019019187825 */ /* 0x000fc600078e000e */
[----:B------:R-:W0:Y:S01]  /*3b80*/  LDCU.64 UR4, c[0x0][0x390] ;  /* 0x00007200ff0477ac */ /* 0x000e220008000a00 */
[----:B------:R-:W-:-:S05]  /*3b90*/  IMAD.WIDE R22, R27, 0x8, R16 ;  /* 0x000000081b167825 */ /* 0x000fca00078e0210 */
[----:B--2---:R1:W-:Y:S04]  /*3ba0*/  STG.E.64 desc[UR8][R22.64+-0x8], R28 ;  /* 0xfffff81c16007986 */ /* 0x0043e8000c101b08 */
[----:B------:R-:W2:Y:S01]  /*3bb0*/  LDG.E.64 R24, desc[UR8][R24.64+0x8] ;  /* 0x0000080818187981 */ /* 0x000ea2000c1e1b00 */
[----:B0-----:R-:W-:Y:S01]  /*3bc0*/  UIADD3 UR4, UP0, UPT, UR4, 0x10, URZ ;  /* 0x0000001004047890 */ /* 0x001fe2000ff1e0ff */
[----:B------:R-:W-:-:S03]  /*3bd0*/  ISETP.GT.AND P0, PT, R6, 0x2, PT ;  /* 0x000000020600780c */ /* 0x000fc60003f04270 */
[----:B------:R-:W-:Y:S01]  /*3be0*/  UIADD3.X UR5, UPT, UPT, URZ, UR5, URZ, UP0, !UPT ;  /* 0x00000005ff057290 */ /* 0x000fe200087fe4ff */
[----:B------:R-:W-:Y:S01]  /*3bf0*/  SEL R21, R4, R7, P0 ;  /* 0x0000000704157207 */ /* 0x000fe20000000000 */
[----:B------:R-:W-:-:S04]  /*3c00*/  IMAD.U32 R18, RZ, RZ, UR4 ;  /* 0x00000004ff127e24 */ /* 0x000fc8000f8e00ff */
[----:B------:R-:W-:-:S03]  /*3c10*/  MOV R19, UR5 ;  /* 0x0000000500137c02 */ /* 0x000fc60008000f00 */
[----:B------:R-:W-:Y:S01]  /*3c20*/  IMAD.WIDE.U32 R20, R21, 0x190, R18 ;  /* 0x0000019015147825 */ /* 0x000fe200078e0012 */
[----:B--2---:R0:W-:Y:S05]  /*3c30*/  STG.E.64 desc[UR8][R22.64], R24 ;  /* 0x0000001816007986 */ /* 0x0041ea000c101b08 */
[----:B------:R-:W2:Y:S01]  /*3c40*/  LDG.E.64 R20, desc[UR8][R20.64] ;  /* 0x0000000814147981 */ /* 0x000ea2000c1e1b00 */
[----:B------:R-:W-:Y:S01]  /*3c50*/  ISETP.GT.AND P0, PT, R6, 0x3, PT ;  /* 0x000000030600780c */ /* 0x000fe20003f04270 */
[----:B-1----:R-:W-:-:S03]  /*3c60*/  VIADD R29, R27, 0x2 ;  /* 0x000000021b1d7836 */ /* 0x002fc60000000000 */
[----:B------:R-:W-:Y:S01]  /*3c70*/  SEL R28, R4, R7, P0 ;  /* 0x00000007041c7207 */ /* 0x000fe20000000000 */
[----:B0-----:R-:W-:-:S04]  /*3c80*/  IMAD.WIDE R22, R29, 0x8, R16 ;  /* 0x000000081d167825 */ /* 0x001fc800078e0210 */
[----:B------:R-:W-:Y:S01]  /*3c90*/  IMAD.WIDE.U32 R28, R28, 0x190, R18 ;  /* 0x000001901c1c7825 */ /* 0x000fe200078e0012 */
[----:B------:R-:W-:Y:S01]  /*3ca0*/  UIADD3 UR6, UP0, UPT, UR4, 0x10, URZ ;  /* 0x0000001004067890 */ /* 0x000fe2000ff1e0ff */
[----:B--2---:R0:W-:Y:S04]  /*3cb0*/  STG.E.64 desc[UR8][R22.64+-0x8], R20 ;  /* 0xfffff81416007986 */ /* 0x0041e8000c101b08 */
[----:B------:R-:W2:Y:S01]  /*3cc0*/  LDG.E.64 R28, desc[UR8][R28.64+0x8] ;  /* 0x000008081c1c7981 */ /* 0x000ea2000c1e1b00 */
[----:B------:R-:W-:Y:S01]  /*3cd0*/  UIADD3.X UR7, UPT, UPT, URZ, UR5, URZ, UP0, !UPT ;  /* 0x00000005ff077290 */ /* 0x000fe200087fe4ff */
[----:B------:R-:W-:Y:S01]  /*3ce0*/  ISETP.GT.AND P0, PT, R6, 0x4, PT ;  /* 0x000000040600780c */ /* 0x000fe20003f04270 */
[----:B------:R-:W-:-:S03]  /*3cf0*/  IMAD.U32 R18, RZ, RZ, UR6 ;  /* 0x00000006ff127e24 */ /* 0x000fc6000f8e00ff */
[----:B------:R-:W-:Y:S02]  /*3d00*/  SEL R25, R4, R7, P0 ;  /* 0x0000000704197207 */ /* 0x000fe40000000000 */
[----:B------:R-:W-:-:S03]  /*3d10*/  MOV R19, UR7 ;  /* 0x0000000700137c02 */ /* 0x000fc60008000f00 */
[----:B0-----:R-:W-:Y:S01]  /*3d20*/  IMAD.WIDE.U32 R20, R25, 0x190, R18 ;  /* 0x0000019019147825 */ /* 0x001fe200078e0012 */
[----:B--2---:R0:W-:Y:S04]  /*3d30*/  STG.E.64 desc[UR8][R22.64], R28 ;  /* 0x0000001c16007986 */ /* 0x0041e8000c101b08 */
[----:B------:R-:W2:Y:S01]  /*3d40*/  LDG.E.64 R24, desc[UR8][R20.64] ;  /* 0x0000000814187981 */ /* 0x000ea2000c1e1b00 */
[----:B------:R-:W-:Y:S01]  /*3d50*/  ISETP.GT.AND P0, PT, R6, 0x5, PT ;  /* 0x000000050600780c */ /* 0x000fe20003f04270 */
[----:B------:R-:W-:-:S03]  /*3d60*/  VIADD R10, R27, 0x4 ;  /* 0x000000041b0a7836 */ /* 0x000fc60000000000 */
[----:B------:R-:W-:Y:S01]  /*3d70*/  SEL R26, R4, R7, P0 ;  /* 0x00000007041a7207 */ /* 0x000fe20000000000 */
[----:B0-----:R-:W-:-:S04]  /*3d80*/  IMAD.WIDE R22, R10, 0x8, R16 ;  /* 0x000000080a167825 */ /* 0x001fc800078e0210 */
[----:B------:R-:W-:Y:S01]  /*3d90*/  IMAD.WIDE.U32 R28, R26, 0x190, R18 ;  /* 0x000001901a1c7825 */ /* 0x000fe200078e0012 */
[----:B------:R-:W-:Y:S01]  /*3da0*/  UIADD3 UR6, UP0, UPT, UR4, 0x20, URZ ;  /* 0x0000002004067890 */ /* 0x000fe2000ff1e0ff */
[----:B--2---:R0:W-:Y:S04]  /*3db0*/  STG.E.64 desc[UR8][R22.64+-0x8], R24 ;  /* 0xfffff81816007986 */ /* 0x0041e8000c101b08 */
[----:B0-----:R-:W2:Y:S01]  /*3dc0*/  LDG.E.64 R24, desc[UR8][R28.64+0x8] ;  /* 0x000008081c187981 */ /* 0x001ea2000c1e1b00 */
[----:B------:R-:W-:Y:S01]  /*3dd0*/  UIADD3.X UR7, UPT, UPT, URZ, UR5, URZ, UP0, !UPT ;  /* 0x00000005ff077290 */ /* 0x000fe200087fe4ff */
[----:B------:R-:W-:Y:S01]  /*3de0*/  ISETP.GT.AND P0, PT, R6, 0x6, PT ;  /* 0x000000060600780c */ /* 0x000fe20003f04270 */
[----:B------:R-:W-:-:S03]  /*3df0*/  IMAD.U32 R18, RZ, RZ, UR6 ;  /* 0x00000006ff127e24 */ /* 0x000fc6000f8e00ff */
[----:B------:R-:W-:Y:S02]  /*3e00*/  SEL R21, R4, R7, P0 ;  /* 0x0000000704157207 */ /* 0x000fe40000000000 */
[----:B------:R-:W-:-:S03]  /*3e10*/  MOV R19, UR7 ;  /* 0x0000000700137c02 */ /* 0x000fc60008000f00 */
[----:B------:R-:W-:Y:S01]  /*3e20*/  IMAD.WIDE.U32 R20, R21, 0x190, R18 ;  /* 0x0000019015147825 */ /* 0x000fe200078e0012 */
[----:B--2---:R0:W-:Y:S05]  /*3e30*/  STG.E.64 desc[UR8][R22.64], R24 ;  /* 0x0000001816007986 */ /* 0x0041ea000c101b08 */
        /* <DEDUP_REMOVED lines=272> */
[----:B0-----:R-:W2:Y:S01]  /*4f40*/  LDG.E.64 R28, desc[UR8][R20.64] ;  /* 0x00000008141c7981 */ /* 0x001ea2000c1e1b00 */
[----:B------:R-:W-:Y:S01]  /*4f50*/  ISETP.GT.AND P0, PT, R6, 0x29, PT ;  /* 0x000000290600780c */ /* 0x000fe20003f04270 */
[----:B------:R-:W-:-:S03]  /*4f60*/  VIADD R25, R27, 0x28 ;  /* 0x000000281b197836 */ /* 0x000fc60000000000 */
[----:B------:R-:W-:Y:S01]  /*4f70*/  SEL R10, R4, R7, P0 ;  /* 0x00000007040a7207 */ /* 0x000fe20000000000 */
[----:B------:R-:W-:-:S04]  /*4f80*/  IMAD.WIDE R24, R25, 0x8, R16 ;  /* 0x0000000819187825 */ /* 0x000fc800078e0210 */
[----:B------:R-:W-:Y:S01]  /*4f90*/  IMAD.WIDE.U32 R22, R10, 0x190, R18 ;  /* 0x000001900a167825 */ /* 0x000fe200078e0012 */
[----:B------:R-:W-:Y:S01]  /*4fa0*/  UIADD3 UR6, UP0, UPT, UR4, 0x140, URZ ;  /* 0x0000014004067890 */ /* 0x000fe2000ff1e0ff */
[----:B------:R-:W-:-:S03]  /*4fb0*/  ISETP.GT.AND P0, PT, R6, 0x2a, PT ;  /* 0x0000002a0600780c */ /* 0x000fc60003f04270 */
[----:B------:R-:W-:Y:S01]  /*4fc0*/  UIADD3.X UR7, UPT, UPT, URZ, UR5, URZ, UP0, !UPT ;  /* 0x00000005ff077290 */ /* 0x000fe200087fe4ff */
[----:B--2---:R0:W-:Y:S04]  /*4fd0*/  STG.E.64 desc[UR8][R24.64+-0x8], R28 ;  /* 0xfffff81c18007986 */ /* 0x0041e8000c101b08 */
[----:B------:R-:W2:Y:S01]  /*4fe0*/  LDG.E.64 R22, desc[UR8][R22.64+0x8] ;  /* 0x0000080816167981 */ /* 0x000ea2000c1e1b00 */
[----:B------:R-:W-:Y:S01]  /*4ff0*/  MOV R19, UR7 ;  /* 0x0000000700137c02 */ /* 0x000fe20008000f00 */
[----:B------:R-:W-:Y:S01]  /*5000*/  IMAD.U32 R18, RZ, RZ, UR6 ;  /* 0x00000006ff127e24 */ /* 0x000fe2000f8e00ff */
[----:B------:R-:W-:-:S05]  /*5010*/  SEL R21, R4, R7, P0 ;  /* 0x0000000704157207 */ /* 0x000fca0000000000 */
[----:B------:R-:W-:Y:S01]  /*5020*/  IMAD.WIDE.U32 R20, R21, 0x190, R18 ;  /* 0x0000019015147825 */ /* 0x000fe200078e0012 */
[----:B------:R-:W-:Y:S01]  /*5030*/  ISETP.GT.AND P0, PT, R6, 0x2b, PT ;  /* 0x0000002b0600780c */ /* 0x000fe20003f04270 */
[----:B--2---:R1:W-:Y:S04]  /*5040*/  STG.E.64 desc[UR8][R24.64], R22 ;  /* 0x0000001618007986 */ /* 0x0043e8000c101b08 */
[----:B------:R-:W2:Y:S01]  /*5050*/  LDG.E.64 R20, desc[UR8][R20.64] ;  /* 0x0000000814147981 */ /* 0x000ea2000c1e1b00 */
[----:B0-----:R-:W-:Y:S01]  /*5060*/  VIADD R29, R27, 0x2a ;  /* 0x0000002a1b1d7836 */ /* 0x001fe20000000000 */
[----:B------:R-:W-:-:S03]  /*5070*/  SEL R10, R4, R7, P0 ;  /* 0x00000007040a7207 */ /* 0x000fc60000000000 */
[----:B------:R-:W-:-:S04]  /*5080*/  IMAD.WIDE R28, R29, 0x8, R16 ;  /* 0x000000081d1c7825 */ /* 0x000fc800078e0210 */
[----:B------:R-:W-:Y:S01]  /*5090*/  IMAD.WIDE.U32 R18, R10, 0x190, R18 ;  /* 0x000001900a127825 */ /* 0x000fe200078e0012 */
[----:B------:R-:W-:Y:S01]  /*50a0*/  UIADD3 UR6, UP0, UPT, UR4, 0x150, URZ ;  /* 0x0000015004067890 */ /* 0x000fe2000ff1e0ff */
[----:B------:R-:W-:-:S03]  /*50b0*/  ISETP.GT.AND P0, PT, R6, 0x2c, PT ;  /* 0x0000002c0600780c */ /* 0x000fc60003f04270 */
[----:B------:R-:W-:Y:S01]  /*50c0*/  UIADD3.X UR7, UPT, UPT, URZ, UR5, URZ, UP0, !UPT ;  /* 0x00000005ff077290 */ /* 0x000fe200087fe4ff */
[----:B--2---:R0:W-:Y:S04]  /*50d0*/  STG.E.64 desc[UR8][R28.64+-0x8], R20 ;  /* 0xfffff8141c007986 */ /* 0x0041e8000c101b08 */
[----:B-1----:R-:W2:Y:S01]  /*50e0*/  LDG.E.64 R24, desc[UR8][R18.64+0x8] ;  /* 0x0000080812187981 */ /* 0x002ea2000c1e1b00 */
[----:B------:R-:W-:Y:S02]  /*50f0*/  SEL R23, R4, R7, P0 ;  /* 0x0000000704177207 */ /* 0x000fe40000000000 */
[----:B0-----:R-:W-:Y:S01]  /*5100*/  MOV R21, UR7 ;  /* 0x0000000700157c02 */ /* 0x001fe20008000f00 */
[----:B------:R-:W-:-:S04]  /*5110*/  IMAD.U32 R20, RZ, RZ, UR6 ;  /* 0x00000006ff147e24 */ /* 0x000fc8000f8e00ff */
[----:B------:R-:W-:Y:S01]  /*5120*/  IMAD.WIDE.U32 R22, R23, 0x190, R20 ;  /* 0x0000019017167825 */ /* 0x000fe200078e0014 */
[----:B--2---:R0:W-:Y:S05]  /*5130*/  STG.E.64 desc[UR8][R28.64], R24 ;  /* 0x000000181c007986 */ /* 0x0041ea000c101b08 */
[----:B------:R-:W2:Y:S01]  /*5140*/  LDG.E.64 R22, desc[UR8][R22.64] ;  /* 0x0000000816167981 */ /* 0x000ea2000c1e1b00 */
        /* <DEDUP_REMOVED lines=10> */
[----:B0-----:R-:W-:Y:S02]  /*51f0*/  SEL R25, R4, R7, P0 ;  /* 0x0000000704197207 */ /* 0x001fe40000000000 */
[----:B-1----:R-:W-:Y:S01]  /*5200*/  MOV R23, UR7 ;  /* 0x0000000700177c02 */ /* 0x002fe20008000f00 */
        /* <DEDUP_REMOVED lines=14> */
[----:B0-----:R-:W-:Y:S01]  /*52f0*/  MOV R19, UR7 ;  /* 0x0000000700137c02 */ /* 0x001fe20008000f00 */
[----:B------:R-:W-:Y:S01]  /*5300*/  IMAD.U32 R18, RZ, RZ, UR6 ;  /* 0x00000006ff127e24 */ /* 0x000fe2000f8e00ff */
[----:B------:R-:W-:-:S05]  /*5310*/  SEL R21, R4, R7, P0 ;  /* 0x0000000704157207 */ /* 0x000fca0000000000 */
[----:B------:R-:W-:Y:S01]  /*5320*/  IMAD.WIDE.U32 R20, R21, 0x190, R18 ;  /* 0x0000019015147825 */ /* 0x000fe200078e0012 */
[----:B------:R-:W-:Y:S01]  /*5330*/  ISETP.GT.AND P0, PT, R6, 0x31, PT ;  /* 0x000000310600780c */ /* 0x000fe20003f04270 */
[----:B--2---:R-:W-:Y:S04]  /*5340*/  STG.E.64 desc[UR8][R28.64], R22 ;  /* 0x000000161c007986 */ /* 0x004fe8000c101b08 */
[----:B------:R-:W2:Y:S01]  /*5350*/  LDG.E.64 R20, desc[UR8][R20.64] ;  /* 0x0000000814147981 */ /* 0x000ea2000c1e1b00 */
[----:B-1----:R-:W-:Y:S01]  /*5360*/  VIADD R25, R27, 0x30 ;  /* 0x000000301b197836 */ /* 0x002fe20000000000 */
[----:B------:R-:W-:-:S03]  /*5370*/  SEL R27, R4, R7, P0 ;  /* 0x00000007041b7207 */ /* 0x000fc60000000000 */
[----:B------:R-:W-:Y:S01]  /*5380*/  IMAD.WIDE R24, R25, 0x8, R16 ;  /* 0x0000000819187825 */ /* 0x000fe200078e0210 */
[----:B------:R-:W-:Y:S01]  /*5390*/  SHF.R.U32.HI R6, RZ, 0x2, R11 ;  /* 0x00000002ff067819 */ /* 0x000fe2000001160b */
[----:B------:R-:W0:Y:S02]  /*53a0*/  LDC.64 R16, c[0x0][0x398] ;  /* 0x0000e600ff107b82 */ /* 0x000e240000000a00 */
[----:B------:R-:W-:Y:S01]  /*53b0*/  IMAD.WIDE.U32 R18, R27, 0x190, R18 ;  /* 0x000001901b127825 */ /* 0x000fe200078e0012 */
[----:B------:R-:W-:Y:S02]  /*53c0*/  LOP3.LUT R6, R6, R11, RZ, 0x3c, !PT ;  /* 0x0000000b06067212 */ /* 0x000fe400078e3cff */
[----:B------:R-:W-:-:S03]  /*53d0*/  SHF.L.U32 R11, R5, 0x4, RZ ;  /* 0x00000004050b7819 */ /* 0x000fc600000006ff */
[----:B------:R-:W-:-:S05]  /*53e0*/  IMAD.SHL.U32 R10, R6, 0x2, RZ ;  /* 0x00000002060a7824 */ /* 0x000fca00078e00ff */
[----:B------:R-:W-:-:S04]  /*53f0*/  LOP3.LUT R10, R6, R10, R11, 0x96, !PT ;  /* 0x0000000a060a7212 */ /* 0x000fc800078e960b */
[----:B------:R-:W-:Y:S02]  /*5400*/  LOP3.LUT R5, R10, R5, RZ, 0x3c, !PT ;  /* 0x000000050a057212 */ /* 0x000fe400078e3cff */
[----:B------:R-:W1:Y:S02]  /*5410*/  LDC.64 R10, c[0x0][0x3b8] ;  /* 0x0000ee00ff0a7b82 */ /* 0x000e640000000a00 */
[----:B------:R-:W-:-:S04]  /*5420*/  IADD3 R5, PT, PT, R2, 0x2c3e28, R5 ;  /* 0x002c3e2802057810 */ /* 0x000fc80007ffe005 */
[----:B------:R-:W-:-:S05]  /*5430*/  I2FP.F32.U32 R2, R5 ;  /* 0x0000000500027245 */ /* 0x000fca0000201000 */
[----:B------:R-:W-:-:S04]  /*5440*/  FFMA R2, R2, R3, 1.1641532182693481445e-10 ;  /* 0x2f00000002027423 */ /* 0x000fc80000000003 */
[----:B------:R-:W-:-:S06]  /*5450*/  FMUL R2, R2, 10000 ;  /* 0x461c400002027820 */ /* 0x000fcc0000400000 */
[----:B------:R-:W3:Y:S01]  /*5460*/  F2I.TRUNC.NTZ R2, R2 ;  /* 0x0000000200027305 */ /* 0x000ee2000020f100 */
[----:B--2---:R0:W-:Y:S04]  /*5470*/  STG.E.64 desc[UR8][R24.64+-0x8], R20 ;  /* 0xfffff81418007986 */ /* 0x0041e8000c101b08 */
[----:B------:R-:W2:Y:S01]  /*5480*/  LDG.E.64 R18, desc[UR8][R18.64+0x8] ;  /* 0x0000080812127981 */ /* 0x000ea2000c1e1b00 */
[----:B---3--:R-:W-:-:S04]  /*5490*/  SHF.R.S32.HI R3, RZ, 0x1f, R2 ;  /* 0x0000001fff037819 */ /* 0x008fc80000011402 */
[----:B------:R-:W-:-:S04]  /*54a0*/  LEA.HI R3, R3, R2, RZ, 0x2 ;  /* 0x0000000203037211 */ /* 0x000fc800078f10ff */
[----:B------:R-:W-:-:S05]  /*54b0*/  LOP3.LUT R3, R3, 0xfffffffc, RZ, 0xc0, !PT ;  /* 0xfffffffc03037812 */ /* 0x000fca00078ec0ff */
[----:B------:R-:W-:-:S05]  /*54c0*/  IMAD.IADD R5, R2, 0x1, -R3 ;  /* 0x0000000102057824 */ /* 0x000fca00078e0a03 */
[----:B------:R-:W-:-:S04]  /*54d0*/  ISETP.GT.AND P0, PT, R5, RZ, PT ;  /* 0x000000ff0500720c */ /* 0x000fc80003f04270 */
[----:B------:R-:W-:-:S05]  /*54e0*/  SEL R3, R4, R7, P0 ;  /* 0x0000000704037207 */ /* 0x000fca0000000000 */
[----:B------:R-:W-:-:S04]  /*54f0*/  IMAD.SHL.U32 R3, R3, 0x4, RZ ;  /* 0x0000000403037824 */ /* 0x000fc800078e00ff */
[----:B0-----:R-:W-:Y:S01]  /*5500*/  IMAD.WIDE.U32 R20, R3, 0x8, R16 ;  /* 0x0000000803147825 */ /* 0x001fe200078e0010 */
[----:B--2---:R0:W-:Y:S05]  /*5510*/  STG.E.64 desc[UR8][R24.64], R18 ;  /* 0x0000001218007986 */ /* 0x0041ea000c101b08 */
[----:B------:R-:W2:Y:S01]  /*5520*/  LDG.E.64 R20, desc[UR8][R20.64] ;  /* 0x0000000814147981 */ /* 0x000ea2000c1e1b00 */
[----:B------:R-:W-:Y:S02]  /*5530*/  ISETP.GT.AND P0, PT, R5, 0x1, PT ;  /* 0x000000010500780c */ /* 0x000fe40003f04270 */
[----:B------:R-:W-:Y:S02]  /*5540*/  SHF.L.U32 R3, R0, 0x2, RZ ;  /* 0x0000000200037819 */ /* 0x000fe400000006ff */
[----:B------:R-:W-:-:S05]  /*5550*/  SEL R2, R4, R7, P0 ;  /* 0x0000000704027207 */ /* 0x000fca0000000000 */
[----:B------:R-:W-:Y:S02]  /*5560*/  IMAD.SHL.U32 R23, R2, 0x4, RZ ;  /* 0x0000000402177824 */ /* 0x000fe400078e00ff */
[----:B-1----:R-:W-:-:S04]  /*5570*/  IMAD.WIDE R2, R3, 0x8, R10 ;  /* 0x0000000803027825 */ /* 0x002fc800078e020a */
[----:B------:R-:W-:Y:S01]  /*5580*/  IMAD.WIDE.U32 R22, R23, 0x8, R16 ;  /* 0x0000000817167825 */ /* 0x000fe200078e0010 */
[----:B------:R-:W-:Y:S02]  /*5590*/  ISETP.GT.AND P0, PT, R5, 0x2, PT ;  /* 0x000000020500780c */ /* 0x000fe40003f04270 */
[----:B------:R-:W1:Y:S01]  /*55a0*/  LDC R5, c[0x0][0x3c8] ;  /* 0x0000f200ff057b82 */ /* 0x000e620000000800 */
[----:B--2---:R2:W-:Y:S04]  /*55b0*/  STG.E.64 desc[UR8][R2.64], R20 ;  /* 0x0000001402007986 */ /* 0x0045e8000c101b08 */
[----:B------:R-:W3:Y:S01]  /*55c0*/  LDG.E.64 R22, desc[UR8][R22.64+0x8] ;  /* 0x0000080816167981 */ /* 0x000ee2000c1e1b00 */
[----:B------:R-:W-:-:S05]  /*55d0*/  SEL R4, R4, R7, P0 ;  /* 0x0000000704047207 */ /* 0x000fca0000000000 */
[----:B0-----:R-:W-:-:S04]  /*55e0*/  IMAD.SHL.U32 R19, R4, 0x4, RZ ;  /* 0x0000000404137824 */ /* 0x001fc800078e00ff */
[----:B------:R-:W-:Y:S01]  /*55f0*/  IMAD.WIDE.U32 R18, R19, 0x8, R16 ;  /* 0x0000000813127825 */ /* 0x000fe200078e0010 */
[----:B---3--:R2:W-:Y:S05]  /*5600*/  STG.E.64 desc[UR8][R2.64+0x8], R22 ;  /* 0x0000081602007986 */ /* 0x0085ea000c101b08 */
[----:B------:R-:W3:Y:S01]  /*5610*/  LDG.E.64 R18, desc[UR8][R18.64+0x10] ;  /* 0x0000100812127981 */ /* 0x000ee2000c1e1b00 */
[----:B------:R-:W-:-:S05]  /*5620*/  SHF.L.U32 R7, R7, 0x2, RZ ;  /* 0x0000000207077819 */ /* 0x000fca00000006ff */
[----:B------:R-:W-:Y:S01]  /*5630*/  IMAD.WIDE.U32 R6, R7, 0x8, R16 ;  /* 0x0000000807067825 */ /* 0x000fe200078e0010 */
[----:B-1----:R-:W-:-:S04]  /*5640*/  ISETP.GE.AND P0, PT, R5, 0x1, PT ;  /* 0x000000010500780c */ /* 0x002fc80003f06270 */
[----:B------:R-:W-:Y:S01]  /*5650*/  ISETP.NE.OR P0, PT, R0, RZ, !P0 ;  /* 0x000000ff0000720c */ /* 0x000fe20004705670 */
[----:B---3--:R2:W-:Y:S04]  /*5660*/  STG.E.64 desc[UR8][R2.64+0x10], R18 ;  /* 0x0000101202007986 */ /* 0x0085e8000c101b08 */
[----:B------:R-:W3:Y:S04]  /*5670*/  LDG.E.64 R6, desc[UR8][R6.64+0x18] ;  /* 0x0000180806067981 */ /* 0x000ee8000c1e1b00 */
[----:B---3--:R2:W-:Y:S04]  /*5680*/  STG.E.64 desc[UR8][R2.64+0x18], R6 ;  /* 0x0000180602007986 */ /* 0x0085e8000c101b08 */
[----:B------:R-:W-:Y:S05]  /*5690*/  @P0 EXIT ;  /* 0x000000000000094d */ /* 0x000fea0003800000 */
[----:B------:R-:W-:-:S05]  /*56a0*/  IMAD R0, R5, 0x4b0, RZ ;  /* 0x000004b005007824 */ /* 0x000fca00078e02ff */
[C---:B------:R-:W-:Y:S02]  /*56b0*/  ISETP.GE.AND P0, PT, R0.reuse, 0x4, PT ;  /* 0x000000040000780c */ /* 0x040fe40003f06270 */
[----:B--2---:R-:W-:-:S04]  /*56c0*/  VIMNMX R2, PT, PT, R0, 0x1, !PT ;  /* 0x0000000100027848 */ /* 0x004fc80007fe0100 */
[----:B------:R-:W-:-:S04]  /*56d0*/  LOP3.LUT R3, R2, 0x1, RZ, 0xc0, !PT ;  /* 0x0000000102037812 */ /* 0x000fc800078ec0ff */
[----:B------:R-:W-:Y:S01]  /*56e0*/  ISETP.NE.U32.AND P1, PT, R3, 0x1, PT ;  /* 0x000000010300780c */ /* 0x000fe20003f25070 */
[----:B------:R-:W-:Y:S02]  /*56f0*/  IMAD.MOV.U32 R3, RZ, RZ, RZ ;  /* 0x000000ffff037224 */ /* 0x000fe400078e00ff */
[----:B------:R-:W-:Y:S10]  /*5700*/  @!P0 BRA `(.L_x_138) ;  /* 0x0000000000888947 */ /* 0x000ff40003800000 */
[----:B------:R-:W0:Y:S01]  /*5710*/  LDC R21, c[0x0][0x3cc] ;  /* 0x0000f300ff157b82 */ /* 0x000e220000000800 */
[----:B------:R-:W1:Y:S01]  /*5720*/  LDCU.64 UR6, c[0x0][0x380] ;  /* 0x00007000ff0677ac */ /* 0x000e620008000a00 */
[----:B------:R-:W-:-:S06]  /*5730*/  LOP3.LUT R3, R2, 0x7ffffff0, RZ, 0xc0, !PT ;  /* 0x7ffffff002037812 */ /* 0x000fcc00078ec0ff */
[----:B------:R-:W2:Y:S01]  /*5740*/  LDC.64 R6, c[0x0][0x3a0] ;  /* 0x0000e800ff067b82 */ /* 0x000ea20000000a00 */
[----:B-1----:R-:W-:-:S04]  /*5750*/  UIADD3 UR6, UP0, UPT, UR6, 0x10, URZ ;  /* 0x0000001006067890 */ /* 0x002fc8000ff1e0ff */
[----:B------:R-:W-:Y:S01]  /*5760*/  UIADD3.X UR7, UPT, UPT, URZ, UR7, URZ, UP0, !UPT ;  /* 0x00000007ff077290 */ /* 0x000fe200087fe4ff */
[----:B0-----:R-:W-:Y:S01]  /*5770*/  IMAD R21, R21, 0x4b0, -R0 ;  /* 0x000004b015157824 */ /* 0x001fe200078e0a00 */
[----:B------:R-:W-:Y:S01]  /*5780*/  MOV R2, UR6 ;  /* 0x0000000600027c02 */ /* 0x000fe20008000f00 */
[----:B------:R-:W-:Y:S02]  /*5790*/  IMAD.MOV R0, RZ, RZ, -R3 ;  /* 0x000000ffff007224 */ /* 0x000fe400078e0a03 */
[----:B------:R-:W-:Y:S02]  /*57a0*/  VIADD R21, R21, 0x3 ;  /* 0x0000000315157836 */ /* 0x000fe40000000000 */
[----:B------:R-:W-:-:S07]  /*57b0*/  IMAD.U32 R4, RZ, RZ, UR7 ;  /* 0x00000007ff047e24 */ /* 0x000fce000f8e00ff */
.L_x_139:
[----:B------:R-:W-:Y:S01]  /*57c0*/  MOV R18, R2 ;  /* 0x0000000200127202 */ /* 0x000fe20000000f00 */
[----:B------:R-:W-:-:S05]  /*57d0*/  IMAD.MOV.U32 R19, RZ, RZ, R4 ;  /* 0x000000ffff137224 */ /* 0x000fca00078e0004 */
[----:B0-----:R-:W3:Y:S01]  /*57e0*/  LDG.E.64 R22, desc[UR8][R18.64+-0x10] ;  /* 0xfffff00812167981 */ /* 0x001ee2000c1e1b00 */
[----:B------:R-:W-:-:S04]  /*57f0*/  VIADD R25, R21, 0xfffffffd ;  /* 0xfffffffd15197836 */ /* 0x000fc80000000000 */
[----:B--2---:R-:W-:Y:S01]  /*5800*/  IMAD.WIDE.U32 R24, R25, 0x8, R6 ;  /* 0x0000000819187825 */ /* 0x004fe200078e0006 */
[----:B------:R-:W-:-:S04]  /*5810*/  IADD3 R29, PT, PT, R21, -0x2, RZ ;  /* 0xfffffffe151d7810 */ /* 0x000fc80007ffe0ff */
[----:B---3--:R0:W-:Y:S04]  /*5820*/  STG.E.64 desc[UR8][R24.64], R22 ;  /* 0x0000001618007986 */ /* 0x0081e8000c101b08 */
[----:B------:R-:W2:Y:S01]  /*5830*/  LDG.E.64 R26, desc[UR8][R18.64+-0x8] ;  /* 0xfffff808121a7981 */ /* 0x000ea2000c1e1b00 */
[----:B------:R-:W-:-:S04]  /*5840*/  IMAD.WIDE.U32 R28, R29, 0x8, R6 ;  /* 0x000000081d1c7825 */ /* 0x000fc800078e0006 */
[----:B------:R-:W-:Y:S01]  /*5850*/  VIADD R2, R21, 0xffffffff ;  /* 0xffffffff15027836 */ /* 0x000fe20000000000 */
[----:B--2---:R1:W-:Y:S04]  /*5860*/  STG.E.64 desc[UR8][R28.64], R26 ;  /* 0x0000001a1c007986 */ /* 0x0043e8000c101b08 */
[----:B0-----:R-:W2:Y:S01]  /*5870*/  LDG.E.64 R22, desc[UR8][R18.64] ;  /* 0x0000000812167981 */ /* 0x001ea2000c1e1b00 */
[----:B------:R-:W-:-:S05]  /*5880*/  IMAD.WIDE.U32 R24, R2, 0x8, R6 ;  /* 0x0000000802187825 */ /* 0x000fca00078e0006 */
[----:B--2---:R0:W-:Y:S04]  /*5890*/  STG.E.64 desc[UR8][R24.64], R22 ;  /* 0x0000001618007986 */ /* 0x0041e8000c101b08 */
[----:B-1----:R-:W2:Y:S01]  /*58a0*/  LDG.E.64 R26, desc[UR8][R18.64+0x8] ;  /* 0x00000808121a7981 */ /* 0x002ea2000c1e1b00 */
[----:B------:R-:W-:Y:S01]  /*58b0*/  IMAD.WIDE.U32 R28, R21, 0x8, R6 ;  /* 0x00000008151c7825 */ /* 0x000fe200078e0006 */
[----:B------:R-:W-:-:S03]  /*58c0*/  IADD3 R2, P2, PT, R18, 0x20, RZ ;  /* 0x0000002012027810 */ /* 0x000fc60007f5e0ff */
[----:B------:R-:W-:Y:S01]  /*58d0*/  VIADD R0, R0, 0x4 ;  /* 0x0000000400007836 */ /* 0x000fe20000000000 */
[----:B------:R-:W-:Y:S01]  /*58e0*/  IADD3.X R4, PT, PT, RZ, R19, RZ, P2, !PT ;  /* 0x00000013ff047210 */ /* 0x000fe200017fe4ff */
[----:B------:R-:W-:-:S03]  /*58f0*/  VIADD R21, R21, 0x4 ;  /* 0x0000000415157836 */ /* 0x000fc60000000000 */
[----:B------:R-:W-:Y:S01]  /*5900*/  ISETP.NE.AND P0, PT, R0, RZ, PT ;  /* 0x000000ff0000720c */ /* 0x000fe20003f05270 */
[----:B--2---:R0:W-:-:S12]  /*5910*/  STG.E.64 desc[UR8][R28.64], R26 ;  /* 0x0000001a1c007986 */ /* 0x0041d8000c101b08 */
[----:B------:R-:W-:Y:S05]  /*5920*/  @P0 BRA `(.L_x_139) ;  /* 0xfffffffc00a40947 */ /* 0x000fea000383ffff */
.L_x_138:
[----:B------:R-:W1:Y:S08]  /*5930*/  @!P1 LDC.64 R6, c[0x0][0x380] ;  /* 0x0000e000ff069b82 */ /* 0x000e700000000a00 */
[----:B------:R-:W2:Y:S08]  /*5940*/  LDC R2, c[0x0][0x3cc] ;  /* 0x0000f300ff027b82 */ /* 0x000eb00000000800 */
[----:B------:R-:W3:Y:S01]  /*5950*/  @!P1 LDC.64 R18, c[0x0][0x3a0] ;  /* 0x0000e800ff129b82 */ /* 0x000ee20000000a00 */
[----:B-1----:R-:W-:-:S06]  /*5960*/  @!P1 IMAD.WIDE.U32 R6, R3, 0x8, R6 ;  /* 0x0000000803069825 */ /* 0x002fcc00078e0006 */
[----:B------:R-:W4:Y:S01]  /*5970*/  @!P1 LDG.E.64 R6, desc[UR8][R6.64] ;  /* 0x0000000806069981 */ /* 0x000f22000c1e1b00 */
[----:B0-----:R-:W-:Y:S02]  /*5980*/  IMAD R23, R5, 0xc8, RZ ;  /* 0x000000c805177824 */ /* 0x001fe400078e02ff */
[----:B--2---:R-:W-:-:S03]  /*5990*/  IMAD.IADD R0, R2, 0x1, -R5 ;  /* 0x0000000102007824 */ /* 0x004fc600078e0a05 */
[C---:B------:R-:W-:Y:S01]  /*59a0*/  VIMNMX R4, PT, PT, R23.reuse, 0x1, !PT ;  /* 0x0000000117047848 */ /* 0x040fe20007fe0100 */
[----:B------:R-:W-:Y:S01]  /*59b0*/  @!P1 IMAD R21, R0, 0x4b0, R3 ;  /* 0x000004b000159824 */ /* 0x000fe200078e0203 */
[----:B------:R-:W-:Y:S02]  /*59c0*/  ISETP.GE.AND P2, PT, R23, 0x4, PT ;  /* 0x000000041700780c */ /* 0x000fe40003f46270 */
[----:B------:R-:W-:-:S04]  /*59d0*/  LOP3.LUT R20, R4, 0x1, RZ, 0xc0, !PT ;  /* 0x0000000104147812 */ /* 0x000fc800078ec0ff */
[----:B------:R-:W-:Y:S01]  /*59e0*/  ISETP.NE.U32.AND P0, PT, R20, 0x1, PT ;  /* 0x000000011400780c */ /* 0x000fe20003f05070 */
[----:B---3--:R-:W-:-:S04]  /*59f0*/  @!P1 IMAD.WIDE.U32 R20, R21, 0x8, R18 ;  /* 0x0000000815149825 */ /* 0x008fc800078e0012 */
[----:B------:R-:W-:Y:S01]  /*5a00*/  HFMA2 R19, -RZ, RZ, 0, 0 ;  /* 0x00000000ff137431 */ /* 0x000fe200000001ff */
[----:B----4-:R0:W-:Y:S01]  /*5a10*/  @!P1 STG.E.64 desc[UR8][R20.64], R6 ;  /* 0x0000000614009986 */ /* 0x0101e2000c101b08 */
[----:B------:R-:W-:Y:S06]  /*5a20*/  @!P2 BRA `(.L_x_140) ;  /* 0x000000000080a947 */ /* 0x000fec0003800000 */
[----:B------:R-:W1:Y:S01]  /*5a30*/  LDCU.64 UR6, c[0x0][0x388] ;  /* 0x00007100ff0677ac */ /* 0x000e620008000a00 */
[----:B------:R-:W-:Y:S01]  /*5a40*/  LOP3.LUT R19, R4, 0x7ffffff8, RZ, 0xc0, !PT ;  /* 0x7ffffff804137812 */ /* 0x000fe200078ec0ff */
[----:B------:R-:W-:-:S04]  /*5a50*/  IMAD R3, R2, 0xc8, -R23 ;  /* 0x000000c802037824 */ /* 0x000fc800078e0a17 */
[----:B------:R-:W-:Y:S02]  /*5a60*/  VIADD R3, R3, 0x3 ;  /* 0x0000000303037836 */ /* 0x000fe40000000000 */
[----:B------:R-:W-:Y:S01]  /*5a70*/  IMAD.MOV R4, RZ, RZ, -R19 ;  /* 0x000000ffff047224 */ /* 0x000fe200078e0a13 */
[----:B-1----:R-:W-:-:S04]  /*5a80*/  UIADD3 UR6, UP0, UPT, UR6, 0x10, URZ ;  /* 0x0000001006067890 */ /* 0x002fc8000ff1e0ff */
[----:B------:R-:W-:Y:S02]  /*5a90*/  UIADD3.X UR7, UPT, UPT, URZ, UR7, URZ, UP0, !UPT ;  /* 0x00000007ff077290 */ /* 0x000fe400087fe4ff */
[----:B------:R-:W-:-:S04]  /*5aa0*/  MOV R18, UR6 ;  /* 0x0000000600127c02 */ /* 0x000fc80008000f00 */
[----:B------:R-:W-:-:S07]  /*5ab0*/  IMAD.U32 R27, RZ, RZ, UR7 ;  /* 0x00000007ff1b7e24 */ /* 0x000fce000f8e00ff */
.L_x_141:
[----:B0-----:R-:W-:Y:S01]  /*5ac0*/  IMAD.MOV.U32 R6, RZ, RZ, R18 ;  /* 0x000000ffff067224 */ /* 0x001fe200078e0012 */
[----:B------:R-:W-:-:S05]  /*5ad0*/  MOV R7, R27 ;  /* 0x0000001b00077202 */ /* 0x000fca0000000f00 */
[----:B-1----:R-:W2:Y:S01]  /*5ae0*/  LDG.E.64 R22, desc[UR8][R6.64+-0x10] ;  /* 0xfffff00806167981 */ /* 0x002ea2000c1e1b00 */
[----:B------:R-:W-:-:S04]  /*5af0*/  VIADD R27, R3, 0xfffffffd ;  /* 0xfffffffd031b7836 */ /* 0x000fc80000000000 */
[----:B------:R-:W-:-:S05]  /*5b00*/  IMAD.WIDE.U32 R26, R27, 0x8, R12 ;  /* 0x000000081b1a7825 */ /* 0x000fca00078e000c */
[----:B--2---:R-:W-:Y:S04]  /*5b10*/  STG.E.64 desc[UR8][R26.64], R22 ;  /* 0x000000161a007986 */ /* 0x004fe8000c101b08 */
[----:B------:R-:W2:Y:S01]  /*5b20*/  LDG.E.64 R20, desc[UR8][R6.64+-0x8] ;  /* 0xfffff80806147981 */ /* 0x000ea2000c1e1b00 */
[----:B------:R-:W-:-:S04]  /*5b30*/  VIADD R29, R3, 0xfffffffe ;  /* 0xfffffffe031d7836 */ /* 0x000fc80000000000 */
[----:B------:R-:W-:Y:S01]  /*5b40*/  IMAD.WIDE.U32 R28, R29, 0x8, R12 ;  /* 0x000000081d1c7825 */ /* 0x000fe200078e000c */
[----:B------:R-:W-:-:S04]  /*5b50*/  IADD3 R18, PT, PT, R3, -0x1, RZ ;  /* 0xffffffff03127810 */ /* 0x000fc80007ffe0ff */
[----:B--2---:R0:W-:Y:S04]  /*5b60*/  STG.E.64 desc[UR8][R28.64], R20 ;  /* 0x000000141c007986 */ /* 0x0041e8000c101b08 */
[----:B------:R-:W2:Y:S01]  /*5b70*/  LDG.E.64 R24, desc[UR8][R6.64] ;  /* 0x0000000806187981 */ /* 0x000ea2000c1e1b00 */
[----:B0-----:R-:W-:-:S05]  /*5b80*/  IMAD.WIDE.U32 R20, R18, 0x8, R12 ;  /* 0x0000000812147825 */ /* 0x001fca00078e000c */
[----:B--2---:R0:W-:Y:S04]  /*5b90*/  STG.E.64 desc[UR8][R20.64], R24 ;  /* 0x0000001814007986 */ /* 0x0041e8000c101b08 */
[----:B------:R-:W2:Y:S01]  /*5ba0*/  LDG.E.64 R22, desc[UR8][R6.64+0x8] ;  /* 0x0000080806167981 */ /* 0x000ea2000c1e1b00 */
[----:B------:R-:W-:Y:S01]  /*5bb0*/  VIADD R4, R4, 0x4 ;  /* 0x0000000404047836 */ /* 0x000fe20000000000 */
[----:B------:R-:W-:-:S04]  /*5bc0*/  IADD3 R18, P2, PT, R6, 0x20, RZ ;  /* 0x0000002006127810 */ /* 0x000fc80007f5e0ff */
[----:B------:R-:W-:Y:S01]  /*5bd0*/  ISETP.NE.AND P1, PT, R4, RZ, PT ;  /* 0x000000ff0400720c */ /* 0x000fe20003f25270 */
[----:B------:R-:W-:Y:S02]  /*5be0*/  IMAD.X R27, RZ, RZ, R7, P2 ;  /* 0x000000ffff1b7224 */ /* 0x000fe400010e0607 */
[C---:B0-----:R-:W-:Y:S01]  /*5bf0*/  IMAD.WIDE.U32 R24, R3.reuse, 0x8, R12 ;  /* 0x0000000803187825 */ /* 0x041fe200078e000c */
[----:B------:R-:W-:-:S04]  /*5c00*/  IADD3 R3, PT, PT, R3, 0x4, RZ ;  /* 0x0000000403037810 */ /* 0x000fc80007ffe0ff */
[----:B--2---:R1:W-:Y:S05]  /*5c10*/  STG.E.64 desc[UR8][R24.64], R22 ;  /* 0x0000001618007986 */ /* 0x0043ea000c101b08 */
[----:B------:R-:W-:Y:S05]  /*5c20*/  @P1 BRA `(.L_x_141) ;  /* 0xfffffffc00a41947 */ /* 0x000fea000383ffff */
.L_x_140:
[----:B------:R-:W-:-:S06]  /*5c30*/  @!P0 IMAD.WIDE.U32 R8, R19, 0x8, R8 ;  /* 0x0000000813088825 */ /* 0x000fcc00078e0008 */
[----:B------:R-:W2:Y:S01]  /*5c40*/  @!P0 LDG.E.64 R8, desc[UR8][R8.64] ;  /* 0x0000000808088981 */ /* 0x000ea2000c1e1b00 */
[----:B------:R-:W-:Y:S02]  /*5c50*/  @!P0 IMAD R19, R0, 0xc8, R19 ;  /* 0x000000c800138824 */ /* 0x000fe400078e0213 */
[----:B------:R-:W-:Y:S02]  /*5c60*/  IMAD R3, R5, 0x32, RZ ;  /* 0x0000003205037824 */ /* 0x000fe400078e02ff */
[----:B------:R-:W-:-:S03]  /*5c70*/  @!P0 IMAD.WIDE.U32 R12, R19, 0x8, R12 ;  /* 0x00000008130c8825 */ /* 0x000fc600078e000c */
[----:B------:R-:W-:Y:S01]  /*5c80*/  ISETP.GE.AND P3, PT, R3, 0x4, PT ;  /* 0x000000040300780c */ /* 0x000fe20003f66270 */
[----:B------:R-:W-:Y:S01]  /*5c90*/  IMAD.SHL.U32 R5, R5, 0x4, RZ ;  /* 0x0000000405057824 */ /* 0x000fe200078e00ff */
[----:B0-----:R-:W-:Y:S01]  /*5ca0*/  VIMNMX R6, PT, PT, R3, 0x1, !PT ;  /* 0x0000000103067848 */ /* 0x001fe20007fe0100 */
[----:B------:R-:W-:-:S03]  /*5cb0*/  IMAD.MOV.U32 R7, RZ, RZ, RZ ;  /* 0x000000ffff077224 */ /* 0x000fc600078e00ff */
[----:B------:R-:W-:Y:S02]  /*5cc0*/  LOP3.LUT R4, R6, 0x3, RZ, 0xc0, !PT ;  /* 0x0000000306047812 */ /* 0x000fe400078ec0ff */
[----:B------:R-:W-:Y:S02]  /*5cd0*/  ISETP.GE.AND P1, PT, R5, 0x4, PT ;  /* 0x000000040500780c */ /* 0x000fe40003f26270 */
[----:B------:R-:W-:Y:S01]  /*5ce0*/  ISETP.NE.AND P2, PT, R4, RZ, PT ;  /* 0x000000ff0400720c */ /* 0x000fe20003f45270 */
[----:B--2---:R0:W-:Y:S02]  /*5cf0*/  @!P0 STG.E.64 desc[UR8][R12.64], R8 ;  /* 0x000000080c008986 */ /* 0x0041e4000c101b08 */
[----:B------:R-:W-:Y:S10]  /*5d00*/  @!P3 BRA `(.L_x_142) ;  /* 0x000000000078b947 */ /* 0x000ff40003800000 */
[----:B0-----:R-:W0:Y:S01]  /*5d10*/  LDC.64 R8, c[0x0][0x3b0] ;  /* 0x0000ec00ff087b82 */ /* 0x001e220000000a00 */
[----:B------:R-:W-:Y:S01]  /*5d20*/  IMAD R12, R2, 0x32, -R3 ;  /* 0x00000032020c7824 */ /* 0x000fe200078e0a03 */
[----:B------:R-:W-:Y:S01]  /*5d30*/  LOP3.LUT R7, R6, 0x7ffffffc, RZ, 0xc0, !PT ;  /* 0x7ffffffc06077812 */ /* 0x000fe200078ec0ff */
[----:B------:R-:W-:Y:S01]  /*5d40*/  IMAD.U32 R28, RZ, RZ, UR5 ;  /* 0x00000005ff1c7e24 */ /* 0x000fe2000f8e00ff */
[----:B------:R-:W-:Y:S01]  /*5d50*/  MOV R27, UR4 ;  /* 0x00000004001b7c02 */ /* 0x000fe20008000f00 */
[----:B------:R-:W-:Y:S01]  /*5d60*/  VIADD R6, R12, 0x3 ;  /* 0x000000030c067836 */ /* 0x000fe20000000000 */
[----:B------:R-:W-:-:S07]  /*5d70*/  IADD3 R26, PT, PT, -R7, RZ, RZ ;  /* 0x000000ff071a7210 */ /* 0x000fce0007ffe1ff */
.L_x_143:
[----:B------:R-:W-:Y:S01]  /*5d80*/  IMAD.MOV.U32 R12, RZ, RZ, R27 ;  /* 0x000000ffff0c7224 */ /* 0x000fe200078e001b */
[----:B------:R-:W-:-:S05]  /*5d90*/  MOV R13, R28 ;  /* 0x0000001c000d7202 */ /* 0x000fca0000000f00 */
[----:B-12---:R-:W2:Y:S01]  /*5da0*/  LDG.E.64 R22, desc[UR8][R12.64+-0x10] ;  /* 0xfffff0080c167981 */ /* 0x006ea2000c1e1b00 */
[----:B------:R-:W-:-:S04]  /*5db0*/  VIADD R21, R6, 0xfffffffd ;  /* 0xfffffffd06157836 */ /* 0x000fc80000000000 */
[----:B0-----:R-:W-:Y:S01]  /*5dc0*/  IMAD.WIDE.U32 R20, R21, 0x8, R8 ;  /* 0x0000000815147825 */ /* 0x001fe200078e0008 */
[----:B------:R-:W-:-:S04]  /*5dd0*/  IADD3 R29, PT, PT, R6, -0x2, RZ ;  /* 0xfffffffe061d7810 */ /* 0x000fc80007ffe0ff */
[----:B--2---:R-:W-:Y:S04]  /*5de0*/  STG.E.64 desc[UR8][R20.64], R22 ;  /* 0x0000001614007986 */ /* 0x004fe8000c101b08 */
[----:B------:R-:W2:Y:S01]  /*5df0*/  LDG.E.64 R18, desc[UR8][R12.64+-0x8] ;  /* 0xfffff8080c127981 */ /* 0x000ea2000c1e1b00 */
[----:B------:R-:W-:-:S04]  /*5e00*/  IMAD.WIDE.U32 R28, R29, 0x8, R8 ;  /* 0x000000081d1c7825 */ /* 0x000fc800078e0008 */
[----:B------:R-:W-:Y:S01]  /*5e10*/  VIADD R25, R6, 0xffffffff ;  /* 0xffffffff06197836 */ /* 0x000fe20000000000 */
[----:B--2---:R0:W-:Y:S04]  /*5e20*/  STG.E.64 desc[UR8][R28.64], R18 ;  /* 0x000000121c007986 */ /* 0x0041e8000c101b08 */
[----:B0-----:R-:W2:Y:S01]  /*5e30*/  LDG.E.64 R18, desc[UR8][R12.64] ;  /* 0x000000080c127981 */ /* 0x001ea2000c1e1b00 */
[----:B------:R-:W-:-:S05]  /*5e40*/  IMAD.WIDE.U32 R20, R25, 0x8, R8 ;  /* 0x0000000819147825 */ /* 0x000fca00078e0008 */
[----:B--2---:R2:W-:Y:S04]  /*5e50*/  STG.E.64 desc[UR8][R20.64], R18 ;  /* 0x0000001214007986 */ /* 0x0045e8000c101b08 */
[----:B------:R-:W3:Y:S01]  /*5e60*/  LDG.E.64 R22, desc[UR8][R12.64+0x8] ;  /* 0x000008080c167981 */ /* 0x000ee2000c1e1b00 */
[----:B------:R-:W-:Y:S01]  /*5e70*/  IMAD.WIDE.U32 R24, R6, 0x8, R8 ;  /* 0x0000000806187825 */ /* 0x000fe200078e0008 */
[----:B------:R-:W-:Y:S02]  /*5e80*/  IADD3 R26, PT, PT, R26, 0x4, RZ ;  /* 0x000000041a1a7810 */ /* 0x000fe40007ffe0ff */
[----:B------:R-:W-:Y:S02]  /*5e90*/  IADD3 R27, P3, PT, R12, 0x20, RZ ;  /* 0x000000200c1b7810 */ /* 0x000fe40007f7e0ff */
[----:B------:R-:W-:-:S02]  /*5ea0*/  ISETP.NE.AND P0, PT, R26, RZ, PT ;  /* 0x000000ff1a00720c */ /* 0x000fc40003f05270 */
[----:B------:R-:W-:Y:S01]  /*5eb0*/  IADD3 R6, PT, PT, R6, 0x4, RZ ;  /* 0x0000000406067810 */ /* 0x000fe20007ffe0ff */
[----:B------:R-:W-:Y:S01]  /*5ec0*/  IMAD.X R28, RZ, RZ, R13, P3 ;  /* 0x000000ffff1c7224 */ /* 0x000fe200018e060d */
[----:B---3--:R2:W-:Y:S09]  /*5ed0*/  STG.E.64 desc[UR8][R24.64], R22 ;  /* 0x0000001618007986 */ /* 0x0085f2000c101b08 */
[----:B------:R-:W-:Y:S05]  /*5ee0*/  @P0 BRA `(.L_x_143) ;  /* 0xfffffffc00a40947 */ /* 0x000fea000383ffff */
.L_x_142:
[----:B------:R-:W-:Y:S05]  /*5ef0*/  @!P2 BRA `(.L_x_144) ;  /* 0x000000000040a947 */ /* 0x000fea0003800000 */
[----:B0-----:R-:W0:Y:S01]  /*5f00*/  LDC.64 R8, c[0x0][0x3b0] ;  /* 0x0000ec00ff087b82 */ /* 0x001e220000000a00 */
[----:B------:R-:W-:Y:S01]  /*5f10*/  IMAD R6, R2, 0x32, R7 ;  /* 0x0000003202067824 */ /* 0x000fe200078e0207 */
[----:B------:R-:W-:Y:S01]  /*5f20*/  IADD3 R4, PT, PT, -R4, RZ, RZ ;  /* 0x000000ff04047210 */ /* 0x000fe20007ffe1ff */
[----:B------:R-:W-:-:S04]  /*5f30*/  IMAD.WIDE.U32 R14, R7, 0x8, R14 ;  /* 0x00000008070e7825 */ /* 0x000fc800078e000e */
[----:B------:R-:W-:-:S07]  /*5f40*/  IMAD.IADD R3, R6, 0x1, -R3 ;  /* 0x0000000106037824 */ /* 0x000fce00078e0a03 */
.L_x_145:
[----:B---3--:R-:W-:Y:S01]  /*5f50*/  IMAD.MOV.U32 R6, RZ, RZ, R14 ;  /* 0x000000ffff067224 */ /* 0x008fe200078e000e */
[----:B------:R-:W-:-:S06]  /*5f60*/  MOV R7, R15 ;  /* 0x0000000f00077202 */ /* 0x000fcc0000000f00 */
[----:B------:R-:W3:Y:S01]  /*5f70*/  LDG.E.64 R6, desc[UR8][R6.64] ;  /* 0x0000000806067981 */ /* 0x000ee2000c1e1b00 */
[C---:B0-----:R-:W-:Y:S01]  /*5f80*/  IMAD.WIDE.U32 R12, R3.reuse, 0x8, R8 ;  /* 0x00000008030c7825 */ /* 0x041fe200078e0008 */
[----:B------:R-:W-:Y:S02]  /*5f90*/  IADD3 R14, P2, PT, R14, 0x8, RZ ;  /* 0x000000080e0e7810 */ /* 0x000fe40007f5e0ff */
[----:B------:R-:W-:Y:S01]  /*5fa0*/  IADD3 R3, PT, PT, R3, 0x1, RZ ;  /* 0x0000000103037810 */ /* 0x000fe20007ffe0ff */
[----:B------:R-:W-:Y:S02]  /*5fb0*/  VIADD R4, R4, 0x1 ;  /* 0x0000000104047836 */ /* 0x000fe40000000000 */
[----:B------:R-:W-:-:S03]  /*5fc0*/  IMAD.X R15, RZ, RZ, R15, P2 ;  /* 0x000000ffff0f7224 */ /* 0x000fc600010e060f */
[----:B------:R-:W-:Y:S01]  /*5fd0*/  ISETP.NE.AND P0, PT, R4, RZ, PT ;  /* 0x000000ff0400720c */ /* 0x000fe20003f05270 */
[----:B---3--:R3:W-:-:S12]  /*5fe0*/  STG.E.64 desc[UR8][R12.64], R6 ;  /* 0x000000060c007986 */ /* 0x0087d8000c101b08 */
[----:B------:R-:W-:Y:S05]  /*5ff0*/  @P0 BRA `(.L_x_145) ;  /* 0xfffffffc00d40947 */ /* 0x000fea000383ffff */
.L_x_144:
[----:B------:R-:W-:Y:S01]  /*6000*/  HFMA2 R3, -RZ, RZ, 0, 0 ;  /* 0x00000000ff037431 */ /* 0x000fe200000001ff */
[----:B---3--:R-:W-:Y:S01]  /*6010*/  VIMNMX R6, PT, PT, R5, 0x1, !PT ;  /* 0x0000000105067848 */ /* 0x008fe20007fe0100 */
[----:B------:R-:W-:Y:S06]  /*6020*/  @!P1 BRA `(.L_x_146) ;  /* 0x00000008005c9947 */ /* 0x000fec0003800000 */
[----:B------:R-:W3:Y:S01]  /*6030*/  LDCU.64 UR4, c[0x0][0x398] ;  /* 0x00007300ff0477ac */ /* 0x000ee20008000a00 */
[----:B------:R-:W-:Y:S02]  /*6040*/  LOP3.LUT R3, R6, 0x7ffffffc, RZ, 0xc0, !PT ;  /* 0x7ffffffc06037812 */ /* 0x000fe400078ec0ff */
[----:B------:R-:W-:-:S03]  /*6050*/  LEA R2, R2, -R5, 0x2 ;  /* 0x8000000502027211 */ /* 0x000fc600078e10ff */
[----:B------:R-:W-:Y:S02]  /*6060*/  IMAD.MOV R7, RZ, RZ, -R3 ;  /* 0x000000ffff077224 */ /* 0x000fe400078e0a03 */
[----:B0-----:R-:W-:-:S03]  /*6070*/  VIADD R9, R2, 0x3 ;  /* 0x0000000302097836 */ /* 0x001fc60000000000 */
[----:B------:R-:W-:Y:S01]  /*6080*/  ISETP.GE.AND P0, PT, R7, RZ, PT ;  /* 0x000000ff0700720c */ /* 0x000fe20003f06270 */
[----:B---3--:R-:W-:-:S04]  /*6090*/  UIADD3 UR4, UP0, UPT, UR4, 0x10, URZ ;  /* 0x0000001004047890 */ /* 0x008fc8000ff1e0ff */
[----:B------:R-:W-:Y:S02]  /*60a0*/  UIADD3.X UR5, UPT, UPT, URZ, UR5, URZ, UP0, !UPT ;  /* 0x00000005ff057290 */ /* 0x000fe400087fe4ff */
[----:B------:R-:W-:-:S04]  /*60b0*/  MOV R4, UR4 ;  /* 0x0000000400047c02 */ /* 0x000fc80008000f00 */
[----:B------:R-:W-:Y:S02]  /*60c0*/  IMAD.U32 R5, RZ, RZ, UR5 ;  /* 0x00000005ff057e24 */ /* 0x000fe4000f8e00ff */
[----:B------:R-:W-:Y:S05]  /*60d0*/  @P0 BRA `(.L_x_147) ;  /* 0x0000000400d40947 */ /* 0x000fea0003800000 */
[----:B------:R-:W-:Y:S02]  /*60e0*/  ISETP.GT.AND P1, PT, R3, 0xc, PT ;  /* 0x0000000c0300780c */ /* 0x000fe40003f24270 */
[----:B------:R-:W-:-:S11]  /*60f0*/  PLOP3.LUT P0, PT, PT, PT, PT, 0x80, 0x8 ;  /* 0x000000000008781c */ /* 0x000fd60003f0f070 */
[----:B------:R-:W-:Y:S05]  /*6100*/  @!P1 BRA `(.L_x_148) ;  /* 0x00000004001c9947 */ /* 0x000fea0003800000 */
[----:B------:R-:W-:-:S13]  /*6110*/  PLOP3.LUT P0, PT, PT, PT, PT, 0x8, 0x80 ;  /* 0x000000000080781c */ /* 0x000fda0003f0e170 */
.L_x_149:
[----:B---3--:R-:W3:Y:S01]  /*6120*/  LDG.E.64 R12, desc[UR8][R4.64+-0x10] ;  /* 0xfffff008040c7981 */ /* 0x008ee2000c1e1b00 */
[----:B------:R-:W-:-:S05]  /*6130*/  IADD3 R15, PT, PT, R9, -0x3, RZ ;  /* 0xfffffffd090f7810 */ /* 0x000fca0007ffe0ff */
[----:B------:R-:W-:-:S05]  /*6140*/  IMAD.WIDE.U32 R14, R15, 0x8, R10 ;  /* 0x000000080f0e7825 */ /* 0x000fca00078e000a */
[----:B---3--:R0:W-:Y:S04]  /*6150*/  STG.E.64 desc[UR8][R14.64], R12 ;  /* 0x0000000c0e007986 */ /* 0x0081e8000c101b08 */
[----:B--2---:R-:W2:Y:S01]  /*6160*/  LDG.E.64 R18, desc[UR8][R4.64+-0x8] ;  /* 0xfffff80804127981 */ /* 0x004ea2000c1e1b00 */
[----:B------:R-:W-:-:S04]  /*6170*/  VIADD R21, R9, 0xfffffffe ;  /* 0xfffffffe09157836 */ /* 0x000fc80000000000 */
[----:B------:R-:W-:Y:S01]  /*6180*/  IMAD.WIDE.U32 R20, R21, 0x8, R10 ;  /* 0x0000000815147825 */ /* 0x000fe200078e000a */
[----:B-1----:R-:W-:-:S04]  /*6190*/  IADD3 R25, PT, PT, R9, -0x1, RZ ;  /* 0xffffffff09197810 */ /* 0x002fc80007ffe0ff */
[----:B--2---:R1:W-:Y:S04]  /*61a0*/  STG.E.64 desc[UR8][R20.64], R18 ;  /* 0x0000001214007986 */ /* 0x0043e8000c101b08 */
[----:B------:R-:W2:Y:S01]  /*61b0*/  LDG.E.64 R22, desc[UR8][R4.64] ;  /* 0x0000000804167981 */ /* 0x000ea2000c1e1b00 */
[----:B------:R-:W-:-:S05]  /*61c0*/  IMAD.WIDE.U32 R24, R25, 0x8, R10 ;  /* 0x0000000819187825 */ /* 0x000fca00078e000a */
[----:B--2---:R2:W-:Y:S04]  /*61d0*/  STG.E.64 desc[UR8][R24.64], R22 ;  /* 0x0000001618007986 */ /* 0x0045e8000c101b08 */
[----:B------:R-:W3:Y:S01]  /*61e0*/  LDG.E.64 R26, desc[UR8][R4.64+0x8] ;  /* 0x00000808041a7981 */ /* 0x000ee2000c1e1b00 */
[----:B------:R-:W-:-:S04]  /*61f0*/  IMAD.WIDE.U32 R28, R9, 0x8, R10 ;  /* 0x00000008091c7825 */ /* 0x000fc800078e000a */
[----:B0-----:R-:W-:Y:S01]  /*6200*/  VIADD R15, R9, 0x1 ;  /* 0x00000001090f7836 */ /* 0x001fe20000000000 */
[----:B---3--:R0:W-:Y:S04]  /*6210*/  STG.E.64 desc[UR8][R28.64], R26 ;  /* 0x0000001a1c007986 */ /* 0x0081e8000c101b08 */
[----:B------:R-:W3:Y:S01]  /*6220*/  LDG.E.64 R12, desc[UR8][R4.64+0x10] ;  /* 0x00001008040c7981 */ /* 0x000ee2000c1e1b00 */
[----:B------:R-:W-:Y:S01]  /*6230*/  IMAD.WIDE.U32 R14, R15, 0x8, R10 ;  /* 0x000000080f0e7825 */ /* 0x000fe200078e000a */
[----:B-1----:R-:W-:-:S04]  /*6240*/  IADD3 R21, PT, PT, R9, 0x2, RZ ;  /* 0x0000000209157810 */ /* 0x002fc80007ffe0ff */
[----:B---3--:R1:W-:Y:S04]  /*6250*/  STG.E.64 desc[UR8][R14.64], R12 ;  /* 0x0000000c0e007986 */ /* 0x0083e8000c101b08 */
[----:B------:R-:W3:Y:S01]  /*6260*/  LDG.E.64 R18, desc[UR8][R4.64+0x18] ;  /* 0x0000180804127981 */ /* 0x000ee2000c1e1b00 */
[----:B------:R-:W-:-:S04]  /*6270*/  IMAD.WIDE.U32 R20, R21, 0x8, R10 ;  /* 0x0000000815147825 */ /* 0x000fc800078e000a */
[----:B--2---:R-:W-:Y:S01]  /*6280*/  VIADD R25, R9, 0x3 ;  /* 0x0000000309197836 */ /* 0x004fe20000000000 */
[----:B---3--:R2:W-:Y:S04]  /*6290*/  STG.E.64 desc[UR8][R20.64], R18 ;  /* 0x0000001214007986 */ /* 0x0085e8000c101b08 */
[----:B------:R-:W3:Y:S01]  /*62a0*/  LDG.E.64 R22, desc[UR8][R4.64+0x20] ;  /* 0x0000200804167981 */ /* 0x000ee2000c1e1b00 */
[----:B------:R-:W-:Y:S01]  /*62b0*/  IMAD.WIDE.U32 R24, R25, 0x8, R10 ;  /* 0x0000000819187825 */ /* 0x000fe200078e000a */
[----:B0-----:R-:W-:-:S04]  /*62c0*/  IADD3 R29, PT, PT, R9, 0x4, RZ ;  /* 0x00000004091d7810 */ /* 0x001fc80007ffe0ff */
[----:B---3--:R0:W-:Y:S04]  /*62d0*/  STG.E.64 desc[UR8][R24.64], R22 ;  /* 0x0000001618007986 */ /* 0x0081e8000c101b08 */
[----:B------:R-:W3:Y:S01]  /*62e0*/  LDG.E.64 R26, desc[UR8][R4.64+0x28] ;  /* 0x00002808041a7981 */ /* 0x000ee2000c1e1b00 */
[----:B-1----:R-:W-:-:S04]  /*62f0*/  IMAD.WIDE.U32 R12, R29, 0x8, R10 ;  /* 0x000000081d0c7825 */ /* 0x002fc800078e000a */
[----:B------:R-:W-:Y:S01]  /*6300*/  VIADD R29, R9, 0x5 ;  /* 0x00000005091d7836 */ /* 0x000fe20000000000 */
[----:B---3--:R1:W-:Y:S04]  /*6310*/  STG.E.64 desc[UR8][R12.64], R26 ;  /* 0x0000001a0c007986 */ /* 0x0083e8000c101b08 */
[----:B------:R-:W3:Y:S01]  /*6320*/  LDG.E.64 R14, desc[UR8][R4.64+0x30] ;  /* 0x00003008040e7981 */ /* 0x000ee2000c1e1b00 */
[----:B--2---:R-:W-:Y:S01]  /*6330*/  IMAD.WIDE.U32 R18, R29, 0x8, R10 ;  /* 0x000000081d127825 */ /* 0x004fe200078e000a */
[----:B------:R-:W-:-:S04]  /*6340*/  IADD3 R29, PT, PT, R9, 0x6, RZ ;  /* 0x00000006091d7810 */ /* 0x000fc80007ffe0ff */
[----:B---3--:R2:W-:Y:S04]  /*6350*/  STG.E.64 desc[UR8][R18.64], R14 ;  /* 0x0000000e12007986 */ /* 0x0085e8000c101b08 */
[----:B------:R-:W3:Y:S01]  /*6360*/  LDG.E.64 R20, desc[UR8][R4.64+0x38] ;  /* 0x0000380804147981 */ /* 0x000ee2000c1e1b00 */
[----:B0-----:R-:W-:-:S04]  /*6370*/  IMAD.WIDE.U32 R22, R29, 0x8, R10 ;  /* 0x000000081d167825 */ /* 0x001fc800078e000a */
[----:B------:R-:W-:Y:S01]  /*6380*/  VIADD R29, R9, 0x7 ;  /* 0x00000007091d7836 */ /* 0x000fe20000000000 */
[----:B---3--:R0:W-:Y:S04]  /*6390*/  STG.E.64 desc[UR8][R22.64], R20 ;  /* 0x0000001416007986 */ /* 0x0081e8000c101b08 */
[----:B------:R-:W3:Y:S01]  /*63a0*/  LDG.E.64 R24, desc[UR8][R4.64+0x40] ;  /* 0x0000400804187981 */ /* 0x000ee2000c1e1b00 */
[----:B-1----:R-:W-:Y:S01]  /*63b0*/  IMAD.WIDE.U32 R12, R29, 0x8, R10 ;  /* 0x000000081d0c7825 */ /* 0x002fe200078e000a */
[----:B------:R-:W-:-:S04]  /*63c0*/  IADD3 R29, PT, PT, R9, 0x8, RZ ;  /* 0x00000008091d7810 */ /* 0x000fc80007ffe0ff */
[----:B---3--:R1:W-:Y:S04]  /*63d0*/  STG.E.64 desc[UR8][R12.64], R24 ;  /* 0x000000180c007986 */ /* 0x0083e8000c101b08 */
[----:B------:R-:W3:Y:S01]  /*63e0*/  LDG.E.64 R26, desc[UR8][R4.64+0x48] ;  /* 0x00004808041a7981 */ /* 0x000ee2000c1e1b00 */
[----:B--2---:R-:W-:-:S04]  /*63f0*/  IMAD.WIDE.U32 R14, R29, 0x8, R10 ;  /* 0x000000081d0e7825 */ /* 0x004fc800078e000a */
[----:B------:R-:W-:Y:S01]  /*6400*/  VIADD R29, R9, 0x9 ;  /* 0x00000009091d7836 */ /* 0x000fe20000000000 */
[----:B---3--:R2:W-:Y:S04]  /*6410*/  STG.E.64 desc[UR8][R14.64], R26 ;  /* 0x0000001a0e007986 */ /* 0x0085e8000c101b08 */
[----:B------:R-:W3:Y:S01]  /*6420*/  LDG.E.64 R18, desc[UR8][R4.64+0x50] ;  /* 0x0000500804127981 */ /* 0x000ee2000c1e1b00 */
[----:B0-----:R-:W-:Y:S01]  /*6430*/  IMAD.WIDE.U32 R20, R29, 0x8, R10 ;  /* 0x000000081d147825 */ /* 0x001fe200078e000a */
[----:B------:R-:W-:-:S04]  /*6440*/  IADD3 R29, PT, PT, R9, 0xa, RZ ;  /* 0x0000000a091d7810 */ /* 0x000fc80007ffe0ff */
[----:B---3--:R0:W-:Y:S04]  /*6450*/  STG.E.64 desc[UR8][R20.64], R18 ;  /* 0x0000001214007986 */ /* 0x0081e8000c101b08 */
[----:B------:R-:W3:Y:S01]  /*6460*/  LDG.E.64 R22, desc[UR8][R4.64+0x58] ;  /* 0x0000580804167981 */ /* 0x000ee2000c1e1b00 */
[----:B-1----:R-:W-:-:S04]  /*6470*/  IMAD.WIDE.U32 R12, R29, 0x8, R10 ;  /* 0x000000081d0c7825 */ /* 0x002fc800078e000a */
[----:B------:R-:W-:Y:S01]  /*6480*/  VIADD R29, R9, 0xb ;  /* 0x0000000b091d7836 */ /* 0x000fe20000000000 */
[----:B---3--:R3:W-:Y:S04]  /*6490*/  STG.E.64 desc[UR8][R12.64], R22 ;  /* 0x000000160c007986 */ /* 0x0087e8000c101b08 */
[----:B------:R-:W4:Y:S01]  /*64a0*/  LDG.E.64 R24, desc[UR8][R4.64+0x60] ;  /* 0x0000600804187981 */ /* 0x000f22000c1e1b00 */
[----:B--2---:R-:W-:Y:S01]  /*64b0*/  IMAD.WIDE.U32 R14, R29, 0x8, R10 ;  /* 0x000000081d0e7825 */ /* 0x004fe200078e000a */
[----:B------:R-:W-:-:S04]  /*64c0*/  IADD3 R29, PT, PT, R9, 0xc, RZ ;  /* 0x0000000c091d7810 */ /* 0x000fc80007ffe0ff */
[----:B----4-:R3:W-:Y:S04]  /*64d0*/  STG.E.64 desc[UR8][R14.64], R24 ;  /* 0x000000180e007986 */ /* 0x0107e8000c101b08 */
[----:B------:R1:W2:Y:S01]  /*64e0*/  LDG.E.64 R26, desc[UR8][R4.64+0x68] ;  /* 0x00006808041a7981 */ /* 0x0002a2000c1e1b00 */
[----:B0-----:R-:W-:Y:S01]  /*64f0*/  IMAD.WIDE.U32 R18, R29, 0x8, R10 ;  /* 0x000000081d127825 */ /* 0x001fe200078e000a */
[----:B------:R-:W-:-:S03]  /*6500*/  IADD3 R2, P2, PT, R4, 0x80, RZ ;  /* 0x0000008004027810 */ /* 0x000fc60007f5e0ff */
[----:B------:R-:W-:Y:S02]  /*6510*/  VIADD R7, R7, 0x10 ;  /* 0x0000001007077836 */ /* 0x000fe40000000000 */
[----:B------:R-:W-:-:S03]  /*6520*/  VIADD R9, R9, 0x10 ;  /* 0x0000001009097836 */ /* 0x000fc60000000000 */
[----:B------:R-:W-:Y:S02]  /*6530*/  ISETP.GE.AND P1, PT, R7, -0xc, PT ;  /* 0xfffffff40700780c */ /* 0x000fe40003f26270 */
[----:B-1----:R-:W-:Y:S02]  /*6540*/  IADD3.X R5, PT, PT, RZ, R5, RZ, P2, !PT ;  /* 0x00000005ff057210 */ /* 0x002fe400017fe4ff */
[----:B------:R-:W-:Y:S01]  /*6550*/  MOV R4, R2 ;  /* 0x0000000200047202 */ /* 0x000fe20000000f00 */
[----:B--2---:R3:W-:Y:S08]  /*6560*/  STG.E.64 desc[UR8][R18.64], R26 ;  /* 0x0000001a12007986 */ /* 0x0047f0000c101b08 */
[----:B------:R-:W-:Y:S05]  /*6570*/  @!P1 BRA `(.L_x_149) ;  /* 0xfffffff800e89947 */ /* 0x000fea000383ffff */
.L_x_148:
[----:B------:R-:W-:-:S05]  /*6580*/  IMAD.MOV R2, RZ, RZ, -R7 ;  /* 0x000000ffff027224 */ /* 0x000fca00078e0a07 */
[----:B------:R-:W-:-:S13]  /*6590*/  ISETP.GT.AND P1, PT, R2, 0x4, PT ;  /* 0x000000040200780c */ /* 0x000fda0003f24270 */
[----:B------:R-:W-:Y:S05]  /*65a0*/  @!P1 BRA `(.L_x_150) ;  /* 0x0000000000989947 */ /* 0x000fea0003800000 */
        /* <DEDUP_REMOVED lines=24> */
[----:B------:R-:W2:Y:S01]  /*6730*/  LDG.E.64 R22, desc[UR8][R4.64+0x20] ;  /* 0x0000200804167981 */ /* 0x000ea2000c1e1b00 */
[----:B------:R-:W-:Y:S01]  /*6740*/  IMAD.WIDE.U32 R24, R25, 0x8, R10 ;  /* 0x0000000819187825 */ /* 0x000fe200078e000a */
[----:B0-----:R-:W-:-:S04]  /*6750*/  IADD3 R29, PT, PT, R9, 0x4, RZ ;  /* 0x00000004091d7810 */ /* 0x001fc80007ffe0ff */
[----:B--2---:R4:W-:Y:S04]  /*6760*/  STG.E.64 desc[UR8][R24.64], R22 ;  /* 0x0000001618007986 */ /* 0x0049e8000c101b08 */
[----:B------:R0:W2:Y:S01]  /*6770*/  LDG.E.64 R26, desc[UR8][R4.64+0x28] ;  /* 0x00002808041a7981 */ /* 0x0000a2000c1e1b00 */
[----:B-1----:R-:W-:Y:S01]  /*6780*/  IMAD.WIDE.U32 R12, R29, 0x8, R10 ;  /* 0x000000081d0c7825 */ /* 0x002fe200078e000a */
[----:B------:R-:W-:Y:S02]  /*6790*/  IADD3 R2, P1, PT, R4, 0x40, RZ ;  /* 0x0000004004027810 */ /* 0x000fe40007f3e0ff */
[----:B------:R-:W-:Y:S01]  /*67a0*/  PLOP3.LUT P0, PT, PT, PT, PT, 0x8, 0x80 ;  /* 0x000000000080781c */ /* 0x000fe20003f0e170 */
[----:B------:R-:W-:Y:S01]  /*67b0*/  VIADD R9, R9, 0x8 ;  /* 0x0000000809097836 */ /* 0x000fe20000000000 */
[----:B------:R-:W-:Y:S01]  /*67c0*/  IADD3 R7, PT, PT, R7, 0x8, RZ ;  /* 0x0000000807077810 */ /* 0x000fe20007ffe0ff */
[----:B------:R-:W-:Y:S01]  /*67d0*/  IMAD.X R15, RZ, RZ, R5, P1 ;  /* 0x000000ffff0f7224 */ /* 0x000fe200008e0605 */
[----:B0-----:R-:W-:-:S03]  /*67e0*/  MOV R4, R2 ;  /* 0x0000000200047202 */ /* 0x001fc60000000f00 */
[----:B------:R-:W-:Y:S01]  /*67f0*/  IMAD.MOV.U32 R5, RZ, RZ, R15 ;  /* 0x000000ffff057224 */ /* 0x000fe200078e000f */
[----:B--2---:R4:W-:Y:S06]  /*6800*/  STG.E.64 desc[UR8][R12.64], R26 ;  /* 0x0000001a0c007986 */ /* 0x0049ec000c101b08 */
.L_x_150:
[----:B------:R-:W-:-:S13]  /*6810*/  ISETP.NE.OR P0, PT, R7, RZ, P0 ;  /* 0x000000ff0700720c */ /* 0x000fda0000705670 */
[----:B------:R-:W-:Y:S05]  /*6820*/  @!P0 BRA `(.L_x_146) ;  /* 0x00000000005c8947 */ /* 0x000fea0003800000 */
.L_x_147:
[----:B---34-:R-:W3:Y:S01]  /*6830*/  LDG.E.64 R12, desc[UR8][R4.64+-0x10] ;  /* 0xfffff008040c7981 */ /* 0x018ee2000c1e1b00 */
[----:B-12---:R-:W-:-:S05]  /*6840*/  IADD3 R23, PT, PT, R9, -0x3, RZ ;  /* 0xfffffffd09177810 */ /* 0x006fca0007ffe0ff */
[----:B------:R-:W-:-:S05]  /*6850*/  IMAD.WIDE.U32 R22, R23, 0x8, R10 ;  /* 0x0000000817167825 */ /* 0x000fca00078e000a */
[----:B---3--:R0:W-:Y:S04]  /*6860*/  STG.E.64 desc[UR8][R22.64], R12 ;  /* 0x0000000c16007986 */ /* 0x0081e8000c101b08 */
[----:B------:R-:W2:Y:S01]  /*6870*/  LDG.E.64 R14, desc[UR8][R4.64+-0x8] ;  /* 0xfffff808040e7981 */ /* 0x000ea2000c1e1b00 */
[----:B------:R-:W-:-:S04]  /*6880*/  VIADD R25, R9, 0xfffffffe ;  /* 0xfffffffe09197836 */ /* 0x000fc80000000000 */
[----:B------:R-:W-:Y:S01]  /*6890*/  IMAD.WIDE.U32 R24, R25, 0x8, R10 ;  /* 0x0000000819187825 */ /* 0x000fe200078e000a */
[----:B------:R-:W-:-:S04]  /*68a0*/  IADD3 R27, PT, PT, R9, -0x1, RZ ;  /* 0xffffffff091b7810 */ /* 0x000fc80007ffe0ff */
[----:B--2---:R1:W-:Y:S04]  /*68b0*/  STG.E.64 desc[UR8][R24.64], R14 ;  /* 0x0000000e18007986 */ /* 0x0043e8000c101b08 */
[----:B------:R-:W2:Y:S01]  /*68c0*/  LDG.E.64 R18, desc[UR8][R4.64] ;  /* 0x0000000804127981 */ /* 0x000ea2000c1e1b00 */
[----:B------:R-:W-:-:S05]  /*68d0*/  IMAD.WIDE.U32 R26, R27, 0x8, R10 ;  /* 0x000000081b1a7825 */ /* 0x000fca00078e000a */
[----:B--2---:R1:W-:Y:S04]  /*68e0*/  STG.E.64 desc[UR8][R26.64], R18 ;  /* 0x000000121a007986 */ /* 0x0043e8000c101b08 */
[----:B------:R2:W3:Y:S01]  /*68f0*/  LDG.E.64 R20, desc[UR8][R4.64+0x8] ;  /* 0x0000080804147981 */ /* 0x0004e2000c1e1b00 */
[----:B------:R-:W-:Y:S01]  /*6900*/  IMAD.WIDE.U32 R28, R9, 0x8, R10 ;  /* 0x00000008091c7825 */ /* 0x000fe200078e000a */
[----:B------:R-:W-:-:S03]  /*6910*/  IADD3 R2, P1, PT, R4, 0x20, RZ ;  /* 0x0000002004027810 */ /* 0x000fc60007f3e0ff */
[----:B------:R-:W-:Y:S01]  /*6920*/  VIADD R7, R7, 0x4 ;  /* 0x0000000407077836 */ /* 0x000fe20000000000 */
[----:B0-----:R-:W-:Y:S01]  /*6930*/  IADD3.X R13, PT, PT, RZ, R5, RZ, P1, !PT ;  /* 0x00000005ff0d7210 */ /* 0x001fe20000ffe4ff */
[----:B------:R-:W-:-:S03]  /*6940*/  VIADD R9, R9, 0x4 ;  /* 0x0000000409097836 */ /* 0x000fc60000000000 */
[----:B------:R-:W-:Y:S01]  /*6950*/  ISETP.NE.AND P0, PT, R7, RZ, PT ;  /* 0x000000ff0700720c */ /* 0x000fe20003f05270 */
[----:B--2---:R-:W-:Y:S01]  /*6960*/  IMAD.MOV.U32 R5, RZ, RZ, R13 ;  /* 0x000000ffff057224 */ /* 0x004fe200078e000d */
[----:B------:R-:W-:Y:S01]  /*6970*/  MOV R4, R2 ;  /* 0x0000000200047202 */ /* 0x000fe20000000f00 */
[----:B---3--:R1:W-:Y:S10]  /*6980*/  STG.E.64 desc[UR8][R28.64], R20 ;  /* 0x000000141c007986 */ /* 0x0083f4000c101b08 */
[----:B------:R-:W-:Y:S05]  /*6990*/  @P0 BRA `(.L_x_147) ;  /* 0xfffffffc00a40947 */ /* 0x000fea000383ffff */
.L_x_146:
[----:B------:R-:W-:-:S04]  /*69a0*/  LOP3.LUT R6, R6, 0x1, RZ, 0xc0, !PT ;  /* 0x0000000106067812 */ /* 0x000fc800078ec0ff */
[----:B------:R-:W-:-:S13]  /*69b0*/  ISETP.NE.U32.AND P0, PT, R6, 0x1, PT ;  /* 0x000000010600780c */ /* 0x000fda0003f05070 */
[----:B------:R-:W-:Y:S05]  /*69c0*/  @P0 EXIT ;  /* 0x000000000000094d */ /* 0x000fea0003800000 */
[----:B------:R-:W-:-:S06]  /*69d0*/  IMAD.WIDE.U32 R16, R3, 0x8, R16 ;  /* 0x0000000803107825 */ /* 0x000fcc00078e0010 */
[----:B------:R-:W5:Y:S01]  /*69e0*/  LDG.E.64 R16, desc[UR8][R16.64] ;  /* 0x0000000810107981 */ /* 0x000f62000c1e1b00 */
[----:B------:R-:W-:-:S05]  /*69f0*/  LEA R3, R0, R3, 0x2 ;  /* 0x0000000300037211 */ /* 0x000fca00078e10ff */
[----:B------:R-:W-:-:S05]  /*6a00*/  IMAD.WIDE.U32 R10, R3, 0x8, R10 ;  /* 0x00000008030a7825 */ /* 0x000fca00078e000a */
[----:B-----5:R-:W-:Y:S01]  /*6a10*/  STG.E.64 desc[UR8][R10.64], R16 ;  /* 0x000000100a007986 */ /* 0x020fe2000c101b08 */
[----:B------:R-:W-:Y:S05]  /*6a20*/  EXIT ;  /* 0x000000000000794d */ /* 0x000fea0003800000 */
.L_x_151:
        /* <DEDUP_REMOVED lines=13> */
.L_x_346:


//--------------------- .text._Z8playGamePdS_S_S_S_P17curandStateXORWOW --------------------------
	.section	.text._Z8playGamePdS_S_S_S_P17curandStateXORWOW,"ax",@progbits
	.align	128
        .global         _Z8playGamePdS_S_S_S_P17curandStateXORWOW
        .type           _Z8playGamePdS_S_S_S_P17curandStateXORWOW,@function
        .size           _Z8playGamePdS_S_S_S_P17curandStateXORWOW,(.L_x_344 - _Z8playGamePdS_S_S_S_P17curandStateXORWOW)
        .other          _Z8playGamePdS_S_S_S_P17curandStateXORWOW,@"STO_CUDA_ENTRY STV_DEFAULT"
_Z8playGamePdS_S_S_S_P17curandStateXORWOW:
.text._Z8playGamePdS_S_S_S_P17curandStateXORWOW:
[----:B------:R-:W0:Y:S01]  /*0000*/  LDC R1, c[0x0][0x37c] ;  /* 0x0000df00ff017b82 */ /* 0x000e220000000800 */
[----:B------:R-:W1:Y:S07]  /*0010*/  S2R R5, SR_TID.X ;  /* 0x0000000000057919 */ /* 0x000e6e0000002100 */
[----:B------:R-:W1:Y:S01]  /*0020*/  S2UR UR4, SR_CTAID.X ;  /* 0x00000000000479c3 */ /* 0x000e620000002500 */
[----:B------:R-:W2:Y:S01]  /*0030*/  LDCU.64 UR36, c[0x0][0x358] ;  /* 0x00006b00ff2477ac */ /* 0x000ea20008000a00 */
[----:B0-----:R-:W-:-:S06]  /*0040*/  VIADD R1, R1, 0xfffffce0 ;  /* 0xfffffce001017836 */ /* 0x001fcc0000000000 */
[----:B------:R-:W1:Y:S08]  /*0050*/  LDC R16, c[0x0][0x360] ;  /* 0x0000d800ff107b82 */ /* 0x000e700000000800 */
[----:B------:R-:W0:Y:S01]  /*0060*/  LDC.64 R2, c[0x0][0x3a8] ;  /* 0x0000ea00ff027b82 */ /* 0x000e220000000a00 */
[----:B-1----:R-:W-:-:S04]  /*0070*/  IMAD R16, R16, UR4, R5 ;  /* 0x0000000410107c24 */ /* 0x002fc8000f8e0205 */
[----:B0-----:R-:W-:-:S05]  /*0080*/  IMAD.WIDE.U32 R2, R16, 0x30, R2 ;  /* 0x0000003010027825 */ /* 0x001fca00078e0002 */
[----:B--2---:R0:W5:Y:S04]  /*0090*/  LDG.E.64 R26, desc[UR36][R2.64] ;  /* 0x00000024021a7981 */ /* 0x004168000c1e1b00 */
[----:B------:R0:W5:Y:S04]  /*00a0*/  LDG.E.64 R28, desc[UR36][R2.64+0x8] ;  /* 0x00000824021c7981 */ /* 0x000168000c1e1b00 */
[----:B------:R0:W5:Y:S01]  /*00b0*/  LDG.E.64 R30, desc[UR36][R2.64+0x10] ;  /* 0x00001024021e7981 */ /* 0x000162000c1e1b00 */
[----:B------:R-:W-:Y:S01]  /*00c0*/  MOV R0, 0x40 ;  /* 0x0000004000007802 */ /* 0x000fe20000000f00 */
[----:B------:R-:W-:-:S02]  /*00d0*/  IMAD.MOV.U32 R4, RZ, RZ, 0x2580 ;  /* 0x00002580ff047424 */ /* 0x000fc400078e00ff */
[----:B------:R-:W-:Y:S01]  /*00e0*/  IMAD.MOV.U32 R5, RZ, RZ, RZ ;  /* 0x000000ffff057224 */ /* 0x000fe200078e00ff */
[----:B------:R0:W1:Y:S06]  /*00f0*/  LDC.64 R6, c[0x4][R0] ;  /* 0x0100000000067b82 */ /* 0x00006c0000000a00 */
[----:B------:R-:W-:-:S07]  /*0100*/  LEPC R20, `(.L_x_152) ;  /* 0x000000001014794e */ /* 0x000fce0000000000 */
[----:B01---5:R-:W-:Y:S05]  /*0110*/  CALL.ABS.NOINC R6 ;  /* 0x0000000006007343 */ /* 0x023fea0003c00000 */
.L_x_152:
[----:B------:R-:W0:Y:S01]  /*0120*/  LDCU.64 UR4, c[0x0][0x380] ;  /* 0x00007000ff0477ac */ /* 0x000e220008000a00 */
[----:B------:R-:W-:Y:S02]  /*0130*/  IMAD R7, R16, 0x4b0, RZ ;  /* 0x000004b010077824 */ /* 0x000fe400078e02ff */
[----:B------:R-:W-:Y:S01]  /*0140*/  HFMA2 R0, -RZ, RZ, 0, 0 ;  /* 0x00000000ff007431 */ /* 0x000fe200000001ff */
[----:B------:R-:W-:Y:S01]  /*0150*/  BSSY.RECONVERGENT B0, `(.L_x_153) ;  /* 0x00000b2000007945 */ /* 0x000fe20003800200 */
[----:B------:R-:W-:Y:S02]  /*0160*/  IMAD.MOV.U32 R24, RZ, RZ, R4 ;  /* 0x000000ffff187224 */ /* 0x000fe400078e0004 */
[----:B------:R-:W-:-:S04]  /*0170*/  IMAD.WIDE R2, R7, 0x8, RZ ;  /* 0x0000000807027825 */ /* 0x000fc800078e02ff */
[----:B------:R-:W-:Y:S01]  /*0180*/  IMAD.MOV.U32 R25, RZ, RZ, R5 ;  /* 0x000000ffff197224 */ /* 0x000fe200078e0005 */
[----:B------:R-:W-:-:S05]  /*0190*/  IADD3 R2, P0, PT, -R2, R4, RZ ;  /* 0x0000000402027210 */ /* 0x000fca0007f1e1ff */
[----:B------:R-:W-:Y:S01]  /*01a0*/  IMAD.X R3, R5, 0x1, ~R3, P0 ;  /* 0x0000000105037824 */ /* 0x000fe200000e0e03 */
[----:B0-----:R-:W-:-:S04]  /*01b0*/  UIADD3 UR4, UP0, UPT, UR4, 0x10, URZ ;  /* 0x0000001004047890 */ /* 0x001fc8000ff1e0ff */
[----:B------:R-:W-:Y:S02]  /*01c0*/  UIADD3.X UR5, UPT, UPT, URZ, UR5, URZ, UP0, !UPT ;  /* 0x00000005ff057290 */ /* 0x000fe400087fe4ff */
[----:B------:R-:W-:-:S04]  /*01d0*/  IMAD.U32 R4, RZ, RZ, UR4 ;  /* 0x00000004ff047e24 */ /* 0x000fc8000f8e00ff */
[----:B------:R-:W-:-:S07]  /*01e0*/  IMAD.U32 R5, RZ, RZ, UR5 ;  /* 0x00000005ff057e24 */ /* 0x000fce000f8e00ff */
.L_x_154:
[----:B------:R-:W-:-:S05]  /*01f0*/  IMAD.WIDE R8, R7, 0x8, R4 ;  /* 0x0000000807087825 */ /* 0x000fca00078e0204 */
[----:B----4-:R-:W2:Y:S01]  /*0200*/  LDG.E.64 R10, desc[UR36][R8.64+-0x10] ;  /* 0xfffff024080a7981 */ /* 0x010ea2000c1e1b00 */
[----:B------:R-:W-:-:S05]  /*0210*/  IMAD.WIDE R32, R7, 0x8, R2 ;  /* 0x0000000807207825 */ /* 0x000fca00078e0202 */
[----:B--2---:R0:W-:Y:S04]  /*0220*/  ST.E.64 desc[UR36][R32.64], R10 ;  /* 0x0000000a20007985 */ /* 0x0041e8000c101b24 */
[----:B------:R-:W2:Y:S04]  /*0230*/  LDG.E.64 R12, desc[UR36][R8.64+-0x8] ;  /* 0xfffff824080c7981 */ /* 0x000ea8000c1e1b00 */
[----:B--2---:R1:W-:Y:S04]  /*0240*/  ST.E.64 desc[UR36][R32.64+0x8], R12 ;  /* 0x0000080c20007985 */ /* 0x0043e8000c101b24 */
[----:B------:R-:W2:Y:S01]  /*0250*/  LDG.E.64 R14, desc[UR36][R8.64] ;  /* 0x00000024080e7981 */ /* 0x000ea2000c1e1b00 */
[----:B------:R-:W-:-:S03]  /*0260*/  VIADD R35, R7, 0x4 ;  /* 0x0000000407237836 */ /* 0x000fc60000000000 */
[----:B--2---:R2:W-:Y:S04]  /*0270*/  ST.E.64 desc[UR36][R32.64+0x10], R14 ;  /* 0x0000100e20007985 */ /* 0x0045e8000c101b24 */
[----:B------:R-:W3:Y:S01]  /*0280*/  LDG.E.64 R18, desc[UR36][R8.64+0x8] ;  /* 0x0000082408127981 */ /* 0x000ee2000c1e1b00 */
[----:B------:R-:W-:-:S03]  /*0290*/  IMAD.WIDE R20, R35, 0x8, R4 ;  /* 0x0000000823147825 */ /* 0x000fc600078e0204 */
[----:B---3--:R3:W-:Y:S04]  /*02a0*/  ST.E.64 desc[UR36][R32.64+0x18], R18 ;  /* 0x0000181220007985 */ /* 0x0087e8000c101b24 */
[----:B------:R-:W4:Y:S01]  /*02b0*/  LDG.E.64 R22, desc[UR36][R20.64+-0x10] ;  /* 0xfffff02414167981 */ /* 0x000f22000c1e1b00 */
[----:B------:R-:W-:-:S05]  /*02c0*/  IMAD.WIDE R34, R35, 0x8, R2 ;  /* 0x0000000823227825 */ /* 0x000fca00078e0202 */
[----:B----4-:R4:W-:Y:S04]  /*02d0*/  ST.E.64 desc[UR36][R34.64], R22 ;  /* 0x0000001622007985 */ /* 0x0109e8000c101b24 */
[----:B0-----:R-:W5:Y:S04]  /*02e0*/  LDG.E.64 R10, desc[UR36][R20.64+-0x8] ;  /* 0xfffff824140a7981 */ /* 0x001f68000c1e1b00 */
[----:B-----5:R0:W-:Y:S04]  /*02f0*/  ST.E.64 desc[UR36][R34.64+0x8], R10 ;  /* 0x0000080a22007985 */ /* 0x0201e8000c101b24 */
[----:B-1----:R-:W5:Y:S01]  /*0300*/  LDG.E.64 R12, desc[UR36][R20.64] ;  /* 0x00000024140c7981 */ /* 0x002f62000c1e1b00 */
[----:B------:R-:W-:-:S03]  /*0310*/  VIADD R17, R7, 0x8 ;  /* 0x0000000807117836 */ /* 0x000fc60000000000 */
[----:B-----5:R1:W-:Y:S04]  /*0320*/  ST.E.64 desc[UR36][R34.64+0x10], R12 ;  /* 0x0000100c22007985 */ /* 0x0203e8000c101b24 */
[----:B------:R-:W5:Y:S01]  /*0330*/  LDG.E.64 R8, desc[UR36][R20.64+0x8] ;  /* 0x0000082414087981 */ /* 0x000f62000c1e1b00 */
[----:B--2---:R-:W-:-:S03]  /*0340*/  IMAD.WIDE R14, R17, 0x8, R4 ;  /* 0x00000008110e7825 */ /* 0x004fc600078e0204 */
[----:B-----5:R2:W-:Y:S04]  /*0350*/  ST.E.64 desc[UR36][R34.64+0x18], R8 ;  /* 0x0000180822007985 */ /* 0x0205e8000c101b24 */
[----:B---3--:R-:W3:Y:S01]  /*0360*/  LDG.E.64 R18, desc[UR36][R14.64+-0x10] ;  /* 0xfffff0240e127981 */ /* 0x008ee2000c1e1b00 */
[----:B------:R-:W-:-:S05]  /*0370*/  IMAD.WIDE R32, R17, 0x8, R2 ;  /* 0x0000000811207825 */ /* 0x000fca00078e0202 */
[----:B---3--:R3:W-:Y:S04]  /*0380*/  ST.E.64 desc[UR36][R32.64], R18 ;  /* 0x0000001220007985 */ /* 0x0087e8000c101b24 */
[----:B----4-:R-:W4:Y:S04]  /*0390*/  LDG.E.64 R22, desc[UR36][R14.64+-0x8] ;  /* 0xfffff8240e167981 */ /* 0x010f28000c1e1b00 */
[----:B----4-:R4:W-:Y:S04]  /*03a0*/  ST.E.64 desc[UR36][R32.64+0x8], R22 ;  /* 0x0000081620007985 */ /* 0x0109e8000c101b24 */
[----:B0-----:R-:W5:Y:S01]  /*03b0*/  LDG.E.64 R10, desc[UR36][R14.64] ;  /* 0x000000240e0a7981 */ /* 0x001f62000c1e1b00 */
[----:B------:R-:W-:-:S03]  /*03c0*/  VIADD R17, R7, 0xc ;  /* 0x0000000c07117836 */ /* 0x000fc60000000000 */
[----:B-----5:R0:W-:Y:S04]  /*03d0*/  ST.E.64 desc[UR36][R32.64+0x10], R10 ;  /* 0x0000100a20007985 */ /* 0x0201e8000c101b24 */
[----:B-1----:R-:W5:Y:S01]  /*03e0*/  LDG.E.64 R12, desc[UR36][R14.64+0x8] ;  /* 0x000008240e0c7981 */ /* 0x002f62000c1e1b00 */
[----:B------:R-:W-:-:S03]  /*03f0*/  IMAD.WIDE R20, R17, 0x8, R4 ;  /* 0x0000000811147825 */ /* 0x000fc600078e0204 */
[----:B-----5:R1:W-:Y:S04]  /*0400*/  ST.E.64 desc[UR36][R32.64+0x18], R12 ;  /* 0x0000180c20007985 */ /* 0x0203e8000c101b24 */
[----:B--2---:R-:W2:Y:S01]  /*0410*/  LDG.E.64 R8, desc[UR36][R20.64+-0x10] ;  /* 0xfffff02414087981 */ /* 0x004ea2000c1e1b00 */
[----:B------:R-:W-:-:S05]  /*0420*/  IMAD.WIDE R34, R17, 0x8, R2 ;  /* 0x0000000811227825 */ /* 0x000fca00078e0202 */
[----:B--2---:R2:W-:Y:S04]  /*0430*/  ST.E.64 desc[UR36][R34.64], R8 ;  /* 0x0000000822007985 */ /* 0x0045e8000c101b24 */
[----:B---3--:R-:W3:Y:S04]  /*0440*/  LDG.E.64 R18, desc[UR36][R20.64+-0x8] ;  /* 0xfffff82414127981 */ /* 0x008ee8000c1e1b00 */
[----:B---3--:R3:W-:Y:S04]  /*0450*/  ST.E.64 desc[UR36][R34.64+0x8], R18 ;  /* 0x0000081222007985 */ /* 0x0087e8000c101b24 */
[----:B----4-:R-:W4:Y:S01]  /*0460*/  LDG.E.64 R22, desc[UR36][R20.64] ;  /* 0x0000002414167981 */ /* 0x010f22000c1e1b00 */
[----:B------:R-:W-:-:S03]  /*0470*/  IADD3 R17, PT, PT, R7, 0x10, RZ ;  /* 0x0000001007117810 */ /* 0x000fc60007ffe0ff */
[----:B----4-:R4:W-:Y:S04]  /*0480*/  ST.E.64 desc[UR36][R34.64+0x10], R22 ;  /* 0x0000101622007985 */ /* 0x0109e8000c101b24 */
[----:B0-----:R-:W5:Y:S01]  /*0490*/  LDG.E.64 R10, desc[UR36][R20.64+0x8] ;  /* 0x00000824140a7981 */ /* 0x001f62000c1e1b00 */
[----:B------:R-:W-:-:S03]  /*04a0*/  IMAD.WIDE R14, R17, 0x8, R4 ;  /* 0x00000008110e7825 */ /* 0x000fc600078e0204 */
[----:B-----5:R0:W-:Y:S04]  /*04b0*/  ST.E.64 desc[UR36][R34.64+0x18], R10 ;  /* 0x0000180a22007985 */ /* 0x0201e8000c101b24 */
[----:B-1----:R-:W5:Y:S01]  /*04c0*/  LDG.E.64 R12, desc[UR36][R14.64+-0x10] ;  /* 0xfffff0240e0c7981 */ /* 0x002f62000c1e1b00 */
[----:B------:R-:W-:-:S05]  /*04d0*/  IMAD.WIDE R32, R17, 0x8, R2 ;  /* 0x0000000811207825 */ /* 0x000fca00078e0202 */
[----:B-----5:R1:W-:Y:S04]  /*04e0*/  ST.E.64 desc[UR36][R32.64], R12 ;  /* 0x0000000c20007985 */ /* 0x0203e8000c101b24 */
[----:B--2---:R-:W2:Y:S04]  /*04f0*/  LDG.E.64 R8, desc[UR36][R14.64+-0x8] ;  /* 0xfffff8240e087981 */ /* 0x004ea8000c1e1b00 */
[----:B--2---:R2:W-:Y:S04]  /*0500*/  ST.E.64 desc[UR36][R32.64+0x8], R8 ;  /* 0x0000080820007985 */ /* 0x0045e8000c101b24 */
[----:B---3--:R-:W3:Y:S01]  /*0510*/  LDG.E.64 R18, desc[UR36][R14.64] ;  /* 0x000000240e127981 */ /* 0x008ee2000c1e1b00 */
[----:B------:R-:W-:-:S03]  /*0520*/  VIADD R17, R7, 0x14 ;  /* 0x0000001407117836 */ /* 0x000fc60000000000 */
[----:B---3--:R3:W-:Y:S04]  /*0530*/  ST.E.64 desc[UR36][R32.64+0x10], R18 ;  /* 0x0000101220007985 */ /* 0x0087e8000c101b24 */
[----:B------:R-:W5:Y:S01]  /*0540*/  LDG.E.64 R20, desc[UR36][R14.64+0x8] ;  /* 0x000008240e147981 */ /* 0x000f62000c1e1b00 */
[----:B----4-:R-:W-:-:S03]  /*0550*/  IMAD.WIDE R22, R17, 0x8, R4 ;  /* 0x0000000811167825 */ /* 0x010fc600078e0204 */
[----:B-----5:R4:W-:Y:S04]  /*0560*/  ST.E.64 desc[UR36][R32.64+0x18], R20 ;  /* 0x0000181420007985 */ /* 0x0209e8000c101b24 */
[----:B0-----:R-:W5:Y:S01]  /*0570*/  LDG.E.64 R10, desc[UR36][R22.64+-0x10] ;  /* 0xfffff024160a7981 */ /* 0x001f62000c1e1b00 */
[----:B------:R-:W-:-:S05]  /*0580*/  IMAD.WIDE R34, R17, 0x8, R2 ;  /* 0x0000000811227825 */ /* 0x000fca00078e0202 */
[----:B-----5:R0:W-:Y:S04]  /*0590*/  ST.E.64 desc[UR36][R34.64], R10 ;  /* 0x0000000a22007985 */ /* 0x0201e8000c101b24 */
[----:B-1----:R-:W5:Y:S04]  /*05a0*/  LDG.E.64 R12, desc[UR36][R22.64+-0x8] ;  /* 0xfffff824160c7981 */ /* 0x002f68000c1e1b00 */
[----:B-----5:R1:W-:Y:S04]  /*05b0*/  ST.E.64 desc[UR36][R34.64+0x8], R12 ;  /* 0x0000080c22007985 */ /* 0x0203e8000c101b24 */
[----:B--2---:R-:W2:Y:S01]  /*05c0*/  LDG.E.64 R8, desc[UR36][R22.64] ;  /* 0x0000002416087981 */ /* 0x004ea2000c1e1b00 */
[----:B------:R-:W-:-:S03]  /*05d0*/  VIADD R17, R7, 0x18 ;  /* 0x0000001807117836 */ /* 0x000fc60000000000 */
[----:B--2---:R2:W-:Y:S04]  /*05e0*/  ST.E.64 desc[UR36][R34.64+0x10], R8 ;  /* 0x0000100822007985 */ /* 0x0045e8000c101b24 */
[----:B------:R-:W5:Y:S01]  /*05f0*/  LDG.E.64 R14, desc[UR36][R22.64+0x8] ;  /* 0x00000824160e7981 */ /* 0x000f62000c1e1b00 */
[----:B---3--:R-:W-:-:S03]  /*0600*/  IMAD.WIDE R18, R17, 0x8, R4 ;  /* 0x0000000811127825 */ /* 0x008fc600078e0204 */
[----:B-----5:R3:W-:Y:S04]  /*0610*/  ST.E.64 desc[UR36][R34.64+0x18], R14 ;  /* 0x0000180e22007985 */ /* 0x0207e8000c101b24 */
[----:B----4-:R-:W4:Y:S01]  /*0620*/  LDG.E.64 R20, desc[UR36][R18.64+-0x10] ;  /* 0xfffff02412147981 */ /* 0x010f22000c1e1b00 */
[----:B------:R-:W-:-:S05]  /*0630*/  IMAD.WIDE R32, R17, 0x8, R2 ;  /* 0x0000000811207825 */ /* 0x000fca00078e0202 */
[----:B----4-:R4:W-:Y:S04]  /*0640*/  ST.E.64 desc[UR36][R32.64], R20 ;  /* 0x0000001420007985 */ /* 0x0109e8000c101b24 */
[----:B0-----:R-:W5:Y:S04]  /*0650*/  LDG.E.64 R10, desc[UR36][R18.64+-0x8] ;  /* 0xfffff824120a7981 */ /* 0x001f68000c1e1b00 */
[----:B-----5:R0:W-:Y:S04]  /*0660*/  ST.E.64 desc[UR36][R32.64+0x8], R10 ;  /* 0x0000080a20007985 */ /* 0x0201e8000c101b24 */
[----:B-1----:R-:W5:Y:S01]  /*0670*/  LDG.E.64 R12, desc[UR36][R18.64] ;  /* 0x00000024120c7981 */ /* 0x002f62000c1e1b00 */
[----:B------:R-:W-:-:S03]  /*0680*/  VIADD R17, R7, 0x1c ;  /* 0x0000001c07117836 */ /* 0x000fc60000000000 */
[----:B-----5:R1:W-:Y:S04]  /*0690*/  ST.E.64 desc[UR36][R32.64+0x10], R12 ;  /* 0x0000100c20007985 */ /* 0x0203e8000c101b24 */
[----:B--2---:R-:W2:Y:S01]  /*06a0*/  LDG.E.64 R8, desc[UR36][R18.64+0x8] ;  /* 0x0000082412087981 */ /* 0x004ea2000c1e1b00 */
[----:B------:R-:W-:-:S03]  /*06b0*/  IMAD.WIDE R22, R17, 0x8, R4 ;  /* 0x0000000811167825 */ /* 0x000fc600078e0204 */
[----:B--2---:R2:W-:Y:S04]  /*06c0*/  ST.E.64 desc[UR36][R32.64+0x18], R8 ;  /* 0x0000180820007985 */ /* 0x0045e8000c101b24 */
        /* <DEDUP_REMOVED lines=17> */
[----:B------:R-:W-:-:S03]  /*07e0*/  VIADD R17, R7, 0x24 ;  /* 0x0000002407117836 */ /* 0x000fc60000000000 */
        /* <DEDUP_REMOVED lines=10> */
[----:B------:R-:W-:-:S03]  /*0890*/  IADD3 R17, PT, PT, R7, 0x28, RZ ;  /* 0x0000002807117810 */ /* 0x000fc60007ffe0ff */
        /* <DEDUP_REMOVED lines=12> */
[----:B---3--:R-:W3:Y:S01]  /*0960*/  LDG.E.64 R14, desc[UR36][R20.64+0x8] ;  /* 0x00000824140e7981 */ /* 0x008ee2000c1e1b00 */
[----:B------:R-:W-:-:S03]  /*0970*/  IMAD.WIDE R22, R17, 0x8, R4 ;  /* 0x0000000811167825 */ /* 0x000fc600078e0204 */
[----:B---3--:R3:W-:Y:S04]  /*0980*/  ST.E.64 desc[UR36][R32.64+0x18], R14 ;  /* 0x0000180e20007985 */ /* 0x0087e8000c101b24 */
        /* <DEDUP_REMOVED lines=22> */
[----:B------:R-:W5:Y:S01]  /*0af0*/  LDG.E.64 R32, desc[UR36][R22.64+-0x10] ;  /* 0xfffff02416207981 */ /* 0x000f62000c1e1b00 */
[----:B--2---:R-:W-:-:S05]  /*0b00*/  IMAD.WIDE R34, R17, 0x8, R2 ;  /* 0x0000000811227825 */ /* 0x004fca00078e0202 */
[----:B-----5:R-:W-:Y:S04]  /*0b10*/  ST.E.64 desc[UR36][R34.64], R32 ;  /* 0x0000002022007985 */ /* 0x020fe8000c101b24 */
[----:B---3--:R-:W2:Y:S04]  /*0b20*/  LDG.E.64 R14, desc[UR36][R22.64+-0x8] ;  /* 0xfffff824160e7981 */ /* 0x008ea8000c1e1b00 */
[----:B--2---:R2:W-:Y:S04]  /*0b30*/  ST.E.64 desc[UR36][R34.64+0x8], R14 ;  /* 0x0000080e22007985 */ /* 0x0045e8000c101b24 */
[----:B----4-:R-:W3:Y:S01]  /*0b40*/  LDG.E.64 R18, desc[UR36][R22.64] ;  /* 0x0000002416127981 */ /* 0x010ee2000c1e1b00 */
[----:B------:R-:W-:-:S03]  /*0b50*/  VIADD R17, R7, 0x38 ;  /* 0x0000003807117836 */ /* 0x000fc60000000000 */
[----:B---3--:R3:W-:Y:S04]  /*0b60*/  ST.E.64 desc[UR36][R34.64+0x10], R18 ;  /* 0x0000101222007985 */ /* 0x0087e8000c101b24 */
[----:B------:R-:W4:Y:S01]  /*0b70*/  LDG.E.64 R20, desc[UR36][R22.64+0x8] ;  /* 0x0000082416147981 */ /* 0x000f22000c1e1b00 */
[----:B------:R-:W-:-:S03]  /*0b80*/  IMAD.WIDE R8, R17, 0x8, R4 ;  /* 0x0000000811087825 */ /* 0x000fc600078e0204 */
[----:B----4-:R4:W-:Y:S04]  /*0b90*/  ST.E.64 desc[UR36][R34.64+0x18], R20 ;  /* 0x0000181422007985 */ /* 0x0109e8000c101b24 */
[----:B0-----:R-:W5:Y:S01]  /*0ba0*/  LDG.E.64 R10, desc[UR36][R8.64+-0x10] ;  /* 0xfffff024080a7981 */ /* 0x001f62000c1e1b00 */
[----:B-1----:R-:W-:-:S05]  /*0bb0*/  IMAD.WIDE R36, R17, 0x8, R2 ;  /* 0x0000000811247825 */ /* 0x002fca00078e0202 */
[----:B-----5:R4:W-:Y:S04]  /*0bc0*/  ST.E.64 desc[UR36][R36.64], R10 ;  /* 0x0000000a24007985 */ /* 0x0209e8000c101b24 */
[----:B------:R-:W5:Y:S04]  /*0bd0*/  LDG.E.64 R12, desc[UR36][R8.64+-0x8] ;  /* 0xfffff824080c7981 */ /* 0x000f68000c1e1b00 */
[----:B-----5:R4:W-:Y:S04]  /*0be0*/  ST.E.64 desc[UR36][R36.64+0x8], R12 ;  /* 0x0000080c24007985 */ /* 0x0209e8000c101b24 */
[----:B--2---:R-:W2:Y:S04]  /*0bf0*/  LDG.E.64 R14, desc[UR36][R8.64] ;  /* 0x00000024080e7981 */ /* 0x004ea8000c1e1b00 */
[----:B--2---:R4:W-:Y:S04]  /*0c00*/  ST.E.64 desc[UR36][R36.64+0x10], R14 ;  /* 0x0000100e24007985 */ /* 0x0049e8000c101b24 */
[----:B---3--:R-:W2:Y:S01]  /*0c10*/  LDG.E.64 R18, desc[UR36][R8.64+0x8] ;  /* 0x0000082408127981 */ /* 0x008ea2000c1e1b00 */
[----:B------:R-:W-:Y:S01]  /*0c20*/  VIADD R0, R0, 0x3c ;  /* 0x0000003c00007836 */ /* 0x000fe20000000000 */
[----:B------:R-:W-:-:S04]  /*0c30*/  IADD3 R7, PT, PT, R7, 0x3c, RZ ;  /* 0x0000003c07077810 */ /* 0x000fc80007ffe0ff */
[----:B------:R-:W-:Y:S01]  /*0c40*/  ISETP.NE.AND P0, PT, R0, 0x4b0, PT ;  /* 0x000004b00000780c */ /* 0x000fe20003f05270 */
[----:B--2---:R4:W-:-:S12]  /*0c50*/  ST.E.64 desc[UR36][R36.64+0x18], R18 ;  /* 0x0000181224007985 */ /* 0x0049d8000c101b24 */
[----:B------:R-:W-:Y:S05]  /*0c60*/  @P0 BRA `(.L_x_154) ;  /* 0xfffffff400600947 */ /* 0x000fea000383ffff */
[----:B------:R-:W-:Y:S05]  /*0c70*/  BSYNC.RECONVERGENT B0 ;  /* 0x0000000000007941 */ /* 0x000fea0003800200 */
.L_x_153:
[----:B------:R-:W-:Y:S01]  /*0c80*/  MOV R0, 0x40 ;  /* 0x0000004000007802 */ /* 0x000fe20000000f00 */
[----:B------:R-:W-:Y:S02]  /*0c90*/  IMAD.MOV.U32 R4, RZ, RZ, 0x640 ;  /* 0x00000640ff047424 */ /* 0x000fe400078e00ff */
[----:B------:R-:W-:Y:S01]  /*0ca0*/  IMAD.MOV.U32 R5, RZ, RZ, RZ ;  /* 0x000000ffff057224 */ /* 0x000fe200078e00ff */
[----:B------:R0:W1:Y:S06]  /*0cb0*/  LDC.64 R2, c[0x4][R0] ;  /* 0x0100000000027b82 */ /* 0x00006c0000000a00 */
[----:B----4-:R-:W-:-:S07]  /*0cc0*/  LEPC R20, `(.L_x_155) ;  /* 0x000000001014794e */ /* 0x010fce0000000000 */
[----:B01----:R-:W-:Y:S05]  /*0cd0*/  CALL.ABS.NOINC R2 ;  /* 0x0000000002007343 */ /* 0x003fea0003c00000 */
.L_x_155:
[----:B------:R-:W0:Y:S01]  /*0ce0*/  LDCU.64 UR4, c[0x0][0x388] ;  /* 0x00007100ff0477ac */ /* 0x000e220008000a00 */
[----:B------:R-:W-:Y:S01]  /*0cf0*/  IMAD R17, R16, 0xc8, RZ ;  /* 0x000000c810117824 */ /* 0x000fe200078e02ff */
[----:B0-----:R-:W-:-:S04]  /*0d00*/  UIADD3 UR4, UP0, UPT, UR4, 0x10, URZ ;  /* 0x0000001004047890 */ /* 0x001fc8000ff1e0ff */
[----:B------:R-:W-:Y:S02]  /*0d10*/  UIADD3.X UR5, UPT, UPT, URZ, UR5, URZ, UP0, !UPT ;  /* 0x00000005ff057290 */ /* 0x000fe400087fe4ff */
[----:B------:R-:W-:-:S04]  /*0d20*/  IMAD.U32 R6, RZ, RZ, UR4 ;  /* 0x00000004ff067e24 */ /* 0x000fc8000f8e00ff */
[----:B------:R-:W-:Y:S02]  /*0d30*/  IMAD.U32 R7, RZ, RZ, UR5 ;  /* 0x00000005ff077e24 */ /* 0x000fe4000f8e00ff */
[----:B------:R-:W-:-:S05]  /*0d40*/  IMAD.WIDE R8, R17, 0x8, R6 ;  /* 0x0000000811087825 */ /* 0x000fca00078e0206 */
[----:B------:R-:W2:Y:S01]  /*0d50*/  LDG.E.64 R10, desc[UR36][R8.64+-0x10] ;  /* 0xfffff024080a7981 */ /* 0x000ea2000c1e1b00 */
[----:B------:R-:W-:-:S03]  /*0d60*/  IMAD.WIDE R2, R17, 0x8, RZ ;  /* 0x0000000811027825 */ /* 0x000fc600078e02ff */
[----:B------:R-:W-:-:S05]  /*0d70*/  IADD3 R2, P0, PT, -R2, R4, RZ ;  /* 0x0000000402027210 */ /* 0x000fca0007f1e1ff */
[----:B------:R-:W-:Y:S02]  /*0d80*/  IMAD.X R3, R5, 0x1, ~R3, P0 ;  /* 0x0000000105037824 */ /* 0x000fe400000e0e03 */
[----:B------:R-:W-:-:S05]  /*0d90*/  IMAD.WIDE R32, R17, 0x8, R2 ;  /* 0x0000000811207825 */ /* 0x000fca00078e0202 */
[----:B--2---:R0:W-:Y:S04]  /*0da0*/  ST.E.64 desc[UR36][R32.64], R10 ;  /* 0x0000000a20007985 */ /* 0x0041e8000c101b24 */
[----:B------:R-:W2:Y:S04]  /*0db0*/  LDG.E.64 R12, desc[UR36][R8.64+-0x8] ;  /* 0xfffff824080c7981 */ /* 0x000ea8000c1e1b00 */
[----:B--2---:R1:W-:Y:S04]  /*0dc0*/  ST.E.64 desc[UR36][R32.64+0x8], R12 ;  /* 0x0000080c20007985 */ /* 0x0043e8000c101b24 */
[----:B------:R-:W2:Y:S01]  /*0dd0*/  LDG.E.64 R14, desc[UR36][R8.64] ;  /* 0x00000024080e7981 */ /* 0x000ea2000c1e1b00 */
[----:B------:R-:W-:-:S03]  /*0de0*/  IADD3 R35, PT, PT, R17, 0x4, RZ ;  /* 0x0000000411237810 */ /* 0x000fc60007ffe0ff */
[----:B--2---:R2:W-:Y:S04]  /*0df0*/  ST.E.64 desc[UR36][R32.64+0x10], R14 ;  /* 0x0000100e20007985 */ /* 0x0045e8000c101b24 */
[----:B------:R-:W3:Y:S01]  /*0e00*/  LDG.E.64 R18, desc[UR36][R8.64+0x8] ;  /* 0x0000082408127981 */ /* 0x000ee2000c1e1b00 */
[----:B------:R-:W-:-:S03]  /*0e10*/  IMAD.WIDE R20, R35, 0x8, R6 ;  /* 0x0000000823147825 */ /* 0x000fc600078e0206 */
[----:B---3--:R-:W-:Y:S04]  /*0e20*/  ST.E.64 desc[UR36][R32.64+0x18], R18 ;  /* 0x0000181220007985 */ /* 0x008fe8000c101b24 */
[----:B------:R-:W3:Y:S01]  /*0e30*/  LDG.E.64 R22, desc[UR36][R20.64+-0x10] ;  /* 0xfffff02414167981 */ /* 0x000ee2000c1e1b00 */
[----:B------:R-:W-:-:S05]  /*0e40*/  IMAD.WIDE R34, R35, 0x8, R2 ;  /* 0x0000000823227825 */ /* 0x000fca00078e0202 */
[----:B---3--:R3:W-:Y:S04]  /*0e50*/  ST.E.64 desc[UR36][R34.64], R22 ;  /* 0x0000001622007985 */ /* 0x0087e8000c101b24 */
[----:B0-----:R-:W4:Y:S04]  /*0e60*/  LDG.E.64 R10, desc[UR36][R20.64+-0x8] ;  /* 0xfffff824140a7981 */ /* 0x001f28000c1e1b00 */
[----:B----4-:R0:W-:Y:S04]  /*0e70*/  ST.E.64 desc[UR36][R34.64+0x8], R10 ;  /* 0x0000080a22007985 */ /* 0x0101e8000c101b24 */
[----:B-1----:R-:W4:Y:S04]  /*0e80*/  LDG.E.64 R12, desc[UR36][R20.64] ;  /* 0x00000024140c7981 */ /* 0x002f28000c1e1b00 */
[----:B----4-:R0:W-:Y:S04]  /*0e90*/  ST.E.64 desc[UR36][R34.64+0x10], R12 ;  /* 0x0000100c22007985 */ /* 0x0101e8000c101b24 */
[----:B--2---:R-:W2:Y:S01]  /*0ea0*/  LDG.E.64 R14, desc[UR36][R20.64+0x8] ;  /* 0x00000824140e7981 */ /* 0x004ea2000c1e1b00 */
[----:B------:R-:W-:Y:S01]  /*0eb0*/  BSSY.RECONVERGENT B0, `(.L_x_156) ;  /* 0x00000b9000007945 */ /* 0x000fe20003800200 */
[----:B------:R-:W-:-:S02]  /*0ec0*/  IMAD.MOV.U32 R0, RZ, RZ, 0x8 ;  /* 0x00000008ff007424 */ /* 0x000fc400078e00ff */
[----:B------:R-:W-:Y:S02]  /*0ed0*/  VIADD R9, R17, 0x8 ;  /* 0x0000000811097836 */ /* 0x000fe40000000000 */
[----:B---3--:R-:W-:Y:S02]  /*0ee0*/  IMAD.MOV.U32 R22, RZ, RZ, R4 ;  /* 0x000000ffff167224 */ /* 0x008fe400078e0004 */
[----:B------:R-:W-:Y:S01]  /*0ef0*/  IMAD.MOV.U32 R23, RZ, RZ, R5 ;  /* 0x000000ffff177224 */ /* 0x000fe200078e0005 */
[----:B--2---:R0:W-:Y:S06]  /*0f00*/  ST.E.64 desc[UR36][R34.64+0x18], R14 ;  /* 0x0000180e22007985 */ /* 0x0041ec000c101b24 */
.L_x_157:
[----:B------:R-:W-:-:S05]  /*0f10*/  IMAD.WIDE R4, R9, 0x8, R6 ;  /* 0x0000000809047825 */ /* 0x000fca00078e0206 */
[----:B0--3--:R-:W2:Y:S01]  /*0f20*/  LDG.E.64 R10, desc[UR36][R4.64+-0x10] ;  /* 0xfffff024040a7981 */ /* 0x009ea2000c1e1b00 */
        /* <DEDUP_REMOVED lines=16> */
[----:B------:R-:W-:-:S03]  /*1030*/  IADD3 R17, PT, PT, R9, 0x8, RZ ;  /* 0x0000000809117810 */ /* 0x000fc60007ffe0ff */
        /* <DEDUP_REMOVED lines=65> */
[----:B------:R-:W-:-:S03]  /*1450*/  IADD3 R17, PT, PT, R9, 0x20, RZ ;  /* 0x0000002009117810 */ /* 0x000fc60007ffe0ff */
        /* <DEDUP_REMOVED lines=61> */
[----:B--2---:R-:W-:Y:S04]  /*1830*/  ST.E.64 desc[UR36][R38.64], R4 ;  /* 0x0000000426007985 */ /* 0x004fe8000c101b24 */
[----:B---3--:R-:W2:Y:S04]  /*1840*/  LDG.E.64 R14, desc[UR36][R32.64+-0x8] ;  /* 0xfffff824200e7981 */ /* 0x008ea8000c1e1b00 */
[----:B--2---:R2:W-:Y:S04]  /*1850*/  ST.E.64 desc[UR36][R38.64+0x8], R14 ;  /* 0x0000080e26007985 */ /* 0x0045e8000c101b24 */
[----:B----4-:R-:W3:Y:S01]  /*1860*/  LDG.E.64 R18, desc[UR36][R32.64] ;  /* 0x0000002420127981 */ /* 0x010ee2000c1e1b00 */
[----:B------:R-:W-:-:S03]  /*1870*/  IADD3 R41, PT, PT, R9, 0x38, RZ ;  /* 0x0000003809297810 */ /* 0x000fc60007ffe0ff */
[----:B---3--:R-:W-:Y:S04]  /*1880*/  ST.E.64 desc[UR36][R38.64+0x10], R18 ;  /* 0x0000101226007985 */ /* 0x008fe8000c101b24 */
[----:B0-----:R-:W3:Y:S01]  /*1890*/  LDG.E.64 R10, desc[UR36][R32.64+0x8] ;  /* 0x00000824200a7981 */ /* 0x001ee2000c1e1b00 */
[----:B------:R-:W-:-:S03]  /*18a0*/  IMAD.WIDE R20, R41, 0x8, R6 ;  /* 0x0000000829147825 */ /* 0x000fc600078e0206 */
[----:B---3--:R0:W-:Y:S04]  /*18b0*/  ST.E.64 desc[UR36][R38.64+0x18], R10 ;  /* 0x0000180a26007985 */ /* 0x0081e8000c101b24 */
[----:B-1----:R-:W3:Y:S01]  /*18c0*/  LDG.E.64 R12, desc[UR36][R20.64+-0x10] ;  /* 0xfffff024140c7981 */ /* 0x002ee2000c1e1b00 */
[----:B------:R-:W-:-:S05]  /*18d0*/  IMAD.WIDE R40, R41, 0x8, R2 ;  /* 0x0000000829287825 */ /* 0x000fca00078e0202 */
[----:B---3--:R1:W-:Y:S04]  /*18e0*/  ST.E.64 desc[UR36][R40.64], R12 ;  /* 0x0000000c28007985 */ /* 0x0083e8000c101b24 */
[----:B------:R-:W3:Y:S04]  /*18f0*/  LDG.E.64 R34, desc[UR36][R20.64+-0x8] ;  /* 0xfffff82414227981 */ /* 0x000ee8000c1e1b00 */
[----:B---3--:R3:W-:Y:S04]  /*1900*/  ST.E.64 desc[UR36][R40.64+0x8], R34 ;  /* 0x0000082228007985 */ /* 0x0087e8000c101b24 */
[----:B------:R-:W4:Y:S01]  /*1910*/  LDG.E.64 R36, desc[UR36][R20.64] ;  /* 0x0000002414247981 */ /* 0x000f22000c1e1b00 */
[----:B--2---:R-:W-:-:S03]  /*1920*/  VIADD R15, R9, 0x3c ;  /* 0x0000003c090f7836 */ /* 0x004fc60000000000 */
[----:B----4-:R3:W-:Y:S04]  /*1930*/  ST.E.64 desc[UR36][R40.64+0x10], R36 ;  /* 0x0000102428007985 */ /* 0x0107e8000c101b24 */
[----:B------:R-:W2:Y:S01]  /*1940*/  LDG.E.64 R32, desc[UR36][R20.64+0x8] ;  /* 0x0000082414207981 */ /* 0x000ea2000c1e1b00 */
[----:B------:R-:W-:-:S03]  /*1950*/  IMAD.WIDE R4, R15, 0x8, R6 ;  /* 0x000000080f047825 */ /* 0x000fc600078e0206 */
[----:B--2---:R3:W-:Y:S04]  /*1960*/  ST.E.64 desc[UR36][R40.64+0x18], R32 ;  /* 0x0000182028007985 */ /* 0x0047e8000c101b24 */
[----:B0-----:R-:W2:Y:S01]  /*1970*/  LDG.E.64 R10, desc[UR36][R4.64+-0x10] ;  /* 0xfffff024040a7981 */ /* 0x001ea2000c1e1b00 */
[----:B------:R-:W-:-:S05]  /*1980*/  IMAD.WIDE R38, R15, 0x8, R2 ;  /* 0x000000080f267825 */ /* 0x000fca00078e0202 */
[----:B--2---:R3:W-:Y:S04]  /*1990*/  ST.E.64 desc[UR36][R38.64], R10 ;  /* 0x0000000a26007985 */ /* 0x0047e8000c101b24 */
[----:B-1----:R-:W2:Y:S04]  /*19a0*/  LDG.E.64 R12, desc[UR36][R4.64+-0x8] ;  /* 0xfffff824040c7981 */ /* 0x002ea8000c1e1b00 */
[----:B--2---:R3:W-:Y:S04]  /*19b0*/  ST.E.64 desc[UR36][R38.64+0x8], R12 ;  /* 0x0000080c26007985 */ /* 0x0047e8000c101b24 */
[----:B------:R-:W2:Y:S04]  /*19c0*/  LDG.E.64 R14, desc[UR36][R4.64] ;  /* 0x00000024040e7981 */ /* 0x000ea8000c1e1b00 */
[----:B--2---:R3:W-:Y:S04]  /*19d0*/  ST.E.64 desc[UR36][R38.64+0x10], R14 ;  /* 0x0000100e26007985 */ /* 0x0047e8000c101b24 */
[----:B------:R-:W2:Y:S01]  /*19e0*/  LDG.E.64 R18, desc[UR36][R4.64+0x8] ;  /* 0x0000082404127981 */ /* 0x000ea2000c1e1b00 */
[----:B------:R-:W-:-:S02]  /*19f0*/  VIADD R0, R0, 0x40 ;  /* 0x0000004000007836 */ /* 0x000fc40000000000 */
[----:B------:R-:W-:-:S03]  /*1a00*/  VIADD R9, R9, 0x40 ;  /* 0x0000004009097836 */ /* 0x000fc60000000000 */
[----:B------:R-:W-:Y:S01]  /*1a10*/  ISETP.NE.AND P0, PT, R0, 0xc8, PT ;  /* 0x000000c80000780c */ /* 0x000fe20003f05270 */
[----:B--2---:R3:W-:-:S12]  /*1a20*/  ST.E.64 desc[UR36][R38.64+0x18], R18 ;  /* 0x0000181226007985 */ /* 0x0047d8000c101b24 */
[----:B------:R-:W-:Y:S05]  /*1a30*/  @P0 BRA `(.L_x_157) ;  /* 0xfffffff400340947 */ /* 0x000fea000383ffff */
[----:B------:R-:W-:Y:S05]  /*1a40*/  BSYNC.RECONVERGENT B0 ;  /* 0x0000000000007941 */ /* 0x000fea0003800200 */
.L_x_156:
[----:B------:R-:W-:Y:S01]  /*1a50*/  MOV R0, 0x40 ;  /* 0x0000004000007802 */ /* 0x000fe20000000f00 */
[----:B------:R-:W-:Y:S02]  /*1a60*/  IMAD.MOV.U32 R4, RZ, RZ, 0x190 ;  /* 0x00000190ff047424 */ /* 0x000fe400078e00ff */
[----:B------:R-:W-:Y:S01]  /*1a70*/  IMAD.MOV.U32 R5, RZ, RZ, RZ ;  /* 0x000000ffff057224 */ /* 0x000fe200078e00ff */
[----:B------:R0:W1:Y:S06]  /*1a80*/  LDC.64 R2, c[0x4][R0] ;  /* 0x0100000000027b82 */ /* 0x00006c0000000a00 */
[----:B------:R-:W-:-:S07]  /*1a90*/  LEPC R20, `(.L_x_158) ;  /* 0x000000001014794e */ /* 0x000fce0000000000 */
[----:B01-3--:R-:W-:Y:S05]  /*1aa0*/  CALL.ABS.NOINC R2 ;  /* 0x0000000002007343 */ /* 0x00bfea0003c00000 */
.L_x_158:
[----:B------:R-:W0:Y:S01]  /*1ab0*/  LDC.64 R12, c[0x0][0x390] ;  /* 0x0000e400ff0c7b82 */ /* 0x000e220000000a00 */
[----:B------:R-:W-:Y:S01]  /*1ac0*/  IMAD R0, R16, 0x32, RZ ;  /* 0x0000003210007824 */ /* 0x000fe200078e02ff */
[----:B------:R-:W-:Y:S01]  /*1ad0*/  BSSY.RECONVERGENT B0, `(.L_x_159) ;  /* 0x0000010000007945 */ /* 0x000fe20003800200 */
[----:B------:R-:W-:Y:S01]  /*1ae0*/  MOV R18, R4 ;  /* 0x0000000400127202 */ /* 0x000fe20000000f00 */
[----:B------:R-:W-:Y:S02]  /*1af0*/  IMAD.MOV.U32 R19, RZ, RZ, R5 ;  /* 0x000000ffff137224 */ /* 0x000fe400078e0005 */
[----:B------:R-:W-:-:S04]  /*1b00*/  IMAD.WIDE R2, R0, 0x8, RZ ;  /* 0x0000000800027825 */ /* 0x000fc800078e02ff */
[----:B------:R-:W-:Y:S01]  /*1b10*/  IMAD.MOV.U32 R8, RZ, RZ, RZ ;  /* 0x000000ffff087224 */ /* 0x000fe200078e00ff */
[----:B------:R-:W-:Y:S01]  /*1b20*/  IADD3 R6, P0, PT, -R2, R4, RZ ;  /* 0x0000000402067210 */ /* 0x000fe20007f1e1ff */
[----:B------:R-:W-:-:S04]  /*1b30*/  IMAD.MOV.U32 R17, RZ, RZ, R0 ;  /* 0x000000ffff117224 */ /* 0x000fc800078e0000 */
[----:B------:R-:W-:-:S08]  /*1b40*/  IMAD.X R7, R5, 0x1, ~R3, P0 ;  /* 0x0000000105077824 */ /* 0x000fd000000e0e03 */
.L_x_160:
[----:B01----:R-:W-:-:S06]  /*1b50*/  IMAD.WIDE R4, R17, 0x8, R12 ;  /* 0x0000000811047825 */ /* 0x003fcc00078e020c */
[----:B------:R-:W2:Y:S01]  /*1b60*/  LDG.E.64 R4, desc[UR36][R4.64] ;  /* 0x0000002404047981 */ /* 0x000ea2000c1e1b00 */
[C---:B------:R-:W-:Y:S01]  /*1b70*/  IMAD.WIDE R2, R17.reuse, 0x8, R6 ;  /* 0x0000000811027825 */ /* 0x040fe200078e0206 */
[----:B------:R-:W-:-:S03]  /*1b80*/  IADD3 R17, PT, PT, R17, 0x1, RZ ;  /* 0x0000000111117810 */ /* 0x000fc60007ffe0ff */
[----:B------:R-:W-:-:S05]  /*1b90*/  VIADD R8, R8, 0x1 ;  /* 0x0000000108087836 */ /* 0x000fca0000000000 */
[----:B------:R-:W-:Y:S01]  /*1ba0*/  ISETP.NE.AND P0, PT, R8, 0x2, PT ;  /* 0x000000020800780c */ /* 0x000fe20003f05270 */
[----:B--2---:R1:W-:-:S12]  /*1bb0*/  ST.E.64 desc[UR36][R2.64], R4 ;  /* 0x0000000402007985 */ /* 0x0043d8000c101b24 */
[----:B------:R-:W-:Y:S05]  /*1bc0*/  @P0 BRA `(.L_x_160) ;  /* 0xfffffffc00e00947 */ /* 0x000fea000383ffff */
[----:B------:R-:W-:Y:S05]  /*1bd0*/  BSYNC.RECONVERGENT B0 ;  /* 0x0000000000007941 */ /* 0x000fea0003800200 */
.L_x_159:
[----:B------:R-:W-:Y:S01]  /*1be0*/  BSSY.RECONVERGENT B0, `(.L_x_161) ;  /* 0x0000010000007945 */ /* 0x000fe20003800200 */
[----:B------:R-:W-:-:S07]  /*1bf0*/  VIADD R20, R0, 0x2e ;  /* 0x0000002e00147836 */ /* 0x000fce0000000000 */
.L_x_162:
[----:B------:R-:W-:-:S05]  /*1c00*/  IMAD.WIDE R14, R17, 0x8, R12 ;  /* 0x00000008110e7825 */ /* 0x000fca00078e020c */
[----:B01----:R-:W2:Y:S01]  /*1c10*/  LDG.E.64 R2, desc[UR36][R14.64] ;  /* 0x000000240e027981 */ /* 0x003ea2000c1e1b00 */
[----:B------:R-:W-:-:S04]  /*1c20*/  IMAD.IADD R5, R17, 0x1, -R0 ;  /* 0x0000000111057824 */ /* 0x000fc800078e0a00 */
[----:B------:R-:W-:-:S05]  /*1c30*/  IMAD.WIDE R4, R5, 0x8, R18 ;  /* 0x0000000805047825 */ /* 0x000fca00078e0212 */
[----:B--2---:R0:W-:Y:S04]  /*1c40*/  ST.E.64 desc[UR36][R4.64], R2 ;  /* 0x0000000204007985 */ /* 0x0041e8000c101b24 */
[----:B------:R-:W2:Y:S04]  /*1c50*/  LDG.E.64 R6, desc[UR36][R14.64+0x8] ;  /* 0x000008240e067981 */ /* 0x000ea8000c1e1b00 */
[----:B--2---:R0:W-:Y:S04]  /*1c60*/  ST.E.64 desc[UR36][R4.64+0x8], R6 ;  /* 0x0000080604007985 */ /* 0x0041e8000c101b24 */
[----:B------:R-:W2:Y:S04]  /*1c70*/  LDG.E.64 R8, desc[UR36][R14.64+0x10] ;  /* 0x000010240e087981 */ /* 0x000ea8000c1e1b00 */
[----:B--2---:R0:W-:Y:S04]  /*1c80*/  ST.E.64 desc[UR36][R4.64+0x10], R8 ;  /* 0x0000100804007985 */ /* 0x0041e8000c101b24 */
[----:B------:R-:W2:Y:S01]  /*1c90*/  LDG.E.64 R10, desc[UR36][R14.64+0x18] ;  /* 0x000018240e0a7981 */ /* 0x000ea2000c1e1b00 */
[C---:B------:R-:W-:Y:S01]  /*1ca0*/  ISETP.NE.AND P0, PT, R17.reuse, R20, PT ;  /* 0x000000141100720c */ /* 0x040fe20003f05270 */
[----:B------:R-:W-:-:S02]  /*1cb0*/  VIADD R17, R17, 0x4 ;  /* 0x0000000411117836 */ /* 0x000fc40000000000 */
[----:B--2---:R0:W-:Y:S10]  /*1cc0*/  ST.E.64 desc[UR36][R4.64+0x18], R10 ;  /* 0x0000180a04007985 */ /* 0x0041f4000c101b24 */
[----:B------:R-:W-:Y:S05]  /*1cd0*/  @P0 BRA `(.L_x_162) ;  /* 0xfffffffc00c80947 */ /* 0x000fea000383ffff */
[----:B------:R-:W-:Y:S05]  /*1ce0*/  BSYNC.RECONVERGENT B0 ;  /* 0x0000000000007941 */ /* 0x000fea0003800200 */
.L_x_161:
[----:B------:R-:W-:Y:S01]  /*1cf0*/  MOV R0, 0x40 ;  /* 0x0000004000007802 */ /* 0x000fe20000000f00 */
[----:B0-----:R-:W-:Y:S02]  /*1d00*/  IMAD.MOV.U32 R4, RZ, RZ, 0x20 ;  /* 0x00000020ff047424 */ /* 0x001fe400078e00ff */
[----:B------:R-:W-:Y:S01]  /*1d10*/  IMAD.MOV.U32 R5, RZ, RZ, RZ ;  /* 0x000000ffff057224 */ /* 0x000fe200078e00ff */
[----:B------:R0:W1:Y:S06]  /*1d20*/  LDC.64 R2, c[0x4][R0] ;  /* 0x0100000000027b82 */ /* 0x00006c0000000a00 */
[----:B------:R-:W-:-:S07]  /*1d30*/  LEPC R20, `(.L_x_163) ;  /* 0x000000001014794e */ /* 0x000fce0000000000 */
[----:B01----:R-:W-:Y:S05]  /*1d40*/  CALL.ABS.NOINC R2 ;  /* 0x0000000002007343 */ /* 0x003fea0003c00000 */
.L_x_163:
[----:B------:R-:W0:Y:S01]  /*1d50*/  LDC.64 R6, c[0x0][0x398] ;  /* 0x0000e600ff067b82 */ /* 0x000e220000000a00 */
[----:B------:R-:W-:-:S05]  /*1d60*/  SHF.L.U32 R3, R16, 0x2, RZ ;  /* 0x0000000210037819 */ /* 0x000fca00000006ff */
[----:B0-----:R-:W-:-:S05]  /*1d70*/  IMAD.WIDE R6, R3, 0x8, R6 ;  /* 0x0000000803067825 */ /* 0x001fca00078e0206 */
[----:B------:R-:W2:Y:S01]  /*1d80*/  LDG.E.64 R8, desc[UR36][R6.64] ;  /* 0x0000002406087981 */ /* 0x000ea2000c1e1b00 */
[----:B------:R-:W-:Y:S02]  /*1d90*/  IMAD.MOV.U32 R16, RZ, RZ, R4 ;  /* 0x000000ffff107224 */ /* 0x000fe400078e0004 */
[----:B------:R-:W-:-:S05]  /*1da0*/  IMAD.MOV.U32 R17, RZ, RZ, R5 ;  /* 0x000000ffff117224 */ /* 0x000fca00078e0005 */
[----:B--2---:R-:W-:Y:S04]  /*1db0*/  ST.E.64 desc[UR36][R16.64], R8 ;  /* 0x0000000810007985 */ /* 0x004fe8000c101b24 */
[----:B------:R-:W2:Y:S04]  /*1dc0*/  LDG.E.64 R4, desc[UR36][R6.64+0x8] ;  /* 0x0000082406047981 */ /* 0x000ea8000c1e1b00 */
[----:B--2---:R0:W-:Y:S04]  /*1dd0*/  ST.E.64 desc[UR36][R16.64+0x8], R4 ;  /* 0x0000080410007985 */ /* 0x0041e8000c101b24 */
[----:B------:R-:W2:Y:S01]  /*1de0*/  LDG.E.64 R10, desc[UR36][R6.64+0x10] ;  /* 0x00001024060a7981 */ /* 0x000ea2000c1e1b00 */
[----:B------:R-:W-:-:S04]  /*1df0*/  SHF.R.U32.HI R0, RZ, 0x2, R27 ;  /* 0x00000002ff007819 */ /* 0x000fc8000001161b */
[----:B------:R-:W-:Y:S01]  /*1e00*/  LOP3.LUT R0, R0, R27, RZ, 0x3c, !PT ;  /* 0x0000001b00007212 */ /* 0x000fe200078e3cff */
[----:B------:R-:W-:Y:S01]  /*1e10*/  IMAD.SHL.U32 R12, R31, 0x10, RZ ;  /* 0x000000101f0c7824 */ /* 0x000fe200078e00ff */
[----:B------:R-:W-:-:S03]  /*1e20*/  SHF.R.U32.HI R15, RZ, 0x2, R28 ;  /* 0x00000002ff0f7819 */ /* 0x000fc6000001161c */
[----:B------:R-:W-:Y:S01]  /*1e30*/  IMAD.SHL.U32 R13, R0, 0x2, RZ ;  /* 0x00000002000d7824 */ /* 0x000fe200078e00ff */
[----:B------:R-:W-:-:S04]  /*1e40*/  LOP3.LUT R15, R15, R28, RZ, 0x3c, !PT ;  /* 0x0000001c0f0f7212 */ /* 0x000fc800078e3cff */
[----:B------:R-:W-:Y:S01]  /*1e50*/  LOP3.LUT R13, R31, R12, R13, 0x96, !PT ;  /* 0x0000000c1f0d7212 */ /* 0x000fe200078e960d */
[----:B0-----:R-:W-:-:S03]  /*1e60*/  IMAD.SHL.U32 R4, R15, 0x2, RZ ;  /* 0x000000020f047824 */ /* 0x001fc600078e00ff */
[----:B------:R-:W-:-:S04]  /*1e70*/  LOP3.LUT R13, R13, R0, RZ, 0x3c, !PT ;  /* 0x000000000d0d7212 */ /* 0x000fc800078e3cff */
[----:B------:R-:W-:-:S04]  /*1e80*/  SHF.L.U32 R0, R13, 0x4, RZ ;  /* 0x000000040d007819 */ /* 0x000fc800000006ff */
[----:B------:R-:W-:-:S04]  /*1e90*/  LOP3.LUT R0, R15, R4, R0, 0x96, !PT ;  /* 0x000000040f007212 */ /* 0x000fc800078e9600 */
[----:B------:R-:W-:Y:S02]  /*1ea0*/  LOP3.LUT R5, R0, R13, RZ, 0x3c, !PT ;  /* 0x0000000d00057212 */ /* 0x000fe400078e3cff */
[----:B------:R-:W-:-:S04]  /*1eb0*/  SHF.R.U32.HI R9, RZ, 0x2, R30 ;  /* 0x00000002ff097819 */ /* 0x000fc8000001161e */
[----:B------:R-:W-:Y:S01]  /*1ec0*/  LOP3.LUT R9, R9, R30, RZ, 0x3c, !PT ;  /* 0x0000001e09097212 */ /* 0x000fe200078e3cff */
[----:B------:R-:W-:Y:S01]  /*1ed0*/  IMAD.MOV.U32 R8, RZ, RZ, 0x2f800000 ;  /* 0x2f800000ff087424 */ /* 0x000fe200078e00ff */
[----:B------:R-:W-:Y:S01]  /*1ee0*/  IADD3 R13, PT, PT, R26, 0x587c5, R13 ;  /* 0x000587c51a0d7810 */ /* 0x000fe20007ffe00d */
[----:B--2---:R0:W-:Y:S04]  /*1ef0*/  ST.E.64 desc[UR36][R16.64+0x10], R10 ;  /* 0x0000100a10007985 */ /* 0x0041e8000c101b24 */
[----:B------:R1:W2:Y:S01]  /*1f00*/  LDG.E.64 R2, desc[UR36][R6.64+0x18] ;  /* 0x0000182406027981 */ /* 0x0002a2000c1e1b00 */
[----:B------:R-:W-:Y:S01]  /*1f10*/  I2FP.F32.U32 R13, R13 ;  /* 0x0000000d000d7245 */ /* 0x000fe20000201000 */
[----:B------:R-:W-:Y:S01]  /*1f20*/  BSSY.RECONVERGENT B6, `(.L_x_164) ;  /* 0x0000862000067945 */ /* 0x000fe20003800200 */
[----:B------:R-:W-:Y:S01]  /*1f30*/  IMAD.MOV.U32 R75, RZ, RZ, RZ ;  /* 0x000000ffff4b7224 */ /* 0x000fe200078e00ff */
[----:B------:R-:W-:Y:S01]  /*1f40*/  MOV R28, 0xf ;  /* 0x0000000f001c7802 */ /* 0x000fe20000000f00 */
[----:B------:R-:W-:-:S02]  /*1f50*/  IMAD.MOV.U32 R78, RZ, RZ, 0x64 ;  /* 0x00000064ff4e7424 */ /* 0x000fc400078e00ff */
[----:B------:R-:W-:Y:S01]  /*1f60*/  FFMA R13, R13, R8, 1.1641532182693481445e-10 ;  /* 0x2f0000000d0d7423 */ /* 0x000fe20000000008 */
[----:B------:R-:W-:Y:S01]  /*1f70*/  IMAD.MOV.U32 R76, RZ, RZ, 0x2 ;  /* 0x00000002ff4c7424 */ /* 0x000fe200078e00ff */
[----:B------:R-:W-:Y:S01]  /*1f80*/  CS2R R30, SRZ ;  /* 0x00000000001e7805 */ /* 0x000fe2000001ff00 */
[----:B------:R-:W-:Y:S01]  /*1f90*/  VIADD R77, R1, 0x190 ;  /* 0x00000190014d7836 */ /* 0x000fe20000000000 */
[----:B-1----:R-:W-:Y:S01]  /*1fa0*/  SHF.R.U32.HI R6, RZ, 0x2, R29 ;  /* 0x00000002ff067819 */ /* 0x002fe2000001161d */
[----:B------:R-:W-:Y:S02]  /*1fb0*/  IMAD.SHL.U32 R7, R5, 0x10, RZ ;  /* 0x0000001005077824 */ /* 0x000fe400078e00ff */
[----:B------:R-:W-:Y:S01]  /*1fc0*/  FMUL R13, R13, 1000 ;  /* 0x447a00000d0d7820 */ /* 0x000fe20000400000 */
[----:B------:R-:W-:-:S05]  /*1fd0*/  LOP3.LUT R6, R6, R29, RZ, 0x3c, !PT ;  /* 0x0000001d06067212 */ /* 0x000fca00078e3cff */
[----:B------:R-:W-:-:S05]  /*1fe0*/  IMAD.SHL.U32 R0, R6, 0x2, RZ ;  /* 0x0000000206007824 */ /* 0x000fca00078e00ff */
[----:B------:R-:W-:Y:S01]  /*1ff0*/  LOP3.LUT R0, R6, R0, R7, 0x96, !PT ;  /* 0x0000000006007212 */ /* 0x000fe200078e9607 */
[----:B------:R-:W-:-:S03]  /*2000*/  IMAD.SHL.U32 R6, R9, 0x2, RZ ;  /* 0x0000000209067824 */ /* 0x000fc600078e00ff */
[----:B------:R-:W-:Y:S02]  /*2010*/  LOP3.LUT R7, R0, R5, RZ, 0x3c, !PT ;  /* 0x0000000500077212 */ /* 0x000fe400078e3cff */
[----:B------:R-:W-:-:S03]  /*2020*/  IADD3 R5, PT, PT, R26, 0xb0f8a, R5 ;  /* 0x000b0f8a1a057810 */ /* 0x000fc60007ffe005 */
[----:B------:R-:W-:Y:S01]  /*2030*/  IMAD.SHL.U32 R4, R7, 0x10, RZ ;  /* 0x0000001007047824 */ /* 0x000fe200078e00ff */
[----:B------:R-:W-:Y:S02]  /*2040*/  I2FP.F32.U32 R0, R5 ;  /* 0x0000000500007245 */ /* 0x000fe40000201000 */
[----:B------:R-:W1:Y:S02]  /*2050*/  F2I.TRUNC.NTZ R5, R13 ;  /* 0x0000000d00057305 */ /* 0x000e64000020f100 */
[----:B------:R-:W-:Y:S01]  /*2060*/  LOP3.LUT R4, R9, R6, R4, 0x96, !PT ;  /* 0x0000000609047212 */ /* 0x000fe200078e9604 */
[----:B------:R-:W-:Y:S01]  /*2070*/  FFMA R0, R0, R8, 1.1641532182693481445e-10 ;  /* 0x2f00000000007423 */ /* 0x000fe20000000008 */
[----:B------:R-:W-:Y:S02]  /*2080*/  IADD3 R6, PT, PT, R26, 0x10974f, R7 ;  /* 0x0010974f1a067810 */ /* 0x000fe40007ffe007 */
[----:B------:R-:W-:Y:S01]  /*2090*/  LOP3.LUT R7, R4, R7, RZ, 0x3c, !PT ;  /* 0x0000000704077212 */ /* 0x000fe200078e3cff */
[----:B------:R-:W-:Y:S01]  /*20a0*/  FMUL R4, R0, 1000 ;  /* 0x447a000000047820 */ /* 0x000fe20000400000 */
[----:B------:R-:W-:-:S02]  /*20b0*/  I2FP.F32.U32 R6, R6 ;  /* 0x0000000600067245 */ /* 0x000fc40000201000 */
[----:B------:R-:W-:Y:S01]  /*20c0*/  IADD3 R7, PT, PT, R26, 0x161f14, R7 ;  /* 0x00161f141a077810 */ /* 0x000fe20007ffe007 */
[----:B------:R3:W4:Y:S02]  /*20d0*/  F2I.TRUNC.NTZ R73, R4 ;  /* 0x0000000400497305 */ /* 0x000724000020f100 */
[----:B------:R-:W-:Y:S01]  /*20e0*/  FFMA R6, R6, R8, 1.1641532182693481445e-10 ;  /* 0x2f00000006067423 */ /* 0x000fe20000000008 */
[----:B------:R-:W-:-:S03]  /*20f0*/  I2FP.F32.U32 R7, R7 ;  /* 0x0000000700077245 */ /* 0x000fc60000201000 */
[----:B------:R-:W-:Y:S02]  /*2100*/  FMUL R6, R6, 1000 ;  /* 0x447a000006067820 */ /* 0x000fe40000400000 */
[----:B------:R-:W-:Y:S01]  /*2110*/  FFMA R0, R7, R8, 1.1641532182693481445e-10 ;  /* 0x2f00000007007423 */ /* 0x000fe20000000008 */
[----:B---3--:R-:W-:Y:S01]  /*2120*/  HFMA2 R4, -RZ, RZ, 0, 0 ;  /* 0x00000000ff047431 */ /* 0x008fe200000001ff */
[----:B------:R3:W5:Y:S02]  /*2130*/  F2I.TRUNC.NTZ R7, R6 ;  /* 0x0000000600077305 */ /* 0x000764000020f100 */
[----:B0-----:R-:W-:-:S06]  /*2140*/  FMUL R10, R0, 1000 ;  /* 0x447a0000000a7820 */ /* 0x001fcc0000400000 */
[----:B------:R-:W0:Y:S01]  /*2150*/  F2I.TRUNC.NTZ R10, R10 ;  /* 0x0000000a000a7305 */ /* 0x000e22000020f100 */
[----:B---3--:R-:W-:Y:S02]  /*2160*/  IMAD.MOV.U32 R6, RZ, RZ, RZ ;  /* 0x000000ffff067224 */ /* 0x008fe400078e00ff */
[----:B-1----:R-:W-:-:S04]  /*2170*/  IMAD.HI R0, R5, -0x77777777, R4 ;  /* 0x8888888905007827 */ /* 0x002fc800078e0204 */
[----:B----4-:R-:W-:Y:S01]  /*2180*/  IMAD.HI R4, R73, 0x66666667, RZ ;  /* 0x6666666749047827 */ /* 0x010fe200078e02ff */
[----:B------:R-:W-:-:S03]  /*2190*/  SHF.R.U32.HI R9, RZ, 0x1f, R0 ;  /* 0x0000001fff097819 */ /* 0x000fc60000011600 */
[----:B-----5:R-:W-:Y:S01]  /*21a0*/  IMAD.HI R8, R7, -0x77777777, R6 ;  /* 0x8888888907087827 */ /* 0x020fe200078e0206 */
[----:B------:R-:W-:Y:S02]  /*21b0*/  SHF.R.U32.HI R11, RZ, 0x1f, R4 ;  /* 0x0000001fff0b7819 */ /* 0x000fe40000011604 */
[----:B------:R-:W-:Y:S01]  /*21c0*/  LEA.HI.SX32 R9, R0, R9, 0x1c ;  /* 0x0000000900097211 */ /* 0x000fe200078fe2ff */
[----:B0-----:R-:W-:Y:S01]  /*21d0*/  IMAD.HI R12, R10, 0x66666667, RZ ;  /* 0x666666670a0c7827 */ /* 0x001fe200078e02ff */
[----:B------:R-:W-:Y:S02]  /*21e0*/  SHF.R.U32.HI R13, RZ, 0x1f, R8 ;  /* 0x0000001fff0d7819 */ /* 0x000fe40000011608 */
[----:B------:R-:W-:Y:S01]  /*21f0*/  LEA.HI.SX32 R4, R4, R11, 0x1c ;  /* 0x0000000b04047211 */ /* 0x000fe200078fe2ff */
[----:B------:R-:W-:Y:S01]  /*2200*/  IMAD R29, R9, -0x1e, R5 ;  /* 0xffffffe2091d7824 */ /* 0x000fe200078e0205 */
[----:B------:R-:W-:Y:S02]  /*2210*/  SHF.R.U32.HI R15, RZ, 0x1f, R12 ;  /* 0x0000001fff0f7819 */ /* 0x000fe4000001160c */
[----:B------:R-:W-:Y:S01]  /*2220*/  LEA.HI.SX32 R13, R8, R13, 0x1c ;  /* 0x0000000d080d7211 */ /* 0x000fe200078fe2ff */
[----:B------:R-:W-:Y:S01]  /*2230*/  IMAD R73, R4, -0x28, R73 ;  /* 0xffffffd804497824 */ /* 0x000fe200078e0249 */
[----:B------:R-:W-:-:S02]  /*2240*/  LEA.HI.SX32 R15, R12, R15, 0x1c ;  /* 0x0000000f0c0f7211 */ /* 0x000fc400078fe2ff */
[----:B------:R-:W-:Y:S01]  /*2250*/  PRMT R0, RZ, 0x7610, R0 ;  /* 0x00007610ff007816 */ /* 0x000fe20000000000 */
[----:B------:R-:W-:Y:S02]  /*2260*/  IMAD R72, R13, -0x1e, R7 ;  /* 0xffffffe20d487824 */ /* 0x000fe400078e0207 */
[----:B------:R-:W-:Y:S01]  /*2270*/  IMAD R74, R15, -0x28, R10 ;  /* 0xffffffd80f4a7824 */ /* 0x000fe200078e020a */
[----:B--2---:R0:W-:Y:S02]  /*2280*/  ST.E.64 desc[UR36][R16.64+0x18], R2 ;  /* 0x0000180210007985 */ /* 0x0041e4000c101b24 */
[----:B0-----:R-:W-:-:S07]  /*2290*/  IMAD.MOV.U32 R2, RZ, RZ, 0x14 ;  /* 0x00000014ff027424 */ /* 0x001fce00078e00ff */
.L_x_307:
[----:B------:R-:W-:-:S13]  /*22a0*/  LOP3.LUT P0, RZ, R0, 0xff, RZ, 0xc0, !PT ;  /* 0x000000ff00ff7812 */ /* 0x000fda000780c0ff */
[----:B0----5:R-:W-:Y:S05]  /*22b0*/  @P0 BRA `(.L_x_165) ;  /* 0x0000008000a00947 */ /* 0x021fea0003800000 */
[----:B------:R-:W-:Y:S01]  /*22c0*/  ISETP.GE.AND P0, PT, R76, 0x1, PT ;  /* 0x000000014c00780c */ /* 0x000fe20003f06270 */
[----:B------:R-:W-:Y:S01]  /*22d0*/  BSSY.RECONVERGENT B0, `(.L_x_166) ;  /* 0x0000018000007945 */ /* 0x000fe20003800200 */
[----:B------:R-:W-:Y:S01]  /*22e0*/  IMAD.MOV.U32 R79, RZ, RZ, R80 ;  /* 0x000000ffff4f7224 */ /* 0x000fe200078e0050 */
[----:B------:R-:W-:Y:S01]  /*22f0*/  CS2R R32, SRZ ;  /* 0x0000000000207805 */ /* 0x000fe2000001ff00 */
[----:B------:R-:W-:Y:S02]  /*2300*/  IMAD.MOV.U32 R81, RZ, RZ, R82 ;  /* 0x000000ffff517224 */ /* 0x000fe400078e0052 */
[----:B------:R-:W-:Y:S02]  /*2310*/  IMAD.MOV.U32 R82, RZ, RZ, R2 ;  /* 0x000000ffff527224 */ /* 0x000fe400078e0002 */
[----:B------:R-:W-:-:S05]  /*2320*/  IMAD.MOV.U32 R80, RZ, RZ, R28 ;  /* 0x000000ffff507224 */ /* 0x000fca00078e001c */
[----:B------:R-:W-:Y:S05]  /*2330*/  @!P0 BRA `(.L_x_167) ;  /* 0x0000000000448947 */ /* 0x000fea0003800000 */
[----:B------:R-:W-:-:S07]  /*2340*/  HFMA2 R0, -RZ, RZ, 0, 0 ;  /* 0x00000000ff007431 */ /* 0x000fce00000001ff */
.L_x_170:
[----:B------:R-:W-:-:S05]  /*2350*/  IMAD R3, R0, 0x4, R1 ;  /* 0x0000000400037824 */ /* 0x000fca00078e0201 */
[----:B------:R-:W2:Y:S01]  /*2360*/  LDL R5, [R3] ;  /* 0x0000000003057983 */ /* 0x000ea20000100800 */
[----:B------:R-:W-:Y:S01]  /*2370*/  BSSY.RELIABLE B1, `(.L_x_168) ;  /* 0x0000009000017945 */ /* 0x000fe20003800100 */
[----:B--2---:R-:W-:-:S13]  /*2380*/  ISETP.NE.AND P0, PT, R5, R28, PT ;  /* 0x0000001c0500720c */ /* 0x004fda0003f05270 */
[----:B------:R-:W-:Y:S05]  /*2390*/  @P0 BRA `(.L_x_169) ;  /* 0x0000000000180947 */ /* 0x000fea0003800000 */
[----:B------:R-:W2:Y:S01]  /*23a0*/  LDL R3, [R3+0x190] ;  /* 0x0001900003037983 */ /* 0x000ea20000100800 */
[----:B------:R-:W-:Y:S02]  /*23b0*/  IMAD.MOV.U32 R32, RZ, RZ, 0x0 ;  /* 0x00000000ff207424 */ /* 0x000fe400078e00ff */
[----:B------:R-:W-:Y:S01]  /*23c0*/  IMAD.MOV.U32 R33, RZ, RZ, 0x3ff00000 ;  /* 0x3ff00000ff217424 */ /* 0x000fe200078e00ff */
[----:B--2---:R-:W-:-:S13]  /*23d0*/  ISETP.GE.AND P0, PT, R3, R2, PT ;  /* 0x000000020300720c */ /* 0x004fda0003f06270 */
[----:B------:R-:W-:Y:S05]  /*23e0*/  @!P0 BREAK.RELIABLE B1 ;  /* 0x0000000000018942 */ /* 0x000fea0003800100 */
[----:B------:R-:W-:Y:S05]  /*23f0*/  @!P0 BRA `(.L_x_167) ;  /* 0x0000000000148947 */ /* 0x000fea0003800000 */
.L_x_169:
[----:B------:R-:W-:Y:S05]  /*2400*/  BSYNC.RELIABLE B1 ;  /* 0x0000000000017941 */ /* 0x000fea0003800100 */
.L_x_168:
[----:B------:R-:W-:-:S05]  /*2410*/  VIADD R0, R0, 0x1 ;  /* 0x0000000100007836 */ /* 0x000fca0000000000 */
[----:B------:R-:W-:-:S13]  /*2420*/  ISETP.NE.AND P0, PT, R0, R76, PT ;  /* 0x0000004c0000720c */ /* 0x000fda0003f05270 */
[----:B------:R-:W-:Y:S05]  /*2430*/  @P0 BRA `(.L_x_170) ;  /* 0xfffffffc00c40947 */ /* 0x000fea000383ffff */
[----:B------:R-:W-:-:S07]  /*2440*/  CS2R R32, SRZ ;  /* 0x0000000000207805 */ /* 0x000fce000001ff00 */
.L_x_167:
[----:B------:R-:W-:Y:S05]  /*2450*/  BSYNC.RECONVERGENT B0 ;  /* 0x0000000000007941 */ /* 0x000fea0003800200 */
.L_x_166:
[----:B------:R-:W-:Y:S01]  /*2460*/  ISETP.NE.AND P0, PT, R2, RZ, PT ;  /* 0x000000ff0200720c */ /* 0x000fe20003f05270 */
[----:B------:R-:W-:Y:S01]  /*2470*/  BSSY.RECONVERGENT B1, `(.L_x_171) ;  /* 0x0000013000017945 */ /* 0x000fe20003800200 */
[----:B------:R-:W-:-:S11]  /*2480*/  CS2R R34, SRZ ;  /* 0x0000000000227805 */ /* 0x000fd6000001ff00 */
[----:B------:R-:W-:Y:S05]  /*2490*/  @!P0 BRA `(.L_x_172) ;  /* 0x0000000000408947 */ /* 0x000fea0003800000 */
[----:B------:R-:W-:Y:S01]  /*24a0*/  I2FP.F32.S32 R3, R2 ;  /* 0x0000000200037245 */ /* 0x000fe20000201400 */
[----:B------:R-:W-:Y:S04]  /*24b0*/  BSSY.RECONVERGENT B2, `(.L_x_173) ;  /* 0x000000d000027945 */ /* 0x000fe80003800200 */
[----:B------:R-:W-:-:S05]  /*24c0*/  VIADD R0, R3, 0x1800000 ;  /* 0x0180000003007836 */ /* 0x000fca0000000000 */
[----:B------:R-:W-:-:S04]  /*24d0*/  LOP3.LUT R0, R0, 0x7f800000, RZ, 0xc0, !PT ;  /* 0x7f80000000007812 */ /* 0x000fc800078ec0ff */
[----:B------:R-:W-:-:S13]  /*24e0*/  ISETP.GT.U32.AND P0, PT, R0, 0x1ffffff, PT ;  /* 0x01ffffff0000780c */ /* 0x000fda0003f04070 */
[----:B------:R-:W-:Y:S05]  /*24f0*/  @P0 BRA `(.L_x_174) ;  /* 0x0000000000100947 */ /* 0x000fea0003800000 */
[----:B------:R-:W-:-:S07]  /*2500*/  MOV R4, 0x2520 ;  /* 0x0000252000047802 */ /* 0x000fce0000000f00 */
[----:B------:R-:W-:Y:S05]  /*2510*/  CALL.REL.NOINC `($__internal_3_$__cuda_sm20_rcp_rn_f32_slowpath) ;  /* 0x0000008800907944 */ /* 0x000fea0003c00000 */
[----:B------:R-:W-:Y:S01]  /*2520*/  MOV R34, R70 ;  /* 0x0000004600227202 */ /* 0x000fe20000000f00 */
[----:B------:R-:W-:Y:S06]  /*2530*/  BRA `(.L_x_175) ;  /* 0x0000000000107947 */ /* 0x000fec0003800000 */
.L_x_174:
[----:B------:R-:W0:Y:S02]  /*2540*/  MUFU.RCP R34, R3 ;  /* 0x0000000300227308 */ /* 0x000e240000001000 */
[----:B0-----:R-:W-:-:S04]  /*2550*/  FFMA R0, R3, R34, -1 ;  /* 0xbf80000003007423 */ /* 0x001fc80000000022 */
[----:B------:R-:W-:-:S04]  /*2560*/  FADD.FTZ R3, -R0, -RZ ;  /* 0x800000ff00037221 */ /* 0x000fc80000010100 */
[----:B------:R-:W-:-:S07]  /*2570*/  FFMA R34, R34, R3, R34 ;  /* 0x0000000322227223 */ /* 0x000fce0000000022 */
.L_x_175:
[----:B------:R-:W-:Y:S05]  /*2580*/  BSYNC.RECONVERGENT B2 ;  /* 0x0000000000027941 */ /* 0x000fea0003800200 */
.L_x_173:
[----:B------:R-:W0:Y:S02]  /*2590*/  F2F.F64.F32 R34, R34 ;  /* 0x0000002200227310 */ /* 0x000e240000201800 */
.L_x_172:
[----:B------:R-:W-:Y:S05]  /*25a0*/  BSYNC.RECONVERGENT B1 ;  /* 0x0000000000017941 */ /* 0x000fea0003800200 */
.L_x_171:
[----:B------:R-:W-:Y:S01]  /*25b0*/  ISETP.GE.AND P0, PT, R76, 0x1, PT ;  /* 0x000000014c00780c */ /* 0x000fe20003f06270 */
[----:B------:R-:W-:Y:S01]  /*25c0*/  BSSY.RECONVERGENT B0, `(.L_x_176) ;  /* 0x0000014000007945 */ /* 0x000fe20003800200 */
[----:B------:R-:W-:-:S11]  /*25d0*/  CS2R R36, SRZ ;  /* 0x0000000000247805 */ /* 0x000fd6000001ff00 */
[----:B------:R-:W-:Y:S05]  /*25e0*/  @!P0 BRA `(.L_x_177) ;  /* 0x0000000000448947 */ /* 0x000fea0003800000 */
[----:B------:R-:W-:-:S07]  /*25f0*/  IMAD.MOV.U32 R0, RZ, RZ, RZ ;  /* 0x000000ffff007224 */ /* 0x000fce00078e00ff */
.L_x_180:
        /* <DEDUP_REMOVED lines=8> */
[----:B--2---:R-:W-:-:S13]  /*2680*/  ISETP.GT.AND P0, PT, R3, R2, PT ;  /* 0x000000020300720c */ /* 0x004fda0003f04270 */
[----:B------:R-:W-:Y:S05]  /*2690*/  @P0 BREAK.RELIABLE B1 ;  /* 0x0000000000010942 */ /* 0x000fea0003800100 */
[----:B------:R-:W-:Y:S05]  /*26a0*/  @P0 BRA `(.L_x_177) ;  /* 0x0000000000140947 */ /* 0x000fea0003800000 */
.L_x_179:
[----:B------:R-:W-:Y:S05]  /*26b0*/  BSYNC.RELIABLE B1 ;  /* 0x0000000000017941 */ /* 0x000fea0003800100 */
.L_x_178:
[----:B------:R-:W-:-:S05]  /*26c0*/  VIADD R0, R0, 0x1 ;  /* 0x0000000100007836 */ /* 0x000fca0000000000 */
[----:B------:R-:W-:-:S13]  /*26d0*/  ISETP.NE.AND P0, PT, R0, R76, PT ;  /* 0x0000004c0000720c */ /* 0x000fda0003f05270 */
[----:B------:R-:W-:Y:S05]  /*26e0*/  @P0 BRA `(.L_x_180) ;  /* 0xfffffffc00c40947 */ /* 0x000fea000383ffff */
[----:B------:R-:W-:-:S07]  /*26f0*/  CS2R R36, SRZ ;  /* 0x0000000000247805 */ /* 0x000fce000001ff00 */
.L_x_177:
[----:B------:R-:W-:Y:S05]  /*2700*/  BSYNC.RECONVERGENT B0 ;  /* 0x0000000000007941 */ /* 0x000fea0003800200 */
.L_x_176:
[----:B------:R-:W-:Y:S01]  /*2710*/  ISETP.NE.AND P0, PT, R2, 0x28, PT ;  /* 0x000000280200780c */ /* 0x000fe20003f05270 */
[----:B------:R-:W-:Y:S01]  /*2720*/  BSSY.RECONVERGENT B1, `(.L_x_181) ;  /* 0x0000014000017945 */ /* 0x000fe20003800200 */
[----:B------:R-:W-:-:S11]  /*2730*/  CS2R R38, SRZ ;  /* 0x0000000000267805 */ /* 0x000fd6000001ff00 */
[----:B------:R-:W-:Y:S05]  /*2740*/  @!P0 BRA `(.L_x_182) ;  /* 0x0000000000448947 */ /* 0x000fea0003800000 */
[----:B------:R-:W-:Y:S01]  /*2750*/  IADD3 R0, PT, PT, -R2, 0x28, RZ ;  /* 0x0000002802007810 */ /* 0x000fe20007ffe1ff */
[----:B------:R-:W-:Y:S03]  /*2760*/  BSSY.RECONVERGENT B2, `(.L_x_183) ;  /* 0x000000e000027945 */ /* 0x000fe60003800200 */
[----:B------:R-:W-:-:S04]  /*2770*/  I2FP.F32.S32 R3, R0 ;  /* 0x0000000000037245 */ /* 0x000fc80000201400 */
[----:B------:R-:W-:-:S04]  /*2780*/  IADD3 R0, PT, PT, R3, 0x1800000, RZ ;  /* 0x0180000003007810 */ /* 0x000fc80007ffe0ff */
[----:B------:R-:W-:-:S04]  /*2790*/  LOP3.LUT R0, R0, 0x7f800000, RZ, 0xc0, !PT ;  /* 0x7f80000000007812 */ /* 0x000fc800078ec0ff */
[----:B------:R-:W-:-:S13]  /*27a0*/  ISETP.GT.U32.AND P0, PT, R0, 0x1ffffff, PT ;  /* 0x01ffffff0000780c */ /* 0x000fda0003f04070 */
[----:B------:R-:W-:Y:S05]  /*27b0*/  @P0 BRA `(.L_x_184) ;  /* 0x0000000000100947 */ /* 0x000fea0003800000 */
[----:B------:R-:W-:-:S07]  /*27c0*/  MOV R4, 0x27e0 ;  /* 0x000027e000047802 */ /* 0x000fce0000000f00 */
[----:B0-----:R-:W-:Y:S05]  /*27d0*/  CALL.REL.NOINC `($__internal_3_$__cuda_sm20_rcp_rn_f32_slowpath) ;  /* 0x0000008400e07944 */ /* 0x001fea0003c00000 */
[----:B------:R-:W-:Y:S01]  /*27e0*/  IMAD.MOV.U32 R38, RZ, RZ, R70 ;  /* 0x000000ffff267224 */ /* 0x000fe200078e0046 */
[----:B------:R-:W-:Y:S06]  /*27f0*/  BRA `(.L_x_185) ;  /* 0x0000000000107947 */ /* 0x000fec0003800000 */
.L_x_184:
[----:B------:R-:W1:Y:S02]  /*2800*/  MUFU.RCP R38, R3 ;  /* 0x0000000300267308 */ /* 0x000e640000001000 */
[----:B-1----:R-:W-:-:S04]  /*2810*/  FFMA R0, R3, R38, -1 ;  /* 0xbf80000003007423 */ /* 0x002fc80000000026 */
[----:B------:R-:W-:-:S04]  /*2820*/  FADD.FTZ R3, -R0, -RZ ;  /* 0x800000ff00037221 */ /* 0x000fc80000010100 */
[----:B------:R-:W-:-:S07]  /*2830*/  FFMA R38, R38, R3, R38 ;  /* 0x0000000326267223 */ /* 0x000fce0000000026 */
.L_x_185:
[----:B------:R-:W-:Y:S05]  /*2840*/  BSYNC.RECONVERGENT B2 ;  /* 0x0000000000027941 */ /* 0x000fea0003800200 */
.L_x_183:
[----:B------:R-:W1:Y:S02]  /*2850*/  F2F.F64.F32 R38, R38 ;  /* 0x0000002600267310 */ /* 0x000e640000201800 */
.L_x_182:
[----:B------:R-:W-:Y:S05]  /*2860*/  BSYNC.RECONVERGENT B1 ;  /* 0x0000000000017941 */ /* 0x000fea0003800200 */
.L_x_181:
[----:B------:R-:W-:Y:S01]  /*2870*/  ISETP.GE.AND P0, PT, R76, 0x1, PT ;  /* 0x000000014c00780c */ /* 0x000fe20003f06270 */
[----:B------:R-:W-:Y:S01]  /*2880*/  BSSY.RECONVERGENT B0, `(.L_x_186) ;  /* 0x0000014000007945 */ /* 0x000fe20003800200 */
[----:B------:R-:W-:-:S11]  /*2890*/  CS2R R40, SRZ ;  /* 0x0000000000287805 */ /* 0x000fd6000001ff00 */
[----:B------:R-:W-:Y:S05]  /*28a0*/  @!P0 BRA `(.L_x_187) ;  /* 0x0000000000448947 */ /* 0x000fea0003800000 */
[----:B------:R-:W-:-:S07]  /*28b0*/  IMAD.MOV.U32 R0, RZ, RZ, RZ ;  /* 0x000000ffff007224 */ /* 0x000fce00078e00ff */
.L_x_190:
[----:B------:R-:W-:-:S05]  /*28c0*/  IMAD R4, R0, 0x4, R1 ;  /* 0x0000000400047824 */ /* 0x000fca00078e0201 */
[----:B------:R-:W2:Y:S01]  /*28d0*/  LDL R3, [R4+0x190] ;  /* 0x0001900004037983 */ /* 0x000ea20000100800 */
[----:B------:R-:W-:Y:S01]  /*28e0*/  BSSY.RELIABLE B1, `(.L_x_188) ;  /* 0x0000009000017945 */ /* 0x000fe20003800100 */
[----:B--2---:R-:W-:-:S13]  /*28f0*/  ISETP.NE.AND P0, PT, R3, R2, PT ;  /* 0x000000020300720c */ /* 0x004fda0003f05270 */
[----:B------:R-:W-:Y:S05]  /*2900*/  @P0 BRA `(.L_x_189) ;  /* 0x0000000000180947 */ /* 0x000fea0003800000 */
[----:B------:R-:W2:Y:S01]  /*2910*/  LDL R3, [R4] ;  /* 0x0000000004037983 */ /* 0x000ea20000100800 */
[----:B------:R-:W-:Y:S02]  /*2920*/  IMAD.MOV.U32 R40, RZ, RZ, 0x0 ;  /* 0x00000000ff287424 */ /* 0x000fe400078e00ff */
[----:B------:R-:W-:Y:S01]  /*2930*/  IMAD.MOV.U32 R41, RZ, RZ, 0x3ff00000 ;  /* 0x3ff00000ff297424 */ /* 0x000fe200078e00ff */
[----:B--2---:R-:W-:-:S13]  /*2940*/  ISETP.GT.AND P0, PT, R3, R28, PT ;  /* 0x0000001c0300720c */ /* 0x004fda0003f04270 */
[----:B------:R-:W-:Y:S05]  /*2950*/  @P0 BREAK.RELIABLE B1 ;  /* 0x0000000000010942 */ /* 0x000fea0003800100 */
[----:B------:R-:W-:Y:S05]  /*2960*/  @P0 BRA `(.L_x_187) ;  /* 0x0000000000140947 */ /* 0x000fea0003800000 */
.L_x_189:
[----:B------:R-:W-:Y:S05]  /*2970*/  BSYNC.RELIABLE B1 ;  /* 0x0000000000017941 */ /* 0x000fea0003800100 */
.L_x_188:
[----:B------:R-:W-:-:S04]  /*2980*/  IADD3 R0, PT, PT, R0, 0x1, RZ ;  /* 0x0000000100007810 */ /* 0x000fc80007ffe0ff */
[----:B------:R-:W-:-:S13]  /*2990*/  ISETP.NE.AND P0, PT, R0, R76, PT ;  /* 0x0000004c0000720c */ /* 0x000fda0003f05270 */
[----:B------:R-:W-:Y:S05]  /*29a0*/  @P0 BRA `(.L_x_190) ;  /* 0xfffffffc00c40947 */ /* 0x000fea000383ffff */
[----:B------:R-:W-:-:S07]  /*29b0*/  CS2R R40, SRZ ;  /* 0x0000000000287805 */ /* 0x000fce000001ff00 */
.L_x_187:
[----:B------:R-:W-:Y:S05]  /*29c0*/  BSYNC.RECONVERGENT B0 ;  /* 0x0000000000007941 */ /* 0x000fea0003800200 */
.L_x_186:
[----:B------:R-:W-:Y:S02]  /*29d0*/  ISETP.NE.AND P0, PT, R28, 0x1e, PT ;  /* 0x0000001e1c00780c */ /* 0x000fe40003f05270 */
[----:B------:R-:W-:Y:S01]  /*29e0*/  CS2R R42, SRZ ;  /* 0x00000000002a7805 */ /* 0x000fe2000001ff00 */
[----:B------:R-:W-:Y:S01]  /*29f0*/  BSSY.RECONVERGENT B0, `(.L_x_191) ;  /* 0x000001a000007945 */ /* 0x000fe20003800200 */
[----:B------:R-:W-:-:S09]  /*2a00*/  CS2R R44, SRZ ;  /* 0x00000000002c7805 */ /* 0x000fd2000001ff00 */
[C---:B------:R-:W-:Y:S01]  /*2a10*/  @P0 VIADD R3, R28.reuse, 0xffffffe3 ;  /* 0xffffffe31c030836 */ /* 0x040fe20000000000 */
[----:B------:R-:W-:-:S04]  /*2a20*/  @P0 IADD3 R0, PT, PT, -R28, 0x1e, RZ ;  /* 0x0000001e1c000810 */ /* 0x000fc80007ffe1ff */
[----:B------:R-:W-:-:S04]  /*2a30*/  @P0 ISETP.GE.U32.AND P1, PT, R3, 0x3, PT ;  /* 0x000000030300080c */ /* 0x000fc80003f26070 */
[----:B------:R-:W-:-:S04]  /*2a40*/  @P0 SEL R0, R0, RZ, !P1 ;  /* 0x000000ff00000207 */ /* 0x000fc80004800000 */
[----:B------:R2:W3:Y:S01]  /*2a50*/  @P0 I2F.F64 R42, R0 ;  /* 0x00000000002a0312 */ /* 0x0004e20000201c00 */
[----:B------:R-:W-:-:S13]  /*2a60*/  ISETP.GE.AND P0, PT, R76, 0x1, PT ;  /* 0x000000014c00780c */ /* 0x000fda0003f06270 */
[----:B--2---:R-:W-:Y:S05]  /*2a70*/  @!P0 BRA `(.L_x_192) ;  /* 0x0000000000448947 */ /* 0x004fea0003800000 */
[----:B------:R-:W-:-:S07]  /*2a80*/  IMAD.MOV.U32 R0, RZ, RZ, RZ ;  /* 0x000000ffff007224 */ /* 0x000fce00078e00ff */
.L_x_195:
        /* <DEDUP_REMOVED lines=8> */
[----:B--2---:R-:W-:-:S13]  /*2b10*/  ISETP.GE.AND P0, PT, R3, R28, PT ;  /* 0x0000001c0300720c */ /* 0x004fda0003f06270 */
[----:B------:R-:W-:Y:S05]  /*2b20*/  @!P0 BREAK.RELIABLE B1 ;  /* 0x0000000000018942 */ /* 0x000fea0003800100 */
[----:B------:R-:W-:Y:S05]  /*2b30*/  @!P0 BRA `(.L_x_192) ;  /* 0x0000000000148947 */ /* 0x000fea0003800000 */
.L_x_194:
[----:B------:R-:W-:Y:S05]  /*2b40*/  BSYNC.RELIABLE B1 ;  /* 0x0000000000017941 */ /* 0x000fea0003800100 */
.L_x_193:
[----:B------:R-:W-:-:S04]  /*2b50*/  IADD3 R0, PT, PT, R0, 0x1, RZ ;  /* 0x0000000100007810 */ /* 0x000fc80007ffe0ff */
[----:B------:R-:W-:-:S13]  /*2b60*/  ISETP.NE.AND P0, PT, R0, R76, PT ;  /* 0x0000004c0000720c */ /* 0x000fda0003f05270 */
[----:B------:R-:W-:Y:S05]  /*2b70*/  @P0 BRA `(.L_x_195) ;  /* 0xfffffffc00c40947 */ /* 0x000fea000383ffff */
[----:B------:R-:W-:-:S07]  /*2b80*/  CS2R R44, SRZ ;  /* 0x00000000002c7805 */ /* 0x000fce000001ff00 */
.L_x_192:
[----:B------:R-:W-:Y:S05]  /*2b90*/  BSYNC.RECONVERGENT B0 ;  /* 0x0000000000007941 */ /* 0x000fea0003800200 */
.L_x_191:
        /* <DEDUP_REMOVED lines=11> */
[----:B01-3--:R-:W-:Y:S05]  /*2c50*/  CALL.REL.NOINC `($__internal_3_$__cuda_sm20_rcp_rn_f32_slowpath) ;  /* 0x0000008000c07944 */ /* 0x00bfea0003c00000 */
[----:B------:R-:W-:Y:S01]  /*2c60*/  IMAD.MOV.U32 R46, RZ, RZ, R70 ;  /* 0x000000ffff2e7224 */ /* 0x000fe200078e0046 */
[----:B------:R-:W-:Y:S06]  /*2c70*/  BRA `(.L_x_200) ;  /* 0x0000000000107947 */ /* 0x000fec0003800000 */
.L_x_199:
[----:B------:R-:W2:Y:S02]  /*2c80*/  MUFU.RCP R46, R3 ;  /* 0x00000003002e7308 */ /* 0x000ea40000001000 */
[----:B--2---:R-:W-:-:S04]  /*2c90*/  FFMA R0, R3, R46, -1 ;  /* 0xbf80000003007423 */ /* 0x004fc8000000002e */
[----:B------:R-:W-:-:S04]  /*2ca0*/  FADD.FTZ R3, -R0, -RZ ;  /* 0x800000ff00037221 */ /* 0x000fc80000010100 */
[----:B------:R-:W-:-:S07]  /*2cb0*/  FFMA R46, R46, R3, R46 ;  /* 0x000000032e2e7223 */ /* 0x000fce000000002e */
.L_x_200:
[----:B------:R-:W-:Y:S05]  /*2cc0*/  BSYNC.RECONVERGENT B2 ;  /* 0x0000000000027941 */ /* 0x000fea0003800200 */
.L_x_198:
[----:B------:R-:W2:Y:S02]  /*2cd0*/  F2F.F64.F32 R46, R46 ;  /* 0x0000002e002e7310 */ /* 0x000ea40000201800 */
.L_x_197:
[----:B------:R-:W-:Y:S05]  /*2ce0*/  BSYNC.RECONVERGENT B1 ;  /* 0x0000000000017941 */ /* 0x000fea0003800200 */
.L_x_196:
[----:B------:R-:W-:Y:S01]  /*2cf0*/  BSSY.RECONVERGENT B0, `(.L_x_201) ;  /* 0x0000037000007945 */ /* 0x000fe20003800200 */
[----:B------:R-:W-:Y:S01]  /*2d00*/  IMAD.MOV R11, RZ, RZ, -R76 ;  /* 0x000000ffff0b7224 */ /* 0x000fe200078e0a4c */
[----:B------:R-:W-:Y:S01]  /*2d10*/  PRMT R3, RZ, 0x7610, R3 ;  /* 0x00007610ff037816 */ /* 0x000fe20000000003 */
[----:B------:R-:W-:Y:S01]  /*2d20*/  IMAD.MOV.U32 R6, RZ, RZ, R28 ;  /* 0x000000ffff067224 */ /* 0x000fe200078e001c */
[----:B------:R-:W-:Y:S01]  /*2d30*/  PRMT R7, RZ, 0x7610, R7 ;  /* 0x00007610ff077816 */ /* 0x000fe20000000007 */
[----:B------:R-:W-:Y:S01]  /*2d40*/  IMAD.MOV.U32 R8, RZ, RZ, R2 ;  /* 0x000000ffff087224 */ /* 0x000fe200078e0002 */
[----:B------:R-:W-:Y:S02]  /*2d50*/  CS2R R48, SRZ ;  /* 0x0000000000307805 */ /* 0x000fe4000001ff00 */
[----:B------:R-:W-:-:S07]  /*2d60*/  CS2R R50, SRZ ;  /* 0x0000000000327805 */ /* 0x000fce000001ff00 */
.L_x_208:
[----:B------:R-:W-:-:S04]  /*2d70*/  ISETP.GE.AND P0, PT, R8, 0x1, PT ;  /* 0x000000010800780c */ /* 0x000fc80003f06270 */
[----:B------:R-:W-:-:S13]  /*2d80*/  ISETP.GT.OR P0, PT, R6, 0x1d, !P0 ;  /* 0x0000001d0600780c */ /* 0x000fda0004704670 */
[----:B------:R-:W-:Y:S05]  /*2d90*/  @P0 BRA `(.L_x_202) ;  /* 0x0000000000b00947 */ /* 0x000fea0003800000 */
[----:B------:R-:W-:Y:S01]  /*2da0*/  LOP3.LUT P0, RZ, R7, 0xff, RZ, 0xc0, !PT ;  /* 0x000000ff07ff7812 */ /* 0x000fe2000780c0ff */
[----:B------:R-:W-:Y:S01]  /*2db0*/  VIADD R8, R8, 0xffffffff ;  /* 0xffffffff08087836 */ /* 0x000fe20000000000 */
[----:B------:R-:W-:Y:S01]  /*2dc0*/  IADD3 R6, PT, PT, R6, 0x1, RZ ;  /* 0x0000000106067810 */ /* 0x000fe20007ffe0ff */
[----:B------:R-:W-:Y:S01]  /*2dd0*/  BSSY.RECONVERGENT B1, `(.L_x_203) ;  /* 0x0000025000017945 */ /* 0x000fe20003800200 */
[----:B------:R-:W-:Y:S02]  /*2de0*/  ISETP.LT.OR P2, PT, R76, 0x1, P0 ;  /* 0x000000014c00780c */ /* 0x000fe40000741670 */
[----:B------:R-:W-:Y:S02]  /*2df0*/  LOP3.LUT P1, RZ, R3, 0xff, RZ, 0xc0, !PT ;  /* 0x000000ff03ff7812 */ /* 0x000fe4000782c0ff */
[----:B------:R-:W-:Y:S02]  /*2e00*/  SEL R7, RZ, 0x1, !P0 ;  /* 0x00000001ff077807 */ /* 0x000fe40004000000 */
[----:B------:R-:W-:-:S04]  /*2e10*/  ISETP.EQ.AND P1, PT, R6, R29, !P1 ;  /* 0x0000001d0600720c */ /* 0x000fc80004f22270 */
[----:B------:R-:W-:-:S04]  /*2e20*/  ISETP.EQ.AND P1, PT, R8, R73, P1 ;  /* 0x000000490800720c */ /* 0x000fc80000f22270 */
[----:B------:R-:W-:Y:S02]  /*2e30*/  SEL R3, R3, 0x1, !P1 ;  /* 0x0000000103037807 */ /* 0x000fe40004800000 */
[----:B------:R-:W-:Y:S02]  /*2e40*/  FSEL R51, R51, 1.875, !P1 ;  /* 0x3ff0000033337808 */ /* 0x000fe40004800000 */
[----:B------:R-:W-:Y:S01]  /*2e50*/  FSEL R50, R50, RZ, !P1 ;  /* 0x000000ff32327208 */ /* 0x000fe20004800000 */
[----:B------:R-:W-:Y:S06]  /*2e60*/  @P2 BRA `(.L_x_204) ;  /* 0x00000000006c2947 */ /* 0x000fec0003800000 */
[----:B------:R-:W-:Y:S01]  /*2e70*/  IMAD.MOV.U32 R4, RZ, RZ, R48 ;  /* 0x000000ffff047224 */ /* 0x000fe200078e0030 */
[----:B------:R-:W-:Y:S01]  /*2e80*/  MOV R9, R11 ;  /* 0x0000000b00097202 */ /* 0x000fe20000000f00 */
[----:B------:R-:W-:Y:S02]  /*2e90*/  IMAD.MOV.U32 R5, RZ, RZ, R49 ;  /* 0x000000ffff057224 */ /* 0x000fe400078e0031 */
[----:B------:R-:W-:Y:S02]  /*2ea0*/  IMAD.MOV.U32 R0, RZ, RZ, R1 ;  /* 0x000000ffff007224 */ /* 0x000fe400078e0001 */
[----:B------:R-:W-:-:S07]  /*2eb0*/  IMAD.MOV.U32 R10, RZ, RZ, R77 ;  /* 0x000000ffff0a7224 */ /* 0x000fce00078e004d */
.L_x_207:
[----:B------:R-:W4:Y:S01]  /*2ec0*/  LDL R7, [R0] ;  /* 0x0000000000077983 */ /* 0x000f220000100800 */
[----:B------:R-:W-:Y:S01]  /*2ed0*/  BSSY.RELIABLE B2, `(.L_x_205) ;  /* 0x000000b000027945 */ /* 0x000fe20003800100 */
[----:B----4-:R-:W-:-:S13]  /*2ee0*/  ISETP.NE.AND P0, PT, R6, R7, PT ;  /* 0x000000070600720c */ /* 0x010fda0003f05270 */
[----:B------:R-:W-:Y:S05]  /*2ef0*/  @P0 BRA `(.L_x_206) ;  /* 0x0000000000200947 */ /* 0x000fea0003800000 */
[----:B------:R-:W4:Y:S01]  /*2f00*/  LDL R7, [R10] ;  /* 0x000000000a077983 */ /* 0x000f220000100800 */
[----:B------:R-:W-:Y:S01]  /*2f10*/  PLOP3.LUT P0, PT, PT, PT, PT, 0x80, 0x8 ;  /* 0x000000000008781c */ /* 0x000fe20003f0f070 */
[----:B------:R-:W-:Y:S02]  /*2f20*/  IMAD.MOV.U32 R48, RZ, RZ, 0x0 ;  /* 0x00000000ff307424 */ /* 0x000fe400078e00ff */
[----:B------:R-:W-:Y:S01]  /*2f30*/  IMAD.MOV.U32 R49, RZ, RZ, 0x3ff00000 ;  /* 0x3ff00000ff317424 */ /* 0x000fe200078e00ff */
[----:B----4-:R-:W-:Y:S01]  /*2f40*/  ISETP.NE.AND P1, PT, R8, R7, PT ;  /* 0x000000070800720c */ /* 0x010fe20003f25270 */
[----:B------:R-:W-:-:S12]  /*2f50*/  IMAD.MOV.U32 R7, RZ, RZ, 0x1 ;  /* 0x00000001ff077424 */ /* 0x000fd800078e00ff */
[----:B------:R-:W-:Y:S05]  /*2f60*/  @!P1 BREAK.RELIABLE B2 ;  /* 0x0000000000029942 */ /* 0x000fea0003800100 */
[----:B------:R-:W-:Y:S05]  /*2f70*/  @!P1 BRA `(.L_x_204) ;  /* 0x0000000000289947 */ /* 0x000fea0003800000 */
.L_x_206:
[----:B------:R-:W-:Y:S05]  /*2f80*/  BSYNC.RELIABLE B2 ;  /* 0x0000000000027941 */ /* 0x000fea0003800100 */
.L_x_205:
[----:B------:R-:W-:Y:S01]  /*2f90*/  VIADD R9, R9, 0x1 ;  /* 0x0000000109097836 */ /* 0x000fe20000000000 */
[----:B------:R-:W-:Y:S01]  /*2fa0*/  IADD3 R0, PT, PT, R0, 0x4, RZ ;  /* 0x0000000400007810 */ /* 0x000fe20007ffe0ff */
[----:B------:R-:W-:-:S03]  /*2fb0*/  VIADD R10, R10, 0x4 ;  /* 0x000000040a0a7836 */ /* 0x000fc60000000000 */
[----:B------:R-:W-:-:S13]  /*2fc0*/  ISETP.NE.AND P0, PT, R9, RZ, PT ;  /* 0x000000ff0900720c */ /* 0x000fda0003f05270 */
[----:B------:R-:W-:Y:S05]  /*2fd0*/  @P0 BRA `(.L_x_207) ;  /* 0xfffffffc00b80947 */ /* 0x000fea000383ffff */
[----:B------:R-:W-:Y:S01]  /*2fe0*/  PLOP3.LUT P0, PT, PT, PT, PT, 0x8, 0x80 ;  /* 0x000000000080781c */ /* 0x000fe20003f0e170 */
[----:B------:R-:W-:Y:S01]  /*2ff0*/  IMAD.MOV.U32 R48, RZ, RZ, R4 ;  /* 0x000000ffff307224 */ /* 0x000fe200078e0004 */
[----:B------:R-:W-:Y:S01]  /*3000*/  PRMT R7, RZ, 0x7610, R7 ;  /* 0x00007610ff077816 */ /* 0x000fe20000000007 */
[----:B------:R-:W-:-:S10]  /*3010*/  IMAD.MOV.U32 R49, RZ, RZ, R5 ;  /* 0x000000ffff317224 */ /* 0x000fd400078e0005 */
.L_x_204:
[----:B------:R-:W-:Y:S05]  /*3020*/  BSYNC.RECONVERGENT B1 ;  /* 0x0000000000017941 */ /* 0x000fea0003800200 */
.L_x_203:
[----:B------:R-:W-:-:S04]  /*3030*/  LOP3.LUT P1, RZ, R3, 0xff, RZ, 0xc0, !PT ;  /* 0x000000ff03ff7812 */ /* 0x000fc8000782c0ff */
[----:B------:R-:W-:-:S13]  /*3040*/  PLOP3.LUT P0, PT, P0, P1, PT, 0x2f, 0xf2 ;  /* 0x0000000000f2781c */ /* 0x000fda0000702577 */
[----:B------:R-:W-:Y:S05]  /*3050*/  @P0 BRA `(.L_x_208) ;  /* 0xfffffffc00440947 */ /* 0x000fea000383ffff */
.L_x_202:
[----:B------:R-:W-:Y:S05]  /*3060*/  BSYNC.RECONVERGENT B0 ;  /* 0x0000000000007941 */ /* 0x000fea0003800200 */
.L_x_201:
[----:B------:R-:W-:Y:S01]  /*3070*/  IADD3 R87, PT, PT, -R28, 0x1e, RZ ;  /* 0x0000001e1c577810 */ /* 0x000fe20007ffe1ff */
[----:B------:R-:W-:Y:S01]  /*3080*/  BSSY.RECONVERGENT B0, `(.L_x_209) ;  /* 0x0000009000007945 */ /* 0x000fe20003800200 */
[----:B------:R-:W-:Y:S01]  /*3090*/  IMAD.MOV.U32 R0, RZ, RZ, RZ ;  /* 0x000000ffff007224 */ /* 0x000fe200078e00ff */
[----:B------:R-:W-:Y:S01]  /*30a0*/  MOV R86, 0x3110 ;  /* 0x0000311000567802 */ /* 0x000fe20000000f00 */
[----:B------:R-:W-:Y:S01]  /*30b0*/  IMAD.MOV.U32 R3, RZ, RZ, 0x40000000 ;  /* 0x40000000ff037424 */ /* 0x000fe200078e00ff */
[----:B------:R-:W-:-:S04]  /*30c0*/  VIMNMX R52, PT, PT, R2, R87, PT ;  /* 0x0000005702347248 */ /* 0x000fc80003fe0100 */
[----:B------:R-:W4:Y:S02]  /*30d0*/  I2F.F64 R4, R52 ;  /* 0x0000003400047312 */ /* 0x000f240000201c00 */
[----:B----4-:R-:W-:-:S10]  /*30e0*/  DADD R4, -RZ, |R4| ;  /* 0x00000000ff047229 */ /* 0x010fd40000000504 */
[----:B------:R-:W-:-:S07]  /*30f0*/  IMAD.MOV.U32 R83, RZ, RZ, R5 ;  /* 0x000000ffff537224 */ /* 0x000fce00078e0005 */
[----:B0123--:R-:W-:Y:S05]  /*3100*/  CALL.REL.NOINC `($_Z8playGamePdS_S_S_S_P17curandStateXORWOW$__internal_accurate_pow) ;  /* 0x0000008000687944 */ /* 0x00ffea0003c00000 */
[----:B------:R-:W-:Y:S05]  /*3110*/  BSYNC.RECONVERGENT B0 ;  /* 0x0000000000007941 */ /* 0x000fea0003800200 */
.L_x_209:
[----:B------:R-:W-:Y:S01]  /*3120*/  ISETP.NE.AND P0, PT, R52, RZ, PT ;  /* 0x000000ff3400720c */ /* 0x000fe20003f05270 */
[----:B------:R-:W-:Y:S01]  /*3130*/  IMAD.MOV.U32 R8, RZ, RZ, 0x0 ;  /* 0x00000000ff087424 */ /* 0x000fe200078e00ff */
[----:B------:R-:W-:Y:S01]  /*3140*/  BSSY.RECONVERGENT B0, `(.L_x_210) ;  /* 0x000001c000007945 */ /* 0x000fe20003800200 */
[----:B------:R-:W-:Y:S01]  /*3150*/  IMAD.MOV.U32 R9, RZ, RZ, 0x3fd80000 ;  /* 0x3fd80000ff097424 */ /* 0x000fe200078e00ff */
[----:B------:R-:W-:Y:S02]  /*3160*/  FSEL R4, R12, RZ, P0 ;  /* 0x000000ff0c047208 */ /* 0x000fe40000000000 */
[----:B------:R-:W-:Y:S02]  /*3170*/  FSEL R5, R3, RZ, P0 ;  /* 0x000000ff03057208 */ /* 0x000fe40000000000 */
[----:B------:R-:W-:-:S04]  /*3180*/  ISETP.NE.AND P0, PT, R52, 0x1, PT ;  /* 0x000000013400780c */ /* 0x000fc80003f05270 */
[----:B------:R-:W-:-:S06]  /*3190*/  DADD R12, R4, R4 ;  /* 0x00000000040c7229 */ /* 0x000fcc0000000004 */
[----:B------:R-:W0:Y:S04]  /*31a0*/  MUFU.RSQ64H R5, R13 ;  /* 0x0000000d00057308 */ /* 0x000e280000001c00 */
[----:B------:R-:W-:-:S04]  /*31b0*/  IADD3 R4, PT, PT, R13, -0x3500000, RZ ;  /* 0xfcb000000d047810 */ /* 0x000fc80007ffe0ff */
[----:B------:R-:W-:Y:S02]  /*31c0*/  ISETP.GE.U32.AND P1, PT, R4, 0x7ca00000, PT ;  /* 0x7ca000000400780c */ /* 0x000fe40003f26070 */
[----:B0-----:R-:W-:-:S08]  /*31d0*/  DMUL R6, R4, R4 ;  /* 0x0000000404067228 */ /* 0x001fd00000000000 */
[----:B------:R-:W-:-:S08]  /*31e0*/  DFMA R6, R12, -R6, 1 ;  /* 0x3ff000000c06742b */ /* 0x000fd00000000806 */
[----:B------:R-:W-:Y:S02]  /*31f0*/  DFMA R8, R6, R8, 0.5 ;  /* 0x3fe000000608742b */ /* 0x000fe40000000008 */
[----:B------:R-:W-:-:S08]  /*3200*/  DMUL R6, R4, R6 ;  /* 0x0000000604067228 */ /* 0x000fd00000000000 */
[----:B------:R-:W-:-:S08]  /*3210*/  DFMA R10, R8, R6, R4 ;  /* 0x00000006080a722b */ /* 0x000fd00000000004 */
[----:B------:R-:W-:Y:S02]  /*3220*/  DMUL R14, R12, R10 ;  /* 0x0000000a0c0e7228 */ /* 0x000fe40000000000 */
[----:B------:R-:W-:Y:S02]  /*3230*/  VIADD R7, R11, 0xfff00000 ;  /* 0xfff000000b077836 */ /* 0x000fe40000000000 */
[----:B------:R-:W-:-:S04]  /*3240*/  IMAD.MOV.U32 R6, RZ, RZ, R10 ;  /* 0x000000ffff067224 */ /* 0x000fc800078e000a */
[----:B------:R-:W-:-:S08]  /*3250*/  DFMA R20, R14, -R14, R12 ;  /* 0x8000000e0e14722b */ /* 0x000fd0000000000c */
[----:B------:R-:W-:Y:S01]  /*3260*/  DFMA R8, R20, R6, R14 ;  /* 0x000000061408722b */ /* 0x000fe2000000000e */
[----:B------:R-:W-:Y:S10]  /*3270*/  @!P1 BRA `(.L_x_211) ;  /* 0x0000000000209947 */ /* 0x000ff40003800000 */
[----:B------:R-:W-:Y:S01]  /*3280*/  IMAD.MOV.U32 R0, RZ, RZ, R10 ;  /* 0x000000ffff007224 */ /* 0x000fe200078e000a */
[----:B------:R-:W-:Y:S01]  /*3290*/  MOV R10, R20 ;  /* 0x00000014000a7202 */ /* 0x000fe20000000f00 */
[----:B------:R-:W-:Y:S01]  /*32a0*/  IMAD.MOV.U32 R8, RZ, RZ, R14 ;  /* 0x000000ffff087224 */ /* 0x000fe200078e000e */
[----:B------:R-:W-:Y:S01]  /*32b0*/  MOV R14, 0x3300 ;  /* 0x00003300000e7802 */ /* 0x000fe20000000f00 */
[----:B------:R-:W-:Y:S02]  /*32c0*/  IMAD.MOV.U32 R11, RZ, RZ, R21 ;  /* 0x000000ffff0b7224 */ /* 0x000fe400078e0015 */
[----:B------:R-:W-:Y:S02]  /*32d0*/  IMAD.MOV.U32 R3, RZ, RZ, R15 ;  /* 0x000000ffff037224 */ /* 0x000fe400078e000f */
[----:B------:R-:W-:-:S07]  /*32e0*/  IMAD.MOV.U32 R9, RZ, RZ, R7 ;  /* 0x000000ffff097224 */ /* 0x000fce00078e0007 */
[----:B------:R-:W-:Y:S05]  /*32f0*/  CALL.REL.NOINC `($__internal_2_$__cuda_sm20_dsqrt_rn_f64_mediumpath_v1) ;  /* 0x0000007800587944 */ /* 0x000fea0003c00000 */
.L_x_211:
[----:B------:R-:W-:Y:S05]  /*3300*/  BSYNC.RECONVERGENT B0 ;  /* 0x0000000000007941 */ /* 0x000fea0003800200 */
.L_x_210:
[----:B------:R-:W0:Y:S01]  /*3310*/  F2F.F32.F64 R8, R8 ;  /* 0x0000000800087310 */ /* 0x000e220000301000 */
[----:B------:R-:W-:Y:S01]  /*3320*/  BSSY.RECONVERGENT B1, `(.L_x_212) ;  /* 0x0000014000017945 */ /* 0x000fe20003800200 */
[----:B------:R-:W-:Y:S02]  /*3330*/  CS2R R52, SRZ ;  /* 0x0000000000347805 */ /* 0x000fe4000001ff00 */
[----:B0-----:R-:W-:-:S04]  /*3340*/  FSEL R3, R8, 1.4142135381698608398, P0 ;  /* 0x3fb504f308037808 */ /* 0x001fc80000000000 */
[----:B------:R-:W-:-:S13]  /*3350*/  FSETP.NEU.AND P0, PT, R3, RZ, PT ;  /* 0x000000ff0300720b */ /* 0x000fda0003f0d000 */
[----:B------:R-:W-:Y:S05]  /*3360*/  @!P0 BRA `(.L_x_213) ;  /* 0x00000000003c8947 */ /* 0x000fea0003800000 */
[----:B------:R-:W-:Y:S01]  /*3370*/  VIADD R0, R3, 0x1800000 ;  /* 0x0180000003007836 */ /* 0x000fe20000000000 */
[----:B------:R-:W-:Y:S04]  /*3380*/  BSSY.RECONVERGENT B2, `(.L_x_214) ;  /* 0x000000c000027945 */ /* 0x000fe80003800200 */
[----:B------:R-:W-:-:S04]  /*3390*/  LOP3.LUT R0, R0, 0x7f800000, RZ, 0xc0, !PT ;  /* 0x7f80000000007812 */ /* 0x000fc800078ec0ff */
[----:B------:R-:W-:-:S13]  /*33a0*/  ISETP.GT.U32.AND P0, PT, R0, 0x1ffffff, PT ;  /* 0x01ffffff0000780c */ /* 0x000fda0003f04070 */
[----:B------:R-:W-:Y:S05]  /*33b0*/  @P0 BRA `(.L_x_215) ;  /* 0x0000000000100947 */ /* 0x000fea0003800000 */
[----:B------:R-:W-:-:S07]  /*33c0*/  MOV R4, 0x33e0 ;  /* 0x000033e000047802 */ /* 0x000fce0000000f00 */
[----:B------:R-:W-:Y:S05]  /*33d0*/  CALL.REL.NOINC `($__internal_3_$__cuda_sm20_rcp_rn_f32_slowpath) ;  /* 0x0000007800e07944 */ /* 0x000fea0003c00000 */
[----:B------:R-:W-:Y:S01]  /*33e0*/  MOV R52, R70 ;  /* 0x0000004600347202 */ /* 0x000fe20000000f00 */
[----:B------:R-:W-:Y:S06]  /*33f0*/  BRA `(.L_x_216) ;  /* 0x0000000000107947 */ /* 0x000fec0003800000 */
.L_x_215:
[----:B------:R-:W0:Y:S02]  /*3400*/  MUFU.RCP R52, R3 ;  /* 0x0000000300347308 */ /* 0x000e240000001000 */
[----:B0-----:R-:W-:-:S04]  /*3410*/  FFMA R0, R3, R52, -1 ;  /* 0xbf80000003007423 */ /* 0x001fc80000000034 */
[----:B------:R-:W-:-:S04]  /*3420*/  FADD.FTZ R3, -R0, -RZ ;  /* 0x800000ff00037221 */ /* 0x000fc80000010100 */
[----:B------:R-:W-:-:S07]  /*3430*/  FFMA R52, R52, R3, R52 ;  /* 0x0000000334347223 */ /* 0x000fce0000000034 */
.L_x_216:
[----:B------:R-:W-:Y:S05]  /*3440*/  BSYNC.RECONVERGENT B2 ;  /* 0x0000000000027941 */ /* 0x000fea0003800200 */
.L_x_214:
[----:B------:R-:W0:Y:S02]  /*3450*/  F2F.F64.F32 R52, R52 ;  /* 0x0000003400347310 */ /* 0x000e240000201800 */
.L_x_213:
[----:B------:R-:W-:Y:S05]  /*3460*/  BSYNC.RECONVERGENT B1 ;  /* 0x0000000000017941 */ /* 0x000fea0003800200 */
.L_x_212:
[----:B------:R-:W-:Y:S01]  /*3470*/  BSSY.RECONVERGENT B0, `(.L_x_217) ;  /* 0x0000033000007945 */ /* 0x000fe20003800200 */
[----:B------:R-:W-:Y:S01]  /*3480*/  PRMT R0, RZ, 0x7610, R0 ;  /* 0x00007610ff007816 */ /* 0x000fe20000000000 */
[----:B------:R-:W-:Y:S01]  /*3490*/  IMAD.MOV.U32 R6, RZ, RZ, R28 ;  /* 0x000000ffff067224 */ /* 0x000fe200078e001c */
[----:B------:R-:W-:Y:S01]  /*34a0*/  PRMT R7, RZ, 0x7610, R7 ;  /* 0x00007610ff077816 */ /* 0x000fe20000000007 */
[----:B------:R-:W-:Y:S01]  /*34b0*/  IMAD.MOV.U32 R3, RZ, RZ, R2 ;  /* 0x000000ffff037224 */ /* 0x000fe200078e0002 */
[----:B------:R-:W-:Y:S02]  /*34c0*/  CS2R R54, SRZ ;  /* 0x0000000000367805 */ /* 0x000fe4000001ff00 */
[----:B------:R-:W-:-:S07]  /*34d0*/  CS2R R56, SRZ ;  /* 0x0000000000387805 */ /* 0x000fce000001ff00 */
.L_x_224:
[----:B------:R-:W-:-:S04]  /*34e0*/  VIMNMX R4, PT, PT, R3, R6, PT ;  /* 0x0000000603047248 */ /* 0x000fc80003fe0100 */
[----:B------:R-:W-:-:S13]  /*34f0*/  ISETP.GE.AND P0, PT, R4, 0x1, PT ;  /* 0x000000010400780c */ /* 0x000fda0003f06270 */
[----:B------:R-:W-:Y:S05]  /*3500*/  @!P0 BRA `(.L_x_218) ;  /* 0x0000000000a48947 */ /* 0x000fea0003800000 */
[----:B------:R-:W-:Y:S01]  /*3510*/  LOP3.LUT P0, RZ, R7, 0xff, RZ, 0xc0, !PT ;  /* 0x000000ff07ff7812 */ /* 0x000fe2000780c0ff */
[----:B------:R-:W-:Y:S01]  /*3520*/  VIADD R6, R6, 0xffffffff ;  /* 0xffffffff06067836 */ /* 0x000fe20000000000 */
[----:B------:R-:W-:Y:S01]  /*3530*/  LOP3.LUT P1, RZ, R0, 0xff, RZ, 0xc0, !PT ;  /* 0x000000ff00ff7812 */ /* 0x000fe2000782c0ff */
[----:B------:R-:W-:Y:S01]  /*3540*/  VIADD R3, R3, 0xffffffff ;  /* 0xffffffff03037836 */ /* 0x000fe20000000000 */
[----:B------:R-:W-:Y:S01]  /*3550*/  ISETP.LT.OR P2, PT, R76, 0x1, P0 ;  /* 0x000000014c00780c */ /* 0x000fe20000741670 */
[----:B------:R-:W-:Y:S01]  /*3560*/  BSSY.RECONVERGENT B1, `(.L_x_219) ;  /* 0x0000020000017945 */ /* 0x000fe20003800200 */
[----:B------:R-:W-:Y:S02]  /*3570*/  ISETP.EQ.AND P1, PT, R6, R29, !P1 ;  /* 0x0000001d0600720c */ /* 0x000fe40004f22270 */
[----:B------:R-:W-:Y:S02]  /*3580*/  SEL R7, RZ, 0x1, !P0 ;  /* 0x00000001ff077807 */ /* 0x000fe40004000000 */
[----:B------:R-:W-:-:S04]  /*3590*/  ISETP.EQ.AND P1, PT, R3, R73, P1 ;  /* 0x000000490300720c */ /* 0x000fc80000f22270 */
[----:B------:R-:W-:Y:S02]  /*35a0*/  SEL R0, R0, 0x1, !P1 ;  /* 0x0000000100007807 */ /* 0x000fe40004800000 */
[----:B------:R-:W-:Y:S02]  /*35b0*/  FSEL R57, R57, 1.875, !P1 ;  /* 0x3ff0000039397808 */ /* 0x000fe40004800000 */
[----:B------:R-:W-:Y:S01]  /*35c0*/  FSEL R56, R56, RZ, !P1 ;  /* 0x000000ff38387208 */ /* 0x000fe20004800000 */
[----:B------:R-:W-:Y:S06]  /*35d0*/  @P2 BRA `(.L_x_220) ;  /* 0x0000000000602947 */ /* 0x000fec0003800000 */
[----:B------:R-:W-:Y:S01]  /*35e0*/  IMAD.MOV.U32 R4, RZ, RZ, R54 ;  /* 0x000000ffff047224 */ /* 0x000fe200078e0036 */
[----:B------:R-:W-:Y:S01]  /*35f0*/  MOV R5, R55 ;  /* 0x0000003700057202 */ /* 0x000fe20000000f00 */
[----:B------:R-:W-:-:S07]  /*3600*/  IMAD.MOV.U32 R8, RZ, RZ, RZ ;  /* 0x000000ffff087224 */ /* 0x000fce00078e00ff */
.L_x_223:
[----:B------:R-:W-:-:S05]  /*3610*/  IMAD R9, R8, 0x4, R1 ;  /* 0x0000000408097824 */ /* 0x000fca00078e0201 */
[----:B------:R-:W2:Y:S01]  /*3620*/  LDL R7, [R9] ;  /* 0x0000000009077983 */ /* 0x000ea20000100800 */
[----:B------:R-:W-:Y:S01]  /*3630*/  BSSY.RELIABLE B2, `(.L_x_221) ;  /* 0x000000b000027945 */ /* 0x000fe20003800100 */
[----:B--2---:R-:W-:-:S13]  /*3640*/  ISETP.NE.AND P0, PT, R6, R7, PT ;  /* 0x000000070600720c */ /* 0x004fda0003f05270 */
[----:B------:R-:W-:Y:S05]  /*3650*/  @P0 BRA `(.L_x_222) ;  /* 0x0000000000200947 */ /* 0x000fea0003800000 */
[----:B------:R-:W2:Y:S01]  /*3660*/  LDL R10, [R9+0x190] ;  /* 0x00019000090a7983 */ /* 0x000ea20000100800 */
[----:B------:R-:W-:Y:S01]  /*3670*/  PLOP3.LUT P0, PT, PT, PT, PT, 0x80, 0x8 ;  /* 0x000000000008781c */ /* 0x000fe20003f0f070 */
[----:B------:R-:W-:Y:S02]  /*3680*/  IMAD.MOV.U32 R7, RZ, RZ, 0x1 ;  /* 0x00000001ff077424 */ /* 0x000fe400078e00ff */
[----:B------:R-:W-:Y:S02]  /*3690*/  IMAD.MOV.U32 R54, RZ, RZ, 0x0 ;  /* 0x00000000ff367424 */ /* 0x000fe400078e00ff */
[----:B------:R-:W-:Y:S01]  /*36a0*/  IMAD.MOV.U32 R55, RZ, RZ, 0x3ff00000 ;  /* 0x3ff00000ff377424 */ /* 0x000fe200078e00ff */
[----:B--2---:R-:W-:-:S13]  /*36b0*/  ISETP.NE.AND P1, PT, R3, R10, PT ;  /* 0x0000000a0300720c */ /* 0x004fda0003f25270 */
[----:B------:R-:W-:Y:S05]  /*36c0*/  @!P1 BREAK.RELIABLE B2 ;  /* 0x0000000000029942 */ /* 0x000fea0003800100 */
[----:B------:R-:W-:Y:S05]  /*36d0*/  @!P1 BRA `(.L_x_220) ;  /* 0x0000000000209947 */ /* 0x000fea0003800000 */
.L_x_222:
[----:B------:R-:W-:Y:S05]  /*36e0*/  BSYNC.RELIABLE B2 ;  /* 0x0000000000027941 */ /* 0x000fea0003800100 */
.L_x_221:
[----:B------:R-:W-:-:S04]  /*36f0*/  IADD3 R8, PT, PT, R8, 0x1, RZ ;  /* 0x0000000108087810 */ /* 0x000fc80007ffe0ff */
[----:B------:R-:W-:-:S13]  /*3700*/  ISETP.NE.AND P0, PT, R8, R76, PT ;  /* 0x0000004c0800720c */ /* 0x000fda0003f05270 */
[----:B------:R-:W-:Y:S05]  /*3710*/  @P0 BRA `(.L_x_223) ;  /* 0xfffffffc00bc0947 */ /* 0x000fea000383ffff */
[----:B------:R-:W-:Y:S01]  /*3720*/  PLOP3.LUT P0, PT, PT, PT, PT, 0x8, 0x80 ;  /* 0x000000000080781c */ /* 0x000fe20003f0e170 */
[----:B------:R-:W-:Y:S01]  /*3730*/  IMAD.MOV.U32 R54, RZ, RZ, R4 ;  /* 0x000000ffff367224 */ /* 0x000fe200078e0004 */
[----:B------:R-:W-:Y:S01]  /*3740*/  PRMT R7, RZ, 0x7610, R7 ;  /* 0x00007610ff077816 */ /* 0x000fe20000000007 */
[----:B------:R-:W-:-:S10]  /*3750*/  IMAD.MOV.U32 R55, RZ, RZ, R5 ;  /* 0x000000ffff377224 */ /* 0x000fd400078e0005 */
.L_x_220:
[----:B------:R-:W-:Y:S05]  /*3760*/  BSYNC.RECONVERGENT B1 ;  /* 0x0000000000017941 */ /* 0x000fea0003800200 */
.L_x_219:
[----:B------:R-:W-:-:S04]  /*3770*/  LOP3.LUT P1, RZ, R0, 0xff, RZ, 0xc0, !PT ;  /* 0x000000ff00ff7812 */ /* 0x000fc8000782c0ff */
[----:B------:R-:W-:-:S13]  /*3780*/  PLOP3.LUT P0, PT, P0, P1, PT, 0x2f, 0xf2 ;  /* 0x0000000000f2781c */ /* 0x000fda0000702577 */
[----:B------:R-:W-:Y:S05]  /*3790*/  @P0 BRA `(.L_x_224) ;  /* 0xfffffffc00500947 */ /* 0x000fea000383ffff */
.L_x_218:
[----:B------:R-:W-:Y:S05]  /*37a0*/  BSYNC.RECONVERGENT B0 ;  /* 0x0000000000007941 */ /* 0x000fea0003800200 */
.L_x_217:
[----:B------:R-:W-:Y:S01]  /*37b0*/  VIMNMX R58, PT, PT, R2, R28, PT ;  /* 0x0000001c023a7248 */ /* 0x000fe20003fe0100 */
[----:B------:R-:W-:Y:S01]  /*37c0*/  BSSY.RECONVERGENT B0, `(.L_x_225) ;  /* 0x0000008000007945 */ /* 0x000fe20003800200 */
[----:B------:R-:W-:Y:S01]  /*37d0*/  IMAD.MOV.U32 R0, RZ, RZ, RZ ;  /* 0x000000ffff007224 */ /* 0x000fe200078e00ff */
[----:B------:R-:W-:Y:S01]  /*37e0*/  MOV R86, 0x3840 ;  /* 0x0000384000567802 */ /* 0x000fe20000000f00 */
[----:B------:R-:W1:Y:S01]  /*37f0*/  I2F.F64 R4, R58 ;  /* 0x0000003a00047312 */ /* 0x000e620000201c00 */
[----:B------:R-:W-:Y:S01]  /*3800*/  IMAD.MOV.U32 R3, RZ, RZ, 0x40000000 ;  /* 0x40000000ff037424 */ /* 0x000fe200078e00ff */
[----:B-1----:R-:W-:-:S10]  /*3810*/  DADD R4, -RZ, |R4| ;  /* 0x00000000ff047229 */ /* 0x002fd40000000504 */
[----:B------:R-:W-:-:S07]  /*3820*/  IMAD.MOV.U32 R83, RZ, RZ, R5 ;  /* 0x000000ffff537224 */ /* 0x000fce00078e0005 */
[----:B0-----:R-:W-:Y:S05]  /*3830*/  CALL.REL.NOINC `($_Z8playGamePdS_S_S_S_P17curandStateXORWOW$__internal_accurate_pow) ;  /* 0x00000078009c7944 */ /* 0x001fea0003c00000 */
[----:B------:R-:W-:Y:S05]  /*3840*/  BSYNC.RECONVERGENT B0 ;  /* 0x0000000000007941 */ /* 0x000fea0003800200 */
.L_x_225:
        /* <DEDUP_REMOVED lines=27> */
[----:B------:R-:W-:-:S07]  /*3a00*/  IMAD.MOV.U32 R9, RZ, RZ, R7 ;  /* 0x000000ffff097224 */ /* 0x000fce00078e0007 */
[----:B------:R-:W-:Y:S05]  /*3a10*/  CALL.REL.NOINC `($__internal_2_$__cuda_sm20_dsqrt_rn_f64_mediumpath_v1) ;  /* 0x0000007000907944 */ /* 0x000fea0003c00000 */
[----:B------:R-:W-:Y:S02]  /*3a20*/  IMAD.MOV.U32 R10, RZ, RZ, R8 ;  /* 0x000000ffff0a7224 */ /* 0x000fe400078e0008 */
[----:B------:R-:W-:-:S07]  /*3a30*/  IMAD.MOV.U32 R11, RZ, RZ, R9 ;  /* 0x000000ffff0b7224 */ /* 0x000fce00078e0009 */
.L_x_227:
[----:B------:R-:W-:Y:S05]  /*3a40*/  BSYNC.RECONVERGENT B0 ;  /* 0x0000000000007941 */ /* 0x000fea0003800200 */
.L_x_226:
[----:B------:R-:W0:Y:S01]  /*3a50*/  F2F.F32.F64 R10, R10 ;  /* 0x0000000a000a7310 */ /* 0x000e220000301000 */
[----:B------:R-:W-:Y:S01]  /*3a60*/  BSSY.RECONVERGENT B1, `(.L_x_228) ;  /* 0x0000014000017945 */ /* 0x000fe20003800200 */
[----:B------:R-:W-:Y:S02]  /*3a70*/  CS2R R58, SRZ ;  /* 0x00000000003a7805 */ /* 0x000fe4000001ff00 */
[----:B0-----:R-:W-:-:S04]  /*3a80*/  FSEL R3, R10, 1.4142135381698608398, P0 ;  /* 0x3fb504f30a037808 */ /* 0x001fc80000000000 */
[----:B------:R-:W-:-:S13]  /*3a90*/  FSETP.NEU.AND P0, PT, R3, RZ, PT ;  /* 0x000000ff0300720b */ /* 0x000fda0003f0d000 */
[----:B------:R-:W-:Y:S05]  /*3aa0*/  @!P0 BRA `(.L_x_229) ;  /* 0x00000000003c8947 */ /* 0x000fea0003800000 */
[----:B------:R-:W-:Y:S01]  /*3ab0*/  IADD3 R0, PT, PT, R3, 0x1800000, RZ ;  /* 0x0180000003007810 */ /* 0x000fe20007ffe0ff */
[----:B------:R-:W-:Y:S03]  /*3ac0*/  BSSY.RECONVERGENT B2, `(.L_x_230) ;  /* 0x000000c000027945 */ /* 0x000fe60003800200 */
[----:B------:R-:W-:-:S04]  /*3ad0*/  LOP3.LUT R0, R0, 0x7f800000, RZ, 0xc0, !PT ;  /* 0x7f80000000007812 */ /* 0x000fc800078ec0ff */
[----:B------:R-:W-:-:S13]  /*3ae0*/  ISETP.GT.U32.AND P0, PT, R0, 0x1ffffff, PT ;  /* 0x01ffffff0000780c */ /* 0x000fda0003f04070 */
[----:B------:R-:W-:Y:S05]  /*3af0*/  @P0 BRA `(.L_x_231) ;  /* 0x0000000000100947 */ /* 0x000fea0003800000 */
[----:B------:R-:W-:-:S07]  /*3b00*/  MOV R4, 0x3b20 ;  /* 0x00003b2000047802 */ /* 0x000fce0000000f00 */
[----:B------:R-:W-:Y:S05]  /*3b10*/  CALL.REL.NOINC `($__internal_3_$__cuda_sm20_rcp_rn_f32_slowpath) ;  /* 0x0000007400107944 */ /* 0x000fea0003c00000 */
[----:B------:R-:W-:Y:S01]  /*3b20*/  IMAD.MOV.U32 R58, RZ, RZ, R70 ;  /* 0x000000ffff3a7224 */ /* 0x000fe200078e0046 */
[----:B------:R-:W-:Y:S06]  /*3b30*/  BRA `(.L_x_232) ;  /* 0x0000000000107947 */ /* 0x000fec0003800000 */
.L_x_231:
[----:B------:R-:W0:Y:S02]  /*3b40*/  MUFU.RCP R58, R3 ;  /* 0x00000003003a7308 */ /* 0x000e240000001000 */
[----:B0-----:R-:W-:-:S04]  /*3b50*/  FFMA R0, R3, R58, -1 ;  /* 0xbf80000003007423 */ /* 0x001fc8000000003a */
[----:B------:R-:W-:-:S04]  /*3b60*/  FADD.FTZ R3, -R0, -RZ ;  /* 0x800000ff00037221 */ /* 0x000fc80000010100 */
[----:B------:R-:W-:-:S07]  /*3b70*/  FFMA R58, R58, R3, R58 ;  /* 0x000000033a3a7223 */ /* 0x000fce000000003a */
.L_x_232:
[----:B------:R-:W-:Y:S05]  /*3b80*/  BSYNC.RECONVERGENT B2 ;  /* 0x0000000000027941 */ /* 0x000fea0003800200 */
.L_x_230:
[----:B------:R-:W0:Y:S02]  /*3b90*/  F2F.F64.F32 R58, R58 ;  /* 0x0000003a003a7310 */ /* 0x000e240000201800 */
.L_x_229:
[----:B------:R-:W-:Y:S05]  /*3ba0*/  BSYNC.RECONVERGENT B1 ;  /* 0x0000000000017941 */ /* 0x000fea0003800200 */
.L_x_228:
[----:B------:R-:W-:Y:S01]  /*3bb0*/  BSSY.RECONVERGENT B0, `(.L_x_233) ;  /* 0x0000033000007945 */ /* 0x000fe20003800200 */
[----:B------:R-:W-:Y:S01]  /*3bc0*/  PRMT R0, RZ, 0x7610, R0 ;  /* 0x00007610ff007816 */ /* 0x000fe20000000000 */
[----:B------:R-:W-:Y:S01]  /*3bd0*/  IMAD.MOV.U32 R6, RZ, RZ, R28 ;  /* 0x000000ffff067224 */ /* 0x000fe200078e001c */
[----:B------:R-:W-:Y:S01]  /*3be0*/  PRMT R3, RZ, 0x7610, R3 ;  /* 0x00007610ff037816 */ /* 0x000fe20000000003 */
[----:B------:R-:W-:Y:S01]  /*3bf0*/  IMAD.MOV.U32 R8, RZ, RZ, R2 ;  /* 0x000000ffff087224 */ /* 0x000fe200078e0002 */
[----:B------:R-:W-:Y:S02]  /*3c00*/  CS2R R60, SRZ ;  /* 0x00000000003c7805 */ /* 0x000fe4000001ff00 */
[----:B------:R-:W-:-:S07]  /*3c10*/  CS2R R62, SRZ ;  /* 0x00000000003e7805 */ /* 0x000fce000001ff00 */
.L_x_240:
[----:B------:R-:W-:-:S04]  /*3c20*/  ISETP.GT.AND P0, PT, R8, 0x27, PT ;  /* 0x000000270800780c */ /* 0x000fc80003f04270 */
[----:B------:R-:W-:-:S13]  /*3c30*/  ISETP.LT.OR P0, PT, R6, 0x1, P0 ;  /* 0x000000010600780c */ /* 0x000fda0000701670 */
[----:B------:R-:W-:Y:S05]  /*3c40*/  @P0 BRA `(.L_x_234) ;  /* 0x0000000000a40947 */ /* 0x000fea0003800000 */
        /* <DEDUP_REMOVED lines=13> */
[----:B------:R-:W-:Y:S01]  /*3d20*/  MOV R4, R60 ;  /* 0x0000003c00047202 */ /* 0x000fe20000000f00 */
[----:B------:R-:W-:Y:S02]  /*3d30*/  IMAD.MOV.U32 R5, RZ, RZ, R61 ;  /* 0x000000ffff057224 */ /* 0x000fe400078e003d */
[----:B------:R-:W-:-:S07]  /*3d40*/  IMAD.MOV.U32 R7, RZ, RZ, RZ ;  /* 0x000000ffff077224 */ /* 0x000fce00078e00ff */
.L_x_239:
[----:B------:R-:W-:-:S05]  /*3d50*/  IMAD R9, R7, 0x4, R1 ;  /* 0x0000000407097824 */ /* 0x000fca00078e0201 */
[----:B------:R-:W2:Y:S01]  /*3d60*/  LDL R3, [R9] ;  /* 0x0000000009037983 */ /* 0x000ea20000100800 */
[----:B------:R-:W-:Y:S01]  /*3d70*/  BSSY.RELIABLE B2, `(.L_x_237) ;  /* 0x000000b000027945 */ /* 0x000fe20003800100 */
[----:B--2---:R-:W-:-:S13]  /*3d80*/  ISETP.NE.AND P0, PT, R6, R3, PT ;  /* 0x000000030600720c */ /* 0x004fda0003f05270 */
[----:B------:R-:W-:Y:S05]  /*3d90*/  @P0 BRA `(.L_x_238) ;  /* 0x0000000000200947 */ /* 0x000fea0003800000 */
[----:B------:R-:W2:Y:S01]  /*3da0*/  LDL R9, [R9+0x190] ;  /* 0x0001900009097983 */ /* 0x000ea20000100800 */
[----:B------:R-:W-:Y:S01]  /*3db0*/  HFMA2 R61, -RZ, RZ, 1.984375, 0 ;  /* 0x3ff00000ff3d7431 */ /* 0x000fe200000001ff */
[----:B------:R-:W-:Y:S01]  /*3dc0*/  PLOP3.LUT P0, PT, PT, PT, PT, 0x80, 0x8 ;  /* 0x000000000008781c */ /* 0x000fe20003f0f070 */
[----:B------:R-:W-:Y:S02]  /*3dd0*/  IMAD.MOV.U32 R3, RZ, RZ, 0x1 ;  /* 0x00000001ff037424 */ /* 0x000fe400078e00ff */
[----:B------:R-:W-:Y:S01]  /*3de0*/  IMAD.MOV.U32 R60, RZ, RZ, 0x0 ;  /* 0x00000000ff3c7424 */ /* 0x000fe200078e00ff */
[----:B--2---:R-:W-:-:S13]  /*3df0*/  ISETP.NE.AND P1, PT, R8, R9, PT ;  /* 0x000000090800720c */ /* 0x004fda0003f25270 */
[----:B------:R-:W-:Y:S05]  /*3e00*/  @!P1 BREAK.RELIABLE B2 ;  /* 0x0000000000029942 */ /* 0x000fea0003800100 */
[----:B------:R-:W-:Y:S05]  /*3e10*/  @!P1 BRA `(.L_x_236) ;  /* 0x0000000000209947 */ /* 0x000fea0003800000 */
.L_x_238:
[----:B------:R-:W-:Y:S05]  /*3e20*/  BSYNC.RELIABLE B2 ;  /* 0x0000000000027941 */ /* 0x000fea0003800100 */
.L_x_237:
[----:B------:R-:W-:-:S05]  /*3e30*/  VIADD R7, R7, 0x1 ;  /* 0x0000000107077836 */ /* 0x000fca0000000000 */
[----:B------:R-:W-:-:S13]  /*3e40*/  ISETP.NE.AND P0, PT, R7, R76, PT ;  /* 0x0000004c0700720c */ /* 0x000fda0003f05270 */
[----:B------:R-:W-:Y:S05]  /*3e50*/  @P0 BRA `(.L_x_239) ;  /* 0xfffffffc00bc0947 */ /* 0x000fea000383ffff */
[----:B------:R-:W-:Y:S01]  /*3e60*/  PLOP3.LUT P0, PT, PT, PT, PT, 0x8, 0x80 ;  /* 0x000000000080781c */ /* 0x000fe20003f0e170 */
[----:B------:R-:W-:Y:S01]  /*3e70*/  IMAD.MOV.U32 R60, RZ, RZ, R4 ;  /* 0x000000ffff3c7224 */ /* 0x000fe200078e0004 */
[----:B------:R-:W-:Y:S01]  /*3e80*/  PRMT R3, RZ, 0x7610, R3 ;  /* 0x00007610ff037816 */ /* 0x000fe20000000003 */
[----:B------:R-:W-:-:S10]  /*3e90*/  IMAD.MOV.U32 R61, RZ, RZ, R5 ;  /* 0x000000ffff3d7224 */ /* 0x000fd400078e0005 */
.L_x_236:
[----:B------:R-:W-:Y:S05]  /*3ea0*/  BSYNC.RECONVERGENT B1 ;  /* 0x0000000000017941 */ /* 0x000fea0003800200 */
.L_x_235:
[----:B------:R-:W-:-:S04]  /*3eb0*/  LOP3.LUT P1, RZ, R0, 0xff, RZ, 0xc0, !PT ;  /* 0x000000ff00ff7812 */ /* 0x000fc8000782c0ff */
[----:B------:R-:W-:-:S13]  /*3ec0*/  PLOP3.LUT P0, PT, P0, P1, PT, 0x2f, 0xf2 ;  /* 0x0000000000f2781c */ /* 0x000fda0000702577 */
[----:B------:R-:W-:Y:S05]  /*3ed0*/  @P0 BRA `(.L_x_240) ;  /* 0xfffffffc00500947 */ /* 0x000fea000383ffff */
.L_x_234:
[----:B------:R-:W-:Y:S05]  /*3ee0*/  BSYNC.RECONVERGENT B0 ;  /* 0x0000000000007941 */ /* 0x000fea0003800200 */
.L_x_233:
[----:B------:R-:W-:Y:S01]  /*3ef0*/  IADD3 R88, PT, PT, -R2, 0x28, RZ ;  /* 0x0000002802587810 */ /* 0x000fe20007ffe1ff */
[----:B------:R-:W-:Y:S01]  /*3f00*/  BSSY.RECONVERGENT B0, `(.L_x_241) ;  /* 0x0000009000007945 */ /* 0x000fe20003800200 */
[----:B------:R-:W-:Y:S01]  /*3f10*/  IMAD.MOV.U32 R0, RZ, RZ, RZ ;  /* 0x000000ffff007224 */ /* 0x000fe200078e00ff */
[----:B------:R-:W-:Y:S02]  /*3f20*/  MOV R3, 0x40000000 ;  /* 0x4000000000037802 */ /* 0x000fe40000000f00 */
[----:B------:R-:W-:Y:S02]  /*3f30*/  VIMNMX R64, PT, PT, R28, R88, PT ;  /* 0x000000581c407248 */ /* 0x000fe40003fe0100 */
[----:B------:R-:W-:Y:S02]  /*3f40*/  MOV R86, 0x3f90 ;  /* 0x00003f9000567802 */ /* 0x000fe40000000f00 */
[----:B------:R-:W1:Y:S02]  /*3f50*/  I2F.F64 R4, R64 ;  /* 0x0000004000047312 */ /* 0x000e640000201c00 */
[----:B-1----:R-:W-:-:S10]  /*3f60*/  DADD R4, -RZ, |R4| ;  /* 0x00000000ff047229 */ /* 0x002fd40000000504 */
[----:B------:R-:W-:-:S07]  /*3f70*/  IMAD.MOV.U32 R83, RZ, RZ, R5 ;  /* 0x000000ffff537224 */ /* 0x000fce00078e0005 */
[----:B0-----:R-:W-:Y:S05]  /*3f80*/  CALL.REL.NOINC `($_Z8playGamePdS_S_S_S_P17curandStateXORWOW$__internal_accurate_pow) ;  /* 0x0000007000c87944 */ /* 0x001fea0003c00000 */
[----:B------:R-:W-:Y:S05]  /*3f90*/  BSYNC.RECONVERGENT B0 ;  /* 0x0000000000007941 */ /* 0x000fea0003800200 */
.L_x_241:
        /* <DEDUP_REMOVED lines=9> */
[----:B------:R-:W-:-:S05]  /*4030*/  VIADD R4, R13, 0xfcb00000 ;  /* 0xfcb000000d047836 */ /* 0x000fca0000000000 */
[----:B------:R-:W-:Y:S01]  /*4040*/  ISETP.GE.U32.AND P1, PT, R4, 0x7ca00000, PT ;  /* 0x7ca000000400780c */ /* 0x000fe20003f26070 */
        /* <DEDUP_REMOVED lines=11> */
[----:B------:R-:W-:Y:S01]  /*4100*/  MOV R0, R20 ;  /* 0x0000001400007202 */ /* 0x000fe20000000f00 */
[----:B------:R-:W-:Y:S01]  /*4110*/  IMAD.MOV.U32 R8, RZ, RZ, R6 ;  /* 0x000000ffff087224 */ /* 0x000fe200078e0006 */
[----:B------:R-:W-:Y:S01]  /*4120*/  MOV R14, 0x4150 ;  /* 0x00004150000e7802 */ /* 0x000fe20000000f00 */
[----:B------:R-:W-:-:S07]  /*4130*/  IMAD.MOV.U32 R3, RZ, RZ, R7 ;  /* 0x000000ffff037224 */ /* 0x000fce00078e0007 */
[----:B------:R-:W-:Y:S05]  /*4140*/  CALL.REL.NOINC `($__internal_2_$__cuda_sm20_dsqrt_rn_f64_mediumpath_v1) ;  /* 0x0000006800c47944 */ /* 0x000fea0003c00000 */
[----:B------:R-:W-:Y:S02]  /*4150*/  IMAD.MOV.U32 R14, RZ, RZ, R8 ;  /* 0x000000ffff0e7224 */ /* 0x000fe400078e0008 */
[----:B------:R-:W-:-:S07]  /*4160*/  IMAD.MOV.U32 R15, RZ, RZ, R9 ;  /* 0x000000ffff0f7224 */ /* 0x000fce00078e0009 */
.L_x_243:
[----:B------:R-:W-:Y:S05]  /*4170*/  BSYNC.RECONVERGENT B0 ;  /* 0x0000000000007941 */ /* 0x000fea0003800200 */
.L_x_242:
        /* <DEDUP_REMOVED lines=15> */
.L_x_247:
[----:B------:R-:W0:Y:S02]  /*4270*/  MUFU.RCP R64, R3 ;  /* 0x0000000300407308 */ /* 0x000e240000001000 */
[----:B0-----:R-:W-:-:S04]  /*4280*/  FFMA R0, R3, R64, -1 ;  /* 0xbf80000003007423 */ /* 0x001fc80000000040 */
[----:B------:R-:W-:-:S04]  /*4290*/  FADD.FTZ R3, -R0, -RZ ;  /* 0x800000ff00037221 */ /* 0x000fc80000010100 */
[----:B------:R-:W-:-:S07]  /*42a0*/  FFMA R64, R64, R3, R64 ;  /* 0x0000000340407223 */ /* 0x000fce0000000040 */
.L_x_248:
[----:B------:R-:W-:Y:S05]  /*42b0*/  BSYNC.RECONVERGENT B2 ;  /* 0x0000000000027941 */ /* 0x000fea0003800200 */
.L_x_246:
[----:B------:R-:W0:Y:S02]  /*42c0*/  F2F.F64.F32 R64, R64 ;  /* 0x0000004000407310 */ /* 0x000e240000201800 */
.L_x_245:
[----:B------:R-:W-:Y:S05]  /*42d0*/  BSYNC.RECONVERGENT B1 ;  /* 0x0000000000017941 */ /* 0x000fea0003800200 */
.L_x_244:
[----:B------:R-:W-:Y:S01]  /*42e0*/  BSSY.RECONVERGENT B0, `(.L_x_249) ;  /* 0x0000033000007945 */ /* 0x000fe20003800200 */
[----:B------:R-:W-:Y:S01]  /*42f0*/  PRMT R0, RZ, 0x7610, R0 ;  /* 0x00007610ff007816 */ /* 0x000fe20000000000 */
[----:B------:R-:W-:Y:S01]  /*4300*/  IMAD.MOV.U32 R6, RZ, RZ, R28 ;  /* 0x000000ffff067224 */ /* 0x000fe200078e001c */
[----:B------:R-:W-:Y:S01]  /*4310*/  PRMT R3, RZ, 0x7610, R3 ;  /* 0x00007610ff037816 */ /* 0x000fe20000000003 */
[----:B------:R-:W-:Y:S01]  /*4320*/  IMAD.MOV.U32 R8, RZ, RZ, R2 ;  /* 0x000000ffff087224 */ /* 0x000fe200078e0002 */
[----:B------:R-:W-:Y:S02]  /*4330*/  CS2R R66, SRZ ;  /* 0x0000000000427805 */ /* 0x000fe4000001ff00 */
[----:B------:R-:W-:-:S07]  /*4340*/  CS2R R68, SRZ ;  /* 0x0000000000447805 */ /* 0x000fce000001ff00 */
.L_x_256:
[----:B------:R-:W-:-:S04]  /*4350*/  ISETP.GT.AND P0, PT, R8, 0x27, PT ;  /* 0x000000270800780c */ /* 0x000fc80003f04270 */
[----:B------:R-:W-:-:S13]  /*4360*/  ISETP.GT.OR P0, PT, R6, 0x1d, P0 ;  /* 0x0000001d0600780c */ /* 0x000fda0000704670 */
        /* <DEDUP_REMOVED lines=17> */
.L_x_255:
        /* <DEDUP_REMOVED lines=13> */
.L_x_254:
[----:B------:R-:W-:Y:S05]  /*4550*/  BSYNC.RELIABLE B2 ;  /* 0x0000000000027941 */ /* 0x000fea0003800100 */
.L_x_253:
[----:B------:R-:W-:-:S04]  /*4560*/  IADD3 R7, PT, PT, R7, 0x1, RZ ;  /* 0x0000000107077810 */ /* 0x000fc80007ffe0ff */
[----:B------:R-:W-:-:S13]  /*4570*/  ISETP.NE.AND P0, PT, R7, R76, PT ;  /* 0x0000004c0700720c */ /* 0x000fda0003f05270 */
[----:B------:R-:W-:Y:S05]  /*4580*/  @P0 BRA `(.L_x_255) ;  /* 0xfffffffc00bc0947 */ /* 0x000fea000383ffff */
[----:B------:R-:W-:Y:S01]  /*4590*/  PLOP3.LUT P0, PT, PT, PT, PT, 0x8, 0x80 ;  /* 0x000000000080781c */ /* 0x000fe20003f0e170 */
[----:B------:R-:W-:Y:S01]  /*45a0*/  IMAD.MOV.U32 R66, RZ, RZ, R4 ;  /* 0x000000ffff427224 */ /* 0x000fe200078e0004 */
[----:B------:R-:W-:Y:S01]  /*45b0*/  PRMT R3, RZ, 0x7610, R3 ;  /* 0x00007610ff037816 */ /* 0x000fe20000000003 */
[----:B------:R-:W-:-:S10]  /*45c0*/  IMAD.MOV.U32 R67, RZ, RZ, R5 ;  /* 0x000000ffff437224 */ /* 0x000fd400078e0005 */
.L_x_252:
[----:B------:R-:W-:Y:S05]  /*45d0*/  BSYNC.RECONVERGENT B1 ;  /* 0x0000000000017941 */ /* 0x000fea0003800200 */
.L_x_251:
[----:B------:R-:W-:-:S04]  /*45e0*/  LOP3.LUT P1, RZ, R0, 0xff, RZ, 0xc0, !PT ;  /* 0x000000ff00ff7812 */ /* 0x000fc8000782c0ff */
[----:B------:R-:W-:-:S13]  /*45f0*/  PLOP3.LUT P0, PT, P0, P1, PT, 0x2f, 0xf2 ;  /* 0x0000000000f2781c */ /* 0x000fda0000702577 */
[----:B------:R-:W-:Y:S05]  /*4600*/  @P0 BRA `(.L_x_256) ;  /* 0xfffffffc00500947 */ /* 0x000fea000383ffff */
.L_x_250:
[----:B------:R-:W-:Y:S05]  /*4610*/  BSYNC.RECONVERGENT B0 ;  /* 0x0000000000007941 */ /* 0x000fea0003800200 */
.L_x_249:
        /* <DEDUP_REMOVED lines=10> */
.L_x_257:
        /* <DEDUP_REMOVED lines=25> */
[----:B------:R-:W-:-:S07]  /*4850*/  MOV R14, 0x4870 ;  /* 0x00004870000e7802 */ /* 0x000fce0000000f00 */
[----:B------:R-:W-:Y:S05]  /*4860*/  CALL.REL.NOINC `($__internal_2_$__cuda_sm20_dsqrt_rn_f64_mediumpath_v1) ;  /* 0x0000006000fc7944 */ /* 0x000fea0003c00000 */
[----:B------:R-:W-:Y:S02]  /*4870*/  IMAD.MOV.U32 R20, RZ, RZ, R8 ;  /* 0x000000ffff147224 */ /* 0x000fe400078e0008 */
[----:B------:R-:W-:-:S07]  /*4880*/  IMAD.MOV.U32 R21, RZ, RZ, R9 ;  /* 0x000000ffff157224 */ /* 0x000fce00078e0009 */
.L_x_259:
[----:B------:R-:W-:Y:S05]  /*4890*/  BSYNC.RECONVERGENT B0 ;  /* 0x0000000000007941 */ /* 0x000fea0003800200 */
.L_x_258:
        /* <DEDUP_REMOVED lines=13> */
[----:B------:R-:W-:Y:S05]  /*4970*/  BRA `(.L_x_264) ;  /* 0x0000000000107947 */ /* 0x000fea0003800000 */
.L_x_263:
[----:B------:R-:W0:Y:S02]  /*4980*/  MUFU.RCP R70, R3 ;  /* 0x0000000300467308 */ /* 0x000e240000001000 */
[----:B0-----:R-:W-:-:S04]  /*4990*/  FFMA R0, R3, R70, -1 ;  /* 0xbf80000003007423 */ /* 0x001fc80000000046 */
[----:B------:R-:W-:-:S04]  /*49a0*/  FADD.FTZ R3, -R0, -RZ ;  /* 0x800000ff00037221 */ /* 0x000fc80000010100 */
[----:B------:R-:W-:-:S07]  /*49b0*/  FFMA R70, R70, R3, R70 ;  /* 0x0000000346467223 */ /* 0x000fce0000000046 */
.L_x_264:
[----:B------:R-:W-:Y:S05]  /*49c0*/  BSYNC.RECONVERGENT B2 ;  /* 0x0000000000027941 */ /* 0x000fea0003800200 */
.L_x_262:
[----:B------:R-:W0:Y:S02]  /*49d0*/  F2F.F64.F32 R70, R70 ;  /* 0x0000004600467310 */ /* 0x000e240000201800 */
.L_x_261:
[----:B------:R-:W-:Y:S05]  /*49e0*/  BSYNC.RECONVERGENT B1 ;  /* 0x0000000000017941 */ /* 0x000fea0003800200 */
.L_x_260:
[----:B------:R-:W-:Y:S01]  /*49f0*/  MOV R6, 0x40 ;  /* 0x0000004000067802 */ /* 0x000fe20000000f00 */
[----:B------:R-:W-:Y:S02]  /*4a00*/  HFMA2 R5, -RZ, RZ, 0, 0 ;  /* 0x00000000ff057431 */ /* 0x000fe400000001ff */
[----:B------:R-:W-:Y:S02]  /*4a10*/  IMAD.MOV.U32 R4, RZ, RZ, 0x190 ;  /* 0x00000190ff047424 */ /* 0x000fe400078e00ff */
[----:B------:R-:W-:Y:S01]  /*4a20*/  IMAD.MOV.U32 R83, RZ, RZ, RZ ;  /* 0x000000ffff537224 */ /* 0x000fe200078e00ff */
[----:B------:R-:W1:Y:S06]  /*4a30*/  LDC.64 R6, c[0x4][R6] ;  /* 0x0100000006067b82 */ /* 0x000e6c0000000a00 */
[----:B------:R-:W-:-:S07]  /*4a40*/  LEPC R20, `(.L_x_265) ;  /* 0x000000001014794e */ /* 0x000fce0000000000 */
[----:B01----:R-:W-:Y:S05]  /*4a50*/  CALL.ABS.NOINC R6 ;  /* 0x0000000006007343 */ /* 0x003fea0003c00000 */
.L_x_265:
[----:B------:R-:W-:Y:S01]  /*4a60*/  BSSY.RECONVERGENT B0, `(.L_x_266) ;  /* 0x00000b7000007945 */ /* 0x000fe20003800200 */
[----:B------:R-:W-:Y:S02]  /*4a70*/  IMAD.MOV.U32 R26, RZ, RZ, R4 ;  /* 0x000000ffff1a7224 */ /* 0x000fe400078e0004 */
[----:B------:R-:W-:-:S07]  /*4a80*/  IMAD.MOV.U32 R27, RZ, RZ, R5 ;  /* 0x000000ffff1b7224 */ /* 0x000fce00078e0005 */
.L_x_271:
[----:B------:R-:W-:-:S04]  /*4a90*/  IMAD.WIDE.U32 R14, R83, 0x8, R26 ;  /* 0x00000008530e7825 */ /* 0x000fc800078e001a */
[----:B------:R-:W-:Y:S01]  /*4aa0*/  IMAD.WIDE.U32 R8, R83, 0x8, R24 ;  /* 0x0000000853087825 */ /* 0x000fe200078e0018 */
[----:B------:R-:W-:Y:S04]  /*4ab0*/  ST.E.64 desc[UR36][R14.64], RZ ;  /* 0x000000ff0e007985 */ /* 0x000fe8000c101b24 */
[----:B------:R-:W2:Y:S01]  /*4ac0*/  LD.E.64 R4, desc[UR36][R8.64] ;  /* 0x0000002408047980 */ /* 0x000ea2000c101b00 */
[----:B------:R-:W-:Y:S02]  /*4ad0*/  ISETP.GE.AND P0, PT, R73, R2, PT ;  /* 0x000000024900720c */ /* 0x000fe40003f06270 */
[----:B------:R-:W-:Y:S02]  /*4ae0*/  ISETP.NE.AND P1, PT, R29, R28, PT ;  /* 0x0000001c1d00720c */ /* 0x000fe40003f25270 */
[----:B------:R-:W-:-:S04]  /*4af0*/  FSEL R12, RZ, 1.875, P0 ;  /* 0x3ff00000ff0c7808 */ /* 0x000fc80000000000 */
[----:B------:R-:W-:Y:S01]  /*4b00*/  FSEL R13, R12, RZ, !P1 ;  /* 0x000000ff0c0d7208 */ /* 0x000fe20004800000 */
[----:B------:R-:W-:-:S06]  /*4b10*/  IMAD.MOV.U32 R12, RZ, RZ, RZ ;  /* 0x000000ffff0c7224 */ /* 0x000fcc00078e00ff */
[----:B--2---:R-:W-:-:S07]  /*4b20*/  DFMA R12, R4, R12, RZ ;  /* 0x0000000c040c722b */ /* 0x004fce00000000ff */
[----:B------:R0:W-:Y:S04]  /*4b30*/  ST.E.64 desc[UR36][R14.64], R12 ;  /* 0x0000000c0e007985 */ /* 0x0001e8000c101b24 */
[----:B------:R-:W2:Y:S02]  /*4b40*/  LD.E.64 R4, desc[UR36][R8.64+0x190] ;  /* 0x0001902408047980 */ /* 0x000ea4000c101b00 */
[----:B--2---:R-:W-:-:S07]  /*4b50*/  DFMA R20, R4, R32, R12 ;  /* 0x000000200414722b */ /* 0x004fce000000000c */
[----:B------:R-:W-:Y:S04]  /*4b60*/  ST.E.64 desc[UR36][R14.64], R20 ;  /* 0x000000140e007985 */ /* 0x000fe8000c101b24 */
[----:B------:R-:W2:Y:S01]  /*4b70*/  LD.E.64 R10, desc[UR36][R8.64+0x320] ;  /* 0x00032024080a7980 */ /* 0x000ea2000c101b00 */
[----:B------:R-:W-:Y:S01]  /*4b80*/  ISETP.GT.AND P0, PT, R73, R2, PT ;  /* 0x000000024900720c */ /* 0x000fe20003f04270 */
[----:B--2---:R-:W-:-:S07]  /*4b90*/  DFMA R10, R10, R34, R20 ;  /* 0x000000220a0a722b */ /* 0x004fce0000000014 */
[----:B------:R1:W-:Y:S04]  /*4ba0*/  ST.E.64 desc[UR36][R14.64], R10 ;  /* 0x0000000a0e007985 */ /* 0x0003e8000c101b24 */
[----:B------:R-:W2:Y:S01]  /*4bb0*/  LD.E.64 R4, desc[UR36][R8.64+0x4b0] ;  /* 0x0004b02408047980 */ /* 0x000ea2000c101b00 */
[----:B------:R-:W-:-:S04]  /*4bc0*/  FSEL R6, RZ, 1.875, !P0 ;  /* 0x3ff00000ff067808 */ /* 0x000fc80004000000 */
[----:B------:R-:W-:Y:S01]  /*4bd0*/  FSEL R7, R6, RZ, !P1 ;  /* 0x000000ff06077208 */ /* 0x000fe20004800000 */
[----:B------:R-:W-:-:S06]  /*4be0*/  IMAD.MOV.U32 R6, RZ, RZ, RZ ;  /* 0x000000ffff067224 */ /* 0x000fcc00078e00ff */
[----:B--2---:R-:W-:-:S07]  /*4bf0*/  DFMA R6, R4, R6, R10 ;  /* 0x000000060406722b */ /* 0x004fce000000000a */
[----:B------:R2:W-:Y:S04]  /*4c00*/  ST.E.64 desc[UR36][R14.64], R6 ;  /* 0x000000060e007985 */ /* 0x0005e8000c101b24 */
[----:B------:R-:W0:Y:S02]  /*4c10*/  LD.E.64 R4, desc[UR36][R8.64+0x640] ;  /* 0x0006402408047980 */ /* 0x000e24000c101b00 */
[----:B0-----:R-:W-:-:S07]  /*4c20*/  DFMA R12, R4, R36, R6 ;  /* 0x00000024040c722b */ /* 0x001fce0000000006 */
[----:B------:R0:W-:Y:S04]  /*4c30*/  ST.E.64 desc[UR36][R14.64], R12 ;  /* 0x0000000c0e007985 */ /* 0x0001e8000c101b24 */
[----:B-1----:R-:W3:Y:S01]  /*4c40*/  LD.E.64 R10, desc[UR36][R8.64+0x7d0] ;  /* 0x0007d024080a7980 */ /* 0x002ee2000c101b00 */
[----:B------:R-:W-:Y:S01]  /*4c50*/  ISETP.GT.AND P0, PT, R29, R28, PT ;  /* 0x0000001c1d00720c */ /* 0x000fe20003f04270 */
[----:B---3--:R-:W-:-:S07]  /*4c60*/  DFMA R10, R10, R38, R12 ;  /* 0x000000260a0a722b */ /* 0x008fce000000000c */
[----:B------:R1:W-:Y:S04]  /*4c70*/  ST.E.64 desc[UR36][R14.64], R10 ;  /* 0x0000000a0e007985 */ /* 0x0003e8000c101b24 */
[----:B------:R-:W3:Y:S01]  /*4c80*/  LD.E.64 R4, desc[UR36][R8.64+0x960] ;  /* 0x0009602408047980 */ /* 0x000ee2000c101b00 */
[----:B------:R-:W-:Y:S02]  /*4c90*/  ISETP.NE.AND P1, PT, R73, R2, PT ;  /* 0x000000024900720c */ /* 0x000fe40003f25270 */
[----:B------:R-:W-:Y:S02]  /*4ca0*/  FSEL R0, RZ, 1.875, !P0 ;  /* 0x3ff00000ff007808 */ /* 0x000fe40004000000 */
[----:B--2---:R-:W-:Y:S02]  /*4cb0*/  MOV R6, RZ ;  /* 0x000000ff00067202 */ /* 0x004fe40000000f00 */
[----:B------:R-:W-:-:S06]  /*4cc0*/  FSEL R7, R0, RZ, !P1 ;  /* 0x000000ff00077208 */ /* 0x000fcc0004800000 */
[----:B---3--:R-:W-:-:S07]  /*4cd0*/  DFMA R20, R4, R6, R10 ;  /* 0x000000060414722b */ /* 0x008fce000000000a */
[----:B------:R-:W-:Y:S04]  /*4ce0*/  ST.E.64 desc[UR36][R14.64], R20 ;  /* 0x000000140e007985 */ /* 0x000fe8000c101b24 */
[----:B------:R-:W0:Y:S02]  /*4cf0*/  LD.E.64 R4, desc[UR36][R8.64+0xaf0] ;  /* 0x000af02408047980 */ /* 0x000e24000c101b00 */
[----:B0-----:R-:W-:-:S07]  /*4d00*/  DFMA R12, R4, R40, R20 ;  /* 0x00000028040c722b */ /* 0x001fce0000000014 */
[----:B------:R-:W-:Y:S04]  /*4d10*/  ST.E.64 desc[UR36][R14.64], R12 ;  /* 0x0000000c0e007985 */ /* 0x000fe8000c101b24 */
[----:B------:R-:W2:Y:S01]  /*4d20*/  LD.E.64 R4, desc[UR36][R8.64+0xc80] ;  /* 0x000c802408047980 */ /* 0x000ea2000c101b00 */
[----:B------:R-:W-:Y:S01]  /*4d30*/  ISETP.GE.AND P0, PT, R29, R28, PT ;  /* 0x0000001c1d00720c */ /* 0x000fe20003f06270 */
[----:B--2---:R-:W-:-:S07]  /*4d40*/  DFMA R4, R4, R42, R12 ;  /* 0x0000002a0404722b */ /* 0x004fce000000000c */
[----:B------:R0:W-:Y:S04]  /*4d50*/  ST.E.64 desc[UR36][R14.64], R4 ;  /* 0x000000040e007985 */ /* 0x0001e8000c101b24 */
[----:B------:R-:W2:Y:S01]  /*4d60*/  LD.E.64 R6, desc[UR36][R8.64+0xe10] ;  /* 0x000e102408067980 */ /* 0x000ea2000c101b00 */
[----:B-1----:R-:W-:-:S04]  /*4d70*/  FSEL R10, RZ, 1.875, P0 ;  /* 0x3ff00000ff0a7808 */ /* 0x002fc80000000000 */
[----:B------:R-:W-:Y:S01]  /*4d80*/  FSEL R11, R10, RZ, !P1 ;  /* 0x000000ff0a0b7208 */ /* 0x000fe20004800000 */
[----:B------:R-:W-:-:S06]  /*4d90*/  IMAD.MOV.U32 R10, RZ, RZ, RZ ;  /* 0x000000ffff0a7224 */ /* 0x000fcc00078e00ff */
[----:B--2---:R-:W-:-:S07]  /*4da0*/  DFMA R6, R6, R10, R4 ;  /* 0x0000000a0606722b */ /* 0x004fce0000000004 */
[----:B------:R1:W-:Y:S04]  /*4db0*/  ST.E.64 desc[UR36][R14.64], R6 ;  /* 0x000000060e007985 */ /* 0x0003e8000c101b24 */
[----:B------:R-:W2:Y:S02]  /*4dc0*/  LD.E.64 R10, desc[UR36][R8.64+0xfa0] ;  /* 0x000fa024080a7980 */ /* 0x000ea4000c101b00 */
[----:B--2---:R-:W-:-:S07]  /*4dd0*/  DFMA R10, R10, R44, R6 ;  /* 0x0000002c0a0a722b */ /* 0x004fce0000000006 */
[----:B------:R2:W-:Y:S04]  /*4de0*/  ST.E.64 desc[UR36][R14.64], R10 ;  /* 0x0000000a0e007985 */ /* 0x0005e8000c101b24 */
[----:B0-----:R-:W3:Y:S02]  /*4df0*/  LD.E.64 R4, desc[UR36][R8.64+0x1130] ;  /* 0x0011302408047980 */ /* 0x001ee4000c101b00 */
[----:B---3--:R-:W-:-:S07]  /*4e00*/  DFMA R4, R4, R46, R10 ;  /* 0x0000002e0404722b */ /* 0x008fce000000000a */
[----:B------:R0:W-:Y:S04]  /*4e10*/  ST.E.64 desc[UR36][R14.64], R4 ;  /* 0x000000040e007985 */ /* 0x0001e8000c101b24 */
[----:B------:R-:W3:Y:S02]  /*4e20*/  LD.E.64 R12, desc[UR36][R8.64+0x12c0] ;  /* 0x0012c024080c7980 */ /* 0x000ee4000c101b00 */
[----:B---3--:R-:W-:-:S07]  /*4e30*/  DFMA R12, R12, R50, R4 ;  /* 0x000000320c0c722b */ /* 0x008fce0000000004 */
[----:B------:R3:W-:Y:S04]  /*4e40*/  ST.E.64 desc[UR36][R14.64], R12 ;  /* 0x0000000c0e007985 */ /* 0x0007e8000c101b24 */
[----:B------:R-:W4:Y:S02]  /*4e50*/  LD.E.64 R20, desc[UR36][R8.64+0x1450] ;  /* 0x0014502408147980 */ /* 0x000f24000c101b00 */
[----:B----4-:R-:W-:-:S07]  /*4e60*/  DFMA R20, R20, R48, R12 ;  /* 0x000000301414722b */ /* 0x010fce000000000c */
[----:B------:R4:W-:Y:S04]  /*4e70*/  ST.E.64 desc[UR36][R14.64], R20 ;  /* 0x000000140e007985 */ /* 0x0009e8000c101b24 */
[----:B-1----:R-:W5:Y:S02]  /*4e80*/  LD.E.64 R6, desc[UR36][R8.64+0x15e0] ;  /* 0x0015e02408067980 */ /* 0x002f64000c101b00 */
[----:B-----5:R-:W-:-:S07]  /*4e90*/  DFMA R6, R6, R52, R20 ;  /* 0x000000340606722b */ /* 0x020fce0000000014 */
[----:B------:R1:W-:Y:S04]  /*4ea0*/  ST.E.64 desc[UR36][R14.64], R6 ;  /* 0x000000060e007985 */ /* 0x0003e8000c101b24 */
[----:B--2---:R-:W2:Y:S02]  /*4eb0*/  LD.E.64 R10, desc[UR36][R8.64+0x1770] ;  /* 0x00177024080a7980 */ /* 0x004ea4000c101b00 */
[----:B--2---:R-:W-:-:S07]  /*4ec0*/  DFMA R10, R10, R56, R6 ;  /* 0x000000380a0a722b */ /* 0x004fce0000000006 */
[----:B------:R2:W-:Y:S04]  /*4ed0*/  ST.E.64 desc[UR36][R14.64], R10 ;  /* 0x0000000a0e007985 */ /* 0x0005e8000c101b24 */
[----:B0-----:R-:W5:Y:S02]  /*4ee0*/  LD.E.64 R4, desc[UR36][R8.64+0x1900] ;  /* 0x0019002408047980 */ /* 0x001f64000c101b00 */
[----:B-----5:R-:W-:-:S07]  /*4ef0*/  DFMA R4, R4, R54, R10 ;  /* 0x000000360404722b */ /* 0x020fce000000000a */
[----:B------:R0:W-:Y:S04]  /*4f00*/  ST.E.64 desc[UR36][R14.64], R4 ;  /* 0x000000040e007985 */ /* 0x0001e8000c101b24 */
[----:B---3--:R-:W3:Y:S02]  /*4f10*/  LD.E.64 R12, desc[UR36][R8.64+0x1a90] ;  /* 0x001a9024080c7980 */ /* 0x008ee4000c101b00 */
[----:B---3--:R-:W-:-:S07]  /*4f20*/  DFMA R12, R12, R58, R4 ;  /* 0x0000003a0c0c722b */ /* 0x008fce0000000004 */
[----:B------:R3:W-:Y:S04]  /*4f30*/  ST.E.64 desc[UR36][R14.64], R12 ;  /* 0x0000000c0e007985 */ /* 0x0007e8000c101b24 */
[----:B----4-:R-:W4:Y:S02]  /*4f40*/  LD.E.64 R20, desc[UR36][R8.64+0x1c20] ;  /* 0x001c202408147980 */ /* 0x010f24000c101b00 */
[----:B----4-:R-:W-:-:S07]  /*4f50*/  DFMA R20, R20, R62, R12 ;  /* 0x0000003e1414722b */ /* 0x010fce000000000c */
[----:B------:R4:W-:Y:S04]  /*4f60*/  ST.E.64 desc[UR36][R14.64], R20 ;  /* 0x000000140e007985 */ /* 0x0009e8000c101b24 */
[----:B-1----:R-:W5:Y:S02]  /*4f70*/  LD.E.64 R6, desc[UR36][R8.64+0x1db0] ;  /* 0x001db02408067980 */ /* 0x002f64000c101b00 */
[----:B-----5:R-:W-:-:S07]  /*4f80*/  DFMA R6, R6, R60, R20 ;  /* 0x0000003c0606722b */ /* 0x020fce0000000014 */
[----:B------:R-:W-:Y:S04]  /*4f90*/  ST.E.64 desc[UR36][R14.64], R6 ;  /* 0x000000060e007985 */ /* 0x000fe8000c101b24 */
[----:B--2---:R-:W0:Y:S02]  /*4fa0*/  LD.E.64 R10, desc[UR36][R8.64+0x1f40] ;  /* 0x001f4024080a7980 */ /* 0x004e24000c101b00 */
[----:B0-----:R-:W-:-:S07]  /*4fb0*/  DFMA R4, R10, R64, R6 ;  /* 0x000000400a04722b */ /* 0x001fce0000000006 */
[----:B------:R0:W-:Y:S04]  /*4fc0*/  ST.E.64 desc[UR36][R14.64], R4 ;  /* 0x000000040e007985 */ /* 0x0001e8000c101b24 */
[----:B------:R-:W3:Y:S02]  /*4fd0*/  LD.E.64 R10, desc[UR36][R8.64+0x20d0] ;  /* 0x0020d024080a7980 */ /* 0x000ee4000c101b00 */
[----:B---3--:R-:W-:-:S07]  /*4fe0*/  DFMA R12, R10, R68, R4 ;  /* 0x000000440a0c722b */ /* 0x008fce0000000004 */
[----:B------:R-:W-:Y:S04]  /*4ff0*/  ST.E.64 desc[UR36][R14.64], R12 ;  /* 0x0000000c0e007985 */ /* 0x000fe8000c101b24 */
[----:B------:R-:W4:Y:S02]  /*5000*/  LD.E.64 R10, desc[UR36][R8.64+0x2260] ;  /* 0x00226024080a7980 */ /* 0x000f24000c101b00 */
[----:B----4-:R-:W-:-:S07]  /*5010*/  DFMA R20, R10, R66, R12 ;  /* 0x000000420a14722b */ /* 0x010fce000000000c */
[----:B------:R-:W-:Y:S04]  /*5020*/  ST.E.64 desc[UR36][R14.64], R20 ;  /* 0x000000140e007985 */ /* 0x000fe8000c101b24 */
[----:B------:R-:W2:Y:S01]  /*5030*/  LD.E.64 R10, desc[UR36][R8.64+0x23f0] ;  /* 0x0023f024080a7980 */ /* 0x000ea2000c101b00 */
[----:B------:R-:W-:Y:S02]  /*5040*/  IMAD.MOV.U32 R84, RZ, RZ, R18 ;  /* 0x000000ffff547224 */ /* 0x000fe400078e0012 */
[----:B------:R-:W-:Y:S02]  /*5050*/  IMAD.MOV.U32 R85, RZ, RZ, R19 ;  /* 0x000000ffff557224 */ /* 0x000fe400078e0013 */
[----:B------:R-:W-:Y:S01]  /*5060*/  IMAD.WIDE.U32 R84, R83, 0x8, R84 ;  /* 0x0000000853547825 */ /* 0x000fe200078e0054 */
[----:B--2---:R-:W-:-:S07]  /*5070*/  DFMA R10, R10, R70, R20 ;  /* 0x000000460a0a722b */ /* 0x004fce0000000014 */
[----:B------:R1:W-:Y:S04]  /*5080*/  ST.E.64 desc[UR36][R14.64], R10 ;  /* 0x0000000a0e007985 */ /* 0x0003e8000c101b24 */
[----:B0-----:R-:W2:Y:S01]  /*5090*/  LD.E.64 R4, desc[UR36][R84.64] ;  /* 0x0000002454047980 */ /* 0x001ea2000c101b00 */
[----:B------:R-:W-:Y:S01]  /*50a0*/  IMAD.MOV.U32 R6, RZ, RZ, 0x652b82fe ;  /* 0x652b82feff067424 */ /* 0x000fe200078e00ff */
[----:B------:R-:W-:Y:S01]  /*50b0*/  UMOV UR4, 0xfefa39ef ;  /* 0xfefa39ef00047882 */ /* 0x000fe20000000000 */
[----:B------:R-:W-:Y:S01]  /*50c0*/  IMAD.MOV.U32 R7, RZ, RZ, 0x3ff71547 ;  /* 0x3ff71547ff077424 */ /* 0x000fe200078e00ff */
[----:B------:R-:W-:Y:S01]  /*50d0*/  UMOV UR5, 0x3fe62e42 ;  /* 0x3fe62e4200057882 */ /* 0x000fe20000000000 */
[----:B------:R-:W-:Y:S01]  /*50e0*/  BSSY.RECONVERGENT B1, `(.L_x_267) ;  /* 0x0000039000017945 */ /* 0x000fe20003800200 */
[----:B--2---:R-:W-:-:S08]  /*50f0*/  DADD R4, R10, R4 ;  /* 0x000000000a047229 */ /* 0x004fd00000000004 */
[----:B------:R-:W-:Y:S02]  /*5100*/  DFMA R6, R4, -R6, 6.75539944105574400000e+15 ;  /* 0x433800000406742b */ /* 0x000fe40000000806 */
[----:B-1----:R-:W-:-:S06]  /*5110*/  DADD R10, -RZ, -R4 ;  /* 0x00000000ff0a7229 */ /* 0x002fcc0000000904 */
[----:B------:R-:W-:-:S04]  /*5120*/  DADD R12, R6, -6.75539944105574400000e+15 ;  /* 0xc3380000060c7429 */ /* 0x000fc80000000000 */
[----:B------:R-:W-:-:S04]  /*5130*/  IMAD.MOV.U32 R0, RZ, RZ, R11 ;  /* 0x000000ffff007224 */ /* 0x000fc800078e000b */
[----:B------:R-:W-:Y:S01]  /*5140*/  DFMA R8, R12, -UR4, -R4 ;  /* 0x800000040c087c2b */ /* 0x000fe20008000804 */
[----:B------:R-:W-:Y:S01]  /*5150*/  UMOV UR4, 0x3b39803f ;  /* 0x3b39803f00047882 */ /* 0x000fe20000000000 */
[----:B------:R-:W-:Y:S01]  /*5160*/  UMOV UR5, 0x3c7abc9e ;  /* 0x3c7abc9e00057882 */ /* 0x000fe20000000000 */
[----:B------:R-:W-:-:S05]  /*5170*/  FSETP.GEU.AND P0, PT, |R0|, 4.1917929649353027344, PT ;  /* 0x4086232b0000780b */ /* 0x000fca0003f0e200 */
[----:B------:R-:W-:Y:S01]  /*5180*/  DFMA R12, R12, -UR4, R8 ;  /* 0x800000040c0c7c2b */ /* 0x000fe20008000008 */
[----:B------:R-:W-:Y:S01]  /*5190*/  UMOV UR4, 0x69ce2bdf ;  /* 0x69ce2bdf00047882 */ /* 0x000fe20000000000 */
[----:B------:R-:W-:Y:S01]  /*51a0*/  MOV R8, 0xfca213ea ;  /* 0xfca213ea00087802 */ /* 0x000fe20000000f00 */
[----:B------:R-:W-:Y:S01]  /*51b0*/  IMAD.MOV.U32 R9, RZ, RZ, 0x3e928af3 ;  /* 0x3e928af3ff097424 */ /* 0x000fe200078e00ff */
[----:B------:R-:W-:-:S05]  /*51c0*/  UMOV UR5, 0x3e5ade15 ;  /* 0x3e5ade1500057882 */ /* 0x000fca0000000000 */
[----:B------:R-:W-:Y:S01]  /*51d0*/  DFMA R8, R12, UR4, R8 ;  /* 0x000000040c087c2b */ /* 0x000fe20008000008 */
[----:B------:R-:W-:Y:S01]  /*51e0*/  UMOV UR4, 0x62401315 ;  /* 0x6240131500047882 */ /* 0x000fe20000000000 */
[----:B------:R-:W-:-:S06]  /*51f0*/  UMOV UR5, 0x3ec71dee ;  /* 0x3ec71dee00057882 */ /* 0x000fcc0000000000 */
[----:B------:R-:W-:Y:S01]  /*5200*/  DFMA R8, R12, R8, UR4 ;  /* 0x000000040c087e2b */ /* 0x000fe20008000008 */
        /* <DEDUP_REMOVED lines=20> */
[----:B------:R-:W-:-:S08]  /*5350*/  DFMA R8, R12, R8, UR4 ;  /* 0x000000040c087e2b */ /* 0x000fd00008000008 */
[----:B------:R-:W-:-:S08]  /*5360*/  DFMA R8, R12, R8, 1 ;  /* 0x3ff000000c08742b */ /* 0x000fd00000000008 */
[----:B------:R-:W-:-:S10]  /*5370*/  DFMA R8, R12, R8, 1 ;  /* 0x3ff000000c08742b */ /* 0x000fd40000000008 */
[----:B------:R-:W-:Y:S02]  /*5380*/  IMAD R11, R6, 0x100000, R9 ;  /* 0x00100000060b7824 */ /* 0x000fe400078e0209 */
[----:B------:R-:W-:Y:S01]  /*5390*/  IMAD.MOV.U32 R10, RZ, RZ, R8 ;  /* 0x000000ffff0a7224 */ /* 0x000fe200078e0008 */
[----:B------:R-:W-:Y:S06]  /*53a0*/  @!P0 BRA `(.L_x_268) ;  /* 0x0000000000308947 */ /* 0x000fec0003800000 */
[----:B------:R-:W-:Y:S01]  /*53b0*/  FSETP.GEU.AND P1, PT, |R0|, 4.2275390625, PT ;  /* 0x408748000000780b */ /* 0x000fe20003f2e200 */
[C---:B------:R-:W-:Y:S02]  /*53c0*/  DADD R10, -R4.reuse, +INF ;  /* 0x7ff00000040a7429 */ /* 0x040fe40000000100 */
[----:B------:R-:W-:-:S08]  /*53d0*/  DSETP.GT.AND P0, PT, R4, RZ, PT ;  /* 0x000000ff0400722a */ /* 0x000fd00003f04000 */
[----:B------:R-:W-:Y:S02]  /*53e0*/  FSEL R10, R10, RZ, !P0 ;  /* 0x000000ff0a0a7208 */ /* 0x000fe40004000000 */
[----:B------:R-:W-:Y:S02]  /*53f0*/  @!P1 LEA.HI R0, R6, R6, RZ, 0x1 ;  /* 0x0000000606009211 */ /* 0x000fe400078f08ff */
[----:B------:R-:W-:Y:S02]  /*5400*/  FSEL R11, R11, RZ, !P0 ;  /* 0x000000ff0b0b7208 */ /* 0x000fe40004000000 */
[----:B------:R-:W-:-:S04]  /*5410*/  @!P1 SHF.R.S32.HI R3, RZ, 0x1, R0 ;  /* 0x00000001ff039819 */ /* 0x000fc80000011400 */
[----:B------:R-:W-:Y:S01]  /*5420*/  @!P1 LEA R9, R3, R9, 0x14 ;  /* 0x0000000903099211 */ /* 0x000fe200078ea0ff */
[----:B------:R-:W-:-:S05]  /*5430*/  @!P1 IMAD.IADD R4, R6, 0x1, -R3 ;  /* 0x0000000106049824 */ /* 0x000fca00078e0a03 */
[----:B------:R-:W-:Y:S01]  /*5440*/  @!P1 LEA R5, R4, 0x3ff00000, 0x14 ;  /* 0x3ff0000004059811 */ /* 0x000fe200078ea0ff */
[----:B------:R-:W-:-:S06]  /*5450*/  @!P1 IMAD.MOV.U32 R4, RZ, RZ, RZ ;  /* 0x000000ffff049224 */ /* 0x000fcc00078e00ff */
[----:B------:R-:W-:-:S11]  /*5460*/  @!P1 DMUL R10, R8, R4 ;  /* 0x00000004080a9228 */ /* 0x000fd60000000000 */
.L_x_268:
[----:B------:R-:W-:Y:S05]  /*5470*/  BSYNC.RECONVERGENT B1 ;  /* 0x0000000000017941 */ /* 0x000fea0003800200 */
.L_x_267:
[----:B------:R-:W-:Y:S01]  /*5480*/  DADD R10, R10, 1 ;  /* 0x3ff000000a0a7429 */ /* 0x000fe20000000000 */
[----:B------:R-:W-:Y:S05]  /*5490*/  BSSY.RECONVERGENT B1, `(.L_x_269) ;  /* 0x000000e000017945 */ /* 0x000fea0003800200 */
[----:B------:R-:W0:Y:S04]  /*54a0*/  MUFU.RCP64H R5, R11 ;  /* 0x0000000b00057308 */ /* 0x000e280000001800 */
[----:B------:R-:W-:-:S05]  /*54b0*/  VIADD R4, R11, 0x300402 ;  /* 0x003004020b047836 */ /* 0x000fca0000000000 */
[----:B------:R-:W-:Y:S01]  /*54c0*/  FSETP.GEU.AND P0, PT, |R4|, 5.8789094863358348022e-39, PT ;  /* 0x004004020400780b */ /* 0x000fe20003f0e200 */
[----:B0-----:R-:W-:-:S08]  /*54d0*/  DFMA R6, -R10, R4, 1 ;  /* 0x3ff000000a06742b */ /* 0x001fd00000000104 */
[----:B------:R-:W-:-:S08]  /*54e0*/  DFMA R6, R6, R6, R6 ;  /* 0x000000060606722b */ /* 0x000fd00000000006 */
[----:B------:R-:W-:-:S08]  /*54f0*/  DFMA R6, R4, R6, R4 ;  /* 0x000000060406722b */ /* 0x000fd00000000004 */
[----:B------:R-:W-:-:S08]  /*5500*/  DFMA R8, -R10, R6, 1 ;  /* 0x3ff000000a08742b */ /* 0x000fd00000000106 */
[----:B------:R-:W-:Y:S01]  /*5510*/  DFMA R6, R6, R8, R6 ;  /* 0x000000080606722b */ /* 0x000fe20000000006 */
[----:B------:R-:W-:Y:S10]  /*5520*/  @P0 BRA `(.L_x_270) ;  /* 0x0000000000100947 */ /* 0x000ff40003800000 */
[----:B------:R-:W-:-:S05]  /*5530*/  LOP3.LUT R0, R11, 0x7fffffff, RZ, 0xc0, !PT ;  /* 0x7fffffff0b007812 */ /* 0x000fca00078ec0ff */
[----:B------:R-:W-:Y:S01]  /*5540*/  VIADD R3, R0, 0xfff00000 ;  /* 0xfff0000000037836 */ /* 0x000fe20000000000 */
[----:B------:R-:W-:-:S07]  /*5550*/  MOV R0, 0x5570 ;  /* 0x0000557000007802 */ /* 0x000fce0000000f00 */
[----:B------:R-:W-:Y:S05]  /*5560*/  CALL.REL.NOINC `($__internal_1_$__cuda_sm20_dblrcp_rn_slowpath_v3) ;  /* 0x0000005400087944 */ /* 0x000fea0003c00000 */
.L_x_270:
[----:B------:R-:W-:Y:S05]  /*5570*/  BSYNC.RECONVERGENT B1 ;  /* 0x0000000000017941 */ /* 0x000fea0003800200 */
.L_x_269:
[----:B------:R-:W-:-:S04]  /*5580*/  IMAD.WIDE.U32 R4, R83, 0x8, R26 ;  /* 0x0000000853047825 */ /* 0x000fc800078e001a */
[----:B------:R-:W-:Y:S01]  /*5590*/  VIADD R83, R83, 0x1 ;  /* 0x0000000153537836 */ /* 0x000fe20000000000 */
[----:B------:R0:W-:Y:S04]  /*55a0*/  ST.E.64 desc[UR36][R4.64], R6 ;  /* 0x0000000604007985 */ /* 0x0001e8000c101b24 */
[----:B------:R-:W-:-:S13]  /*55b0*/  ISETP.NE.AND P0, PT, R83, 0x32, PT ;  /* 0x000000325300780c */ /* 0x000fda0003f05270 */
[----:B0-----:R-:W-:Y:S05]  /*55c0*/  @P0 BRA `(.L_x_271) ;  /* 0xfffffff400300947 */ /* 0x001fea000383ffff */
[----:B------:R-:W-:Y:S05]  /*55d0*/  BSYNC.RECONVERGENT B0 ;  /* 0x0000000000007941 */ /* 0x000fea0003800200 */
.L_x_266:
[----:B------:R-:W-:Y:S01]  /*55e0*/  MOV R0, 0x40 ;  /* 0x0000004000007802 */ /* 0x000fe20000000f00 */
[----:B------:R-:W-:Y:S02]  /*55f0*/  HFMA2 R5, -RZ, RZ, 0, 0 ;  /* 0x00000000ff057431 */ /* 0x000fe400000001ff */
[----:B------:R-:W-:Y:S01]  /*5600*/  IMAD.MOV.U32 R4, RZ, RZ, 0x20 ;  /* 0x00000020ff047424 */ /* 0x000fe200078e00ff */
[----:B------:R0:W1:Y:S06]  /*5610*/  LDC.64 R6, c[0x4][R0] ;  /* 0x0100000000067b82 */ /* 0x00006c0000000a00 */
[----:B------:R-:W-:-:S07]  /*5620*/  LEPC R20, `(.L_x_272) ;  /* 0x000000001014794e */ /* 0x000fce0000000000 */
[----:B01----:R-:W-:Y:S05]  /*5630*/  CALL.ABS.NOINC R6 ;  /* 0x0000000006007343 */ /* 0x003fea0003c00000 */
.L_x_272:
[----:B------:R-:W-:Y:S02]  /*5640*/  IMAD.MOV.U32 R32, RZ, RZ, R4 ;  /* 0x000000ffff207224 */ /* 0x000fe400078e0004 */
[----:B------:R-:W-:-:S05]  /*5650*/  IMAD.MOV.U32 R33, RZ, RZ, R5 ;  /* 0x000000ffff217224 */ /* 0x000fca00078e0005 */
[----:B------:R-:W-:Y:S04]  /*5660*/  ST.E.64 desc[UR36][R32.64], RZ ;  /* 0x000000ff20007985 */ /* 0x000fe8000c101b24 */
[----:B------:R-:W2:Y:S04]  /*5670*/  LD.E.64 R4, desc[UR36][R26.64] ;  /* 0x000000241a047980 */ /* 0x000ea8000c101b00 */
[----:B------:R-:W2:Y:S02]  /*5680*/  LD.E.64 R6, desc[UR36][R22.64] ;  /* 0x0000002416067980 */ /* 0x000ea4000c101b00 */
[----:B--2---:R-:W-:-:S07]  /*5690*/  DFMA R4, R4, R6, RZ ;  /* 0x000000060404722b */ /* 0x004fce00000000ff */
[----:B------:R0:W-:Y:S04]  /*56a0*/  ST.E.64 desc[UR36][R32.64], R4 ;  /* 0x0000000420007985 */ /* 0x0001e8000c101b24 */
[----:B------:R-:W2:Y:S04]  /*56b0*/  LD.E.64 R6, desc[UR36][R26.64+0x8] ;  /* 0x000008241a067980 */ /* 0x000ea8000c101b00 */
[----:B------:R-:W2:Y:S02]  /*56c0*/  LD.E.64 R8, desc[UR36][R22.64+0x20] ;  /* 0x0000202416087980 */ /* 0x000ea4000c101b00 */
[----:B--2---:R-:W-:-:S07]  /*56d0*/  DFMA R6, R6, R8, R4 ;  /* 0x000000080606722b */ /* 0x004fce0000000004 */
[----:B------:R1:W-:Y:S04]  /*56e0*/  ST.E.64 desc[UR36][R32.64], R6 ;  /* 0x0000000620007985 */ /* 0x0003e8000c101b24 */
[----:B------:R-:W2:Y:S04]  /*56f0*/  LD.E.64 R8, desc[UR36][R26.64+0x10] ;  /* 0x000010241a087980 */ /* 0x000ea8000c101b00 */
[----:B------:R-:W2:Y:S02]  /*5700*/  LD.E.64 R10, desc[UR36][R22.64+0x40] ;  /* 0x00004024160a7980 */ /* 0x000ea4000c101b00 */
[----:B--2---:R-:W-:-:S07]  /*5710*/  DFMA R8, R8, R10, R6 ;  /* 0x0000000a0808722b */ /* 0x004fce0000000006 */
[----:B------:R2:W-:Y:S04]  /*5720*/  ST.E.64 desc[UR36][R32.64], R8 ;  /* 0x0000000820007985 */ /* 0x0005e8000c101b24 */
[----:B------:R-:W3:Y:S04]  /*5730*/  LD.E.64 R10, desc[UR36][R26.64+0x18] ;  /* 0x000018241a0a7980 */ /* 0x000ee8000c101b00 */
[----:B------:R-:W3:Y:S02]  /*5740*/  LD.E.64 R12, desc[UR36][R22.64+0x60] ;  /* 0x00006024160c7980 */ /* 0x000ee4000c101b00 */
[----:B---3--:R-:W-:-:S07]  /*5750*/  DFMA R10, R10, R12, R8 ;  /* 0x0000000c0a0a722b */ /* 0x008fce0000000008 */
[----:B------:R3:W-:Y:S04]  /*5760*/  ST.E.64 desc[UR36][R32.64], R10 ;  /* 0x0000000a20007985 */ /* 0x0007e8000c101b24 */
[----:B0-----:R-:W4:Y:S04]  /*5770*/  LD.E.64 R4, desc[UR36][R26.64+0x20] ;  /* 0x000020241a047980 */ /* 0x001f28000c101b00 */
[----:B------:R-:W4:Y:S02]  /*5780*/  LD.E.64 R12, desc[UR36][R22.64+0x80] ;  /* 0x00008024160c7980 */ /* 0x000f24000c101b00 */
[----:B----4-:R-:W-:-:S07]  /*5790*/  DFMA R4, R4, R12, R10 ;  /* 0x0000000c0404722b */ /* 0x010fce000000000a */
[----:B------:R0:W-:Y:S04]  /*57a0*/  ST.E.64 desc[UR36][R32.64], R4 ;  /* 0x0000000420007985 */ /* 0x0001e8000c101b24 */
[----:B-1----:R-:W4:Y:S04]  /*57b0*/  LD.E.64 R6, desc[UR36][R26.64+0x28] ;  /* 0x000028241a067980 */ /* 0x002f28000c101b00 */
[----:B------:R-:W4:Y:S02]  /*57c0*/  LD.E.64 R12, desc[UR36][R22.64+0xa0] ;  /* 0x0000a024160c7980 */ /* 0x000f24000c101b00 */
[----:B----4-:R-:W-:-:S07]  /*57d0*/  DFMA R6, R6, R12, R4 ;  /* 0x0000000c0606722b */ /* 0x010fce0000000004 */
[----:B------:R1:W-:Y:S04]  /*57e0*/  ST.E.64 desc[UR36][R32.64], R6 ;  /* 0x0000000620007985 */ /* 0x0003e8000c101b24 */
[----:B--2---:R-:W2:Y:S04]  /*57f0*/  LD.E.64 R8, desc[UR36][R26.64+0x30] ;  /* 0x000030241a087980 */ /* 0x004ea8000c101b00 */
[----:B------:R-:W2:Y:S02]  /*5800*/  LD.E.64 R12, desc[UR36][R22.64+0xc0] ;  /* 0x0000c024160c7980 */ /* 0x000ea4000c101b00 */
[----:B--2---:R-:W-:-:S07]  /*5810*/  DFMA R8, R8, R12, R6 ;  /* 0x0000000c0808722b */ /* 0x004fce0000000006 */
[----:B------:R2:W-:Y:S04]  /*5820*/  ST.E.64 desc[UR36][R32.64], R8 ;  /* 0x0000000820007985 */ /* 0x0005e8000c101b24 */
[----:B---3--:R-:W3:Y:S04]  /*5830*/  LD.E.64 R10, desc[UR36][R26.64+0x38] ;  /* 0x000038241a0a7980 */ /* 0x008ee8000c101b00 */
        /* <DEDUP_REMOVED lines=155> */
[----:B------:R-:W3:Y:S04]  /*61f0*/  LD.E.64 R6, desc[UR36][R26.64+0x170] ;  /* 0x000170241a067980 */ /* 0x000ee8000c101b00 */
[----:B--2---:R-:W3:Y:S02]  /*6200*/  LD.E.64 R8, desc[UR36][R22.64+0x5c0] ;  /* 0x0005c02416087980 */ /* 0x004ee4000c101b00 */
[----:B---3--:R-:W-:-:S07]  /*6210*/  DFMA R10, R6, R8, R12 ;  /* 0x00000008060a722b */ /* 0x008fce000000000c */
[----:B------:R2:W-:Y:S04]  /*6220*/  ST.E.64 desc[UR36][R32.64], R10 ;  /* 0x0000000a20007985 */ /* 0x0005e8000c101b24 */
[----:B------:R-:W3:Y:S04]  /*6230*/  LD.E.64 R6, desc[UR36][R26.64+0x178] ;  /* 0x000178241a067980 */ /* 0x000ee8000c101b00 */
[----:B------:R-:W3:Y:S02]  /*6240*/  LD.E.64 R8, desc[UR36][R22.64+0x5e0] ;  /* 0x0005e02416087980 */ /* 0x000ee4000c101b00 */
[----:B---3--:R-:W-:-:S07]  /*6250*/  DFMA R14, R6, R8, R10 ;  /* 0x00000008060e722b */ /* 0x008fce000000000a */
[----:B------:R-:W-:Y:S04]  /*6260*/  ST.E.64 desc[UR36][R32.64], R14 ;  /* 0x0000000e20007985 */ /* 0x000fe8000c101b24 */
[----:B0-----:R-:W3:Y:S04]  /*6270*/  LD.E.64 R4, desc[UR36][R26.64+0x180] ;  /* 0x000180241a047980 */ /* 0x001ee8000c101b00 */
[----:B------:R-:W3:Y:S02]  /*6280*/  LD.E.64 R6, desc[UR36][R22.64+0x600] ;  /* 0x0006002416067980 */ /* 0x000ee4000c101b00 */
[----:B---3--:R-:W-:-:S07]  /*6290*/  DFMA R4, R4, R6, R14 ;  /* 0x000000060404722b */ /* 0x008fce000000000e */
[----:B------:R0:W-:Y:S04]  /*62a0*/  ST.E.64 desc[UR36][R32.64], R4 ;  /* 0x0000000420007985 */ /* 0x0001e8000c101b24 */
[----:B------:R-:W3:Y:S04]  /*62b0*/  LD.E.64 R6, desc[UR36][R26.64+0x188] ;  /* 0x000188241a067980 */ /* 0x000ee8000c101b00 */
[----:B------:R-:W3:Y:S02]  /*62c0*/  LD.E.64 R8, desc[UR36][R22.64+0x620] ;  /* 0x0006202416087980 */ /* 0x000ee4000c101b00 */
[----:B---3--:R-:W-:-:S07]  /*62d0*/  DFMA R6, R6, R8, R4 ;  /* 0x000000080606722b */ /* 0x008fce0000000004 */
[----:B------:R3:W-:Y:S04]  /*62e0*/  ST.E.64 desc[UR36][R32.64], R6 ;  /* 0x0000000620007985 */ /* 0x0007e8000c101b24 */
[----:B------:R-:W2:Y:S01]  /*62f0*/  LD.E.64 R8, desc[UR36][R16.64] ;  /* 0x0000002410087980 */ /* 0x000ea2000c101b00 */
[----:B-1----:R-:W-:Y:S01]  /*6300*/  IMAD.MOV.U32 R12, RZ, RZ, 0x652b82fe ;  /* 0x652b82feff0c7424 */ /* 0x002fe200078e00ff */
[----:B------:R-:W-:Y:S01]  /*6310*/  UMOV UR4, 0xfefa39ef ;  /* 0xfefa39ef00047882 */ /* 0x000fe20000000000 */
[----:B------:R-:W-:Y:S01]  /*6320*/  IMAD.MOV.U32 R13, RZ, RZ, 0x3ff71547 ;  /* 0x3ff71547ff0d7424 */ /* 0x000fe200078e00ff */
[----:B------:R-:W-:Y:S01]  /*6330*/  UMOV UR5, 0x3fe62e42 ;  /* 0x3fe62e4200057882 */ /* 0x000fe20000000000 */
[----:B------:R-:W-:Y:S01]  /*6340*/  BSSY.RECONVERGENT B0, `(.L_x_273) ;  /* 0x0000038000007945 */ /* 0x000fe20003800200 */
[----:B--2---:R-:W-:-:S08]  /*6350*/  DADD R10, R6, R8 ;  /* 0x00000000060a7229 */ /* 0x004fd00000000008 */
[----:B------:R-:W-:-:S08]  /*6360*/  DFMA R12, R10, -R12, 6.75539944105574400000e+15 ;  /* 0x433800000a0c742b */ /* 0x000fd0000000080c */
[----:B------:R-:W-:-:S08]  /*6370*/  DADD R8, R12, -6.75539944105574400000e+15 ;  /* 0xc33800000c087429 */ /* 0x000fd00000000000 */
[----:B0-----:R-:W-:Y:S01]  /*6380*/  DFMA R4, R8, -UR4, -R10 ;  /* 0x8000000408047c2b */ /* 0x001fe2000800080a */
[----:B------:R-:W-:Y:S01]  /*6390*/  UMOV UR4, 0x3b39803f ;  /* 0x3b39803f00047882 */ /* 0x000fe20000000000 */
[----:B------:R-:W-:-:S06]  /*63a0*/  UMOV UR5, 0x3c7abc9e ;  /* 0x3c7abc9e00057882 */ /* 0x000fcc0000000000 */
[----:B------:R-:W-:Y:S01]  /*63b0*/  DFMA R4, R8, -UR4, R4 ;  /* 0x8000000408047c2b */ /* 0x000fe20008000004 */
[----:B------:R-:W-:Y:S01]  /*63c0*/  UMOV UR4, 0x69ce2bdf ;  /* 0x69ce2bdf00047882 */ /* 0x000fe20000000000 */
[----:B------:R-:W-:Y:S01]  /*63d0*/  IMAD.MOV.U32 R8, RZ, RZ, -0x35dec16 ;  /* 0xfca213eaff087424 */ /* 0x000fe200078e00ff */
[----:B------:R-:W-:Y:S01]  /*63e0*/  MOV R9, 0x3e928af3 ;  /* 0x3e928af300097802 */ /* 0x000fe20000000f00 */
[----:B------:R-:W-:-:S05]  /*63f0*/  UMOV UR5, 0x3e5ade15 ;  /* 0x3e5ade1500057882 */ /* 0x000fca0000000000 */
[----:B---3--:R-:W-:Y:S01]  /*6400*/  DFMA R6, R4, UR4, R8 ;  /* 0x0000000404067c2b */ /* 0x008fe20008000008 */
[----:B------:R-:W-:Y:S01]  /*6410*/  UMOV UR4, 0x62401315 ;  /* 0x6240131500047882 */ /* 0x000fe20000000000 */
[----:B------:R-:W-:Y:S01]  /*6420*/  UMOV UR5, 0x3ec71dee ;  /* 0x3ec71dee00057882 */ /* 0x000fe20000000000 */
[----:B------:R-:W-:-:S05]  /*6430*/  DADD R8, -RZ, -R10 ;  /* 0x00000000ff087229 */ /* 0x000fca000000090a */
[----:B------:R-:W-:Y:S01]  /*6440*/  DFMA R6, R4, R6, UR4 ;  /* 0x0000000404067e2b */ /* 0x000fe20008000006 */
[----:B------:R-:W-:Y:S01]  /*6450*/  UMOV UR4, 0x7c89eb71 ;  /* 0x7c89eb7100047882 */ /* 0x000fe20000000000 */
[----:B------:R-:W-:-:S03]  /*6460*/  UMOV UR5, 0x3efa0199 ;  /* 0x3efa019900057882 */ /* 0x000fc60000000000 */
[----:B------:R-:W-:-:S03]  /*6470*/  FSETP.GEU.AND P0, PT, |R9|, 4.1917929649353027344, PT ;  /* 0x4086232b0900780b */ /* 0x000fc60003f0e200 */
        /* <DEDUP_REMOVED lines=30> */
[----:B------:R-:W-:-:S05]  /*6660*/  @!P1 SHF.R.S32.HI R3, RZ, 0x1, R0 ;  /* 0x00000001ff039819 */ /* 0x000fca0000011400 */
[----:B------:R-:W-:Y:S02]  /*6670*/  @!P1 IMAD.IADD R8, R12, 0x1, -R3 ;  /* 0x000000010c089824 */ /* 0x000fe400078e0a03 */
[----:B------:R-:W-:-:S03]  /*6680*/  @!P1 IMAD R7, R3, 0x100000, R7 ;  /* 0x0010000003079824 */ /* 0x000fc600078e0207 */
[----:B------:R-:W-:Y:S01]  /*6690*/  @!P1 LEA R9, R8, 0x3ff00000, 0x14 ;  /* 0x3ff0000008099811 */ /* 0x000fe200078ea0ff */
[----:B------:R-:W-:-:S06]  /*66a0*/  @!P1 IMAD.MOV.U32 R8, RZ, RZ, RZ ;  /* 0x000000ffff089224 */ /* 0x000fcc00078e00ff */
[----:B------:R-:W-:-:S11]  /*66b0*/  @!P1 DMUL R4, R6, R8 ;  /* 0x0000000806049228 */ /* 0x000fd60000000000 */
.L_x_274:
[----:B------:R-:W-:Y:S05]  /*66c0*/  BSYNC.RECONVERGENT B0 ;  /* 0x0000000000007941 */ /* 0x000fea0003800200 */
.L_x_273:
[----:B------:R-:W-:Y:S01]  /*66d0*/  DADD R10, R4, 1 ;  /* 0x3ff00000040a7429 */ /* 0x000fe20000000000 */
[----:B------:R-:W-:Y:S05]  /*66e0*/  BSSY.RECONVERGENT B0, `(.L_x_275) ;  /* 0x000000e000007945 */ /* 0x000fea0003800200 */
[----:B------:R-:W0:Y:S04]  /*66f0*/  MUFU.RCP64H R5, R11 ;  /* 0x0000000b00057308 */ /* 0x000e280000001800 */
[----:B------:R-:W-:-:S04]  /*6700*/  IADD3 R4, PT, PT, R11, 0x300402, RZ ;  /* 0x003004020b047810 */ /* 0x000fc80007ffe0ff */
[----:B------:R-:W-:Y:S02]  /*6710*/  FSETP.GEU.AND P0, PT, |R4|, 5.8789094863358348022e-39, PT ;  /* 0x004004020400780b */ /* 0x000fe40003f0e200 */
        /* <DEDUP_REMOVED lines=10> */
.L_x_276:
[----:B------:R-:W-:Y:S05]  /*67c0*/  BSYNC.RECONVERGENT B0 ;  /* 0x0000000000007941 */ /* 0x000fea0003800200 */
.L_x_275:
[----:B------:R0:W-:Y:S04]  /*67d0*/  ST.E.64 desc[UR36][R32.64], R6 ;  /* 0x0000000620007985 */ /* 0x0001e8000c101b24 */
        /* <DEDUP_REMOVED lines=9> */
[----:B------:R-:W3:Y:S04]  /*6870*/  LD.E.64 R10, desc[UR36][R26.64+0x10] ;  /* 0x000010241a0a7980 */ /* 0x000ee8000c101b00 */
[----:B0-----:R-:W3:Y:S02]  /*6880*/  LD.E.64 R6, desc[UR36][R22.64+0x48] ;  /* 0x0000482416067980 */ /* 0x001ee4000c101b00 */
[----:B---3--:R-:W-:-:S07]  /*6890*/  DFMA R6, R10, R6, R8 ;  /* 0x000000060a06722b */ /* 0x008fce0000000008 */
[----:B------:R0:W-:Y:S04]  /*68a0*/  ST.E.64 desc[UR36][R32.64+0x8], R6 ;  /* 0x0000080620007985 */ /* 0x0001e8000c101b24 */
[----:B------:R-:W3:Y:S04]  /*68b0*/  LD.E.64 R10, desc[UR36][R26.64+0x18] ;  /* 0x000018241a0a7980 */ /* 0x000ee8000c101b00 */
[----:B------:R-:W3:Y:S02]  /*68c0*/  LD.E.64 R12, desc[UR36][R22.64+0x68] ;  /* 0x00006824160c7980 */ /* 0x000ee4000c101b00 */
[----:B---3--:R-:W-:-:S07]  /*68d0*/  DFMA R10, R10, R12, R6 ;  /* 0x0000000c0a0a722b */ /* 0x008fce0000000006 */
        /* <DEDUP_REMOVED lines=9> */
[----:B0-----:R-:W4:Y:S04]  /*6970*/  LD.E.64 R6, desc[UR36][R26.64+0x30] ;  /* 0x000030241a067980 */ /* 0x001f28000c101b00 */
[----:B------:R-:W4:Y:S02]  /*6980*/  LD.E.64 R12, desc[UR36][R22.64+0xc8] ;  /* 0x0000c824160c7980 */ /* 0x000f24000c101b00 */
[----:B----4-:R-:W-:-:S07]  /*6990*/  DFMA R6, R6, R12, R8 ;  /* 0x0000000c0606722b */ /* 0x010fce0000000008 */
[----:B------:R0:W-:Y:S04]  /*69a0*/  ST.E.64 desc[UR36][R32.64+0x8], R6 ;  /* 0x0000080620007985 */ /* 0x0001e8000c101b24 */
[----:B---3--:R-:W3:Y:S04]  /*69b0*/  LD.E.64 R10, desc[UR36][R26.64+0x38] ;  /* 0x000038241a0a7980 */ /* 0x008ee8000c101b00 */
        /* <DEDUP_REMOVED lines=158> */
[----:B------:R-:W-:Y:S04]  /*73a0*/  ST.E.64 desc[UR36][R32.64+0x8], R12 ;  /* 0x0000080c20007985 */ /* 0x000fe8000c101b24 */
[----:B------:R-:W4:Y:S04]  /*73b0*/  LD.E.64 R6, desc[UR36][R26.64+0x178] ;  /* 0x000178241a067980 */ /* 0x000f28000c101b00 */
[----:B---3--:R-:W4:Y:S02]  /*73c0*/  LD.E.64 R10, desc[UR36][R22.64+0x5e8] ;  /* 0x0005e824160a7980 */ /* 0x008f24000c101b00 */
[----:B----4-:R-:W-:-:S07]  /*73d0*/  DFMA R10, R6, R10, R12 ;  /* 0x0000000a060a722b */ /* 0x010fce000000000c */
[----:B------:R0:W-:Y:S04]  /*73e0*/  ST.E.64 desc[UR36][R32.64+0x8], R10 ;  /* 0x0000080a20007985 */ /* 0x0001e8000c101b24 */
[----:B-1----:R-:W3:Y:S04]  /*73f0*/  LD.E.64 R4, desc[UR36][R26.64+0x180] ;  /* 0x000180241a047980 */ /* 0x002ee8000c101b00 */
[----:B------:R-:W3:Y:S02]  /*7400*/  LD.E.64 R6, desc[UR36][R22.64+0x608] ;  /* 0x0006082416067980 */ /* 0x000ee4000c101b00 */
[----:B---3--:R-:W-:-:S07]  /*7410*/  DFMA R4, R4, R6, R10 ;  /* 0x000000060404722b */ /* 0x008fce000000000a */
[----:B------:R1:W-:Y:S04]  /*7420*/  ST.E.64 desc[UR36][R32.64+0x8], R4 ;  /* 0x0000080420007985 */ /* 0x0003e8000c101b24 */
[----:B------:R-:W3:Y:S04]  /*7430*/  LD.E.64 R6, desc[UR36][R26.64+0x188] ;  /* 0x000188241a067980 */ /* 0x000ee8000c101b00 */
[----:B--2---:R-:W3:Y:S02]  /*7440*/  LD.E.64 R8, desc[UR36][R22.64+0x628] ;  /* 0x0006282416087980 */ /* 0x004ee4000c101b00 */
[----:B---3--:R-:W-:-:S07]  /*7450*/  DFMA R6, R6, R8, R4 ;  /* 0x000000080606722b */ /* 0x008fce0000000004 */
[----:B------:R2:W-:Y:S04]  /*7460*/  ST.E.64 desc[UR36][R32.64+0x8], R6 ;  /* 0x0000080620007985 */ /* 0x0005e8000c101b24 */
[----:B------:R-:W3:Y:S01]  /*7470*/  LD.E.64 R8, desc[UR36][R16.64+0x8] ;  /* 0x0000082410087980 */ /* 0x000ee2000c101b00 */
[----:B0-----:R-:W-:Y:S01]  /*7480*/  IMAD.MOV.U32 R10, RZ, RZ, 0x652b82fe ;  /* 0x652b82feff0a7424 */ /* 0x001fe200078e00ff */
[----:B------:R-:W-:Y:S01]  /*7490*/  UMOV UR4, 0xfefa39ef ;  /* 0xfefa39ef00047882 */ /* 0x000fe20000000000 */
[----:B------:R-:W-:Y:S01]  /*74a0*/  IMAD.MOV.U32 R11, RZ, RZ, 0x3ff71547 ;  /* 0x3ff71547ff0b7424 */ /* 0x000fe200078e00ff */
[----:B------:R-:W-:Y:S01]  /*74b0*/  UMOV UR5, 0x3fe62e42 ;  /* 0x3fe62e4200057882 */ /* 0x000fe20000000000 */
[----:B------:R-:W-:Y:S01]  /*74c0*/  BSSY.RECONVERGENT B0, `(.L_x_277) ;  /* 0x0000038000007945 */ /* 0x000fe20003800200 */
[----:B---3--:R-:W-:-:S08]  /*74d0*/  DADD R12, R6, R8 ;  /* 0x00000000060c7229 */ /* 0x008fd00000000008 */
[----:B------:R-:W-:-:S08]  /*74e0*/  DFMA R10, R12, -R10, 6.75539944105574400000e+15 ;  /* 0x433800000c0a742b */ /* 0x000fd0000000080a */
[----:B------:R-:W-:-:S08]  /*74f0*/  DADD R8, R10, -6.75539944105574400000e+15 ;  /* 0xc33800000a087429 */ /* 0x000fd00000000000 */
[----:B-1----:R-:W-:Y:S01]  /*7500*/  DFMA R4, R8, -UR4, -R12 ;  /* 0x8000000408047c2b */ /* 0x002fe2000800080c */
[----:B------:R-:W-:Y:S01]  /*7510*/  UMOV UR4, 0x3b39803f ;  /* 0x3b39803f00047882 */ /* 0x000fe20000000000 */
[----:B------:R-:W-:-:S06]  /*7520*/  UMOV UR5, 0x3c7abc9e ;  /* 0x3c7abc9e00057882 */ /* 0x000fcc0000000000 */
[----:B------:R-:W-:Y:S01]  /*7530*/  DFMA R4, R8, -UR4, R4 ;  /* 0x8000000408047c2b */ /* 0x000fe20008000004 */
[----:B------:R-:W-:Y:S01]  /*7540*/  UMOV UR4, 0x69ce2bdf ;  /* 0x69ce2bdf00047882 */ /* 0x000fe20000000000 */
[----:B------:R-:W-:Y:S01]  /*7550*/  IMAD.MOV.U32 R8, RZ, RZ, -0x35dec16 ;  /* 0xfca213eaff087424 */ /* 0x000fe200078e00ff */
[----:B------:R-:W-:Y:S01]  /*7560*/  UMOV UR5, 0x3e5ade15 ;  /* 0x3e5ade1500057882 */ /* 0x000fe20000000000 */
[----:B------:R-:W-:-:S06]  /*7570*/  IMAD.MOV.U32 R9, RZ, RZ, 0x3e928af3 ;  /* 0x3e928af3ff097424 */ /* 0x000fcc00078e00ff */
[----:B--2---:R-:W-:Y:S01]  /*7580*/  DFMA R6, R4, UR4, R8 ;  /* 0x0000000404067c2b */ /* 0x004fe20008000008 */
        /* <DEDUP_REMOVED lines=28> */
[----:B------:R-:W-:Y:S01]  /*7750*/  LEA R5, R10, R7, 0x14 ;  /* 0x000000070a057211 */ /* 0x000fe200078ea0ff */
        /* <DEDUP_REMOVED lines=14> */
.L_x_278:
[----:B------:R-:W-:Y:S05]  /*7840*/  BSYNC.RECONVERGENT B0 ;  /* 0x0000000000007941 */ /* 0x000fea0003800200 */
.L_x_277:
        /* <DEDUP_REMOVED lines=11> */
[----:B------:R-:W-:-:S04]  /*7900*/  LOP3.LUT R0, R11, 0x7fffffff, RZ, 0xc0, !PT ;  /* 0x7fffffff0b007812 */ /* 0x000fc800078ec0ff */
[----:B------:R-:W-:Y:S02]  /*7910*/  IADD3 R3, PT, PT, R0, -0x100000, RZ ;  /* 0xfff0000000037810 */ /* 0x000fe40007ffe0ff */
[----:B------:R-:W-:-:S07]  /*7920*/  MOV R0, 0x7940 ;  /* 0x0000794000007802 */ /* 0x000fce0000000f00 */
[----:B------:R-:W-:Y:S05]  /*7930*/  CALL.REL.NOINC `($__internal_1_$__cuda_sm20_dblrcp_rn_slowpath_v3) ;  /* 0x0000003000147944 */ /* 0x000fea0003c00000 */
.L_x_280:
[----:B------:R-:W-:Y:S05]  /*7940*/  BSYNC.RECONVERGENT B0 ;  /* 0x0000000000007941 */ /* 0x000fea0003800200 */
.L_x_279:
        /* <DEDUP_REMOVED lines=248> */
[----:B------:R-:W-:Y:S01]  /*88d0*/  IMAD R5, R10, 0x100000, R7 ;  /* 0x001000000a057824 */ /* 0x000fe200078e0207 */
[----:B------:R-:W-:Y:S01]  /*88e0*/  MOV R4, R6 ;  /* 0x0000000600047202 */ /* 0x000fe20000000f00 */
        /* <DEDUP_REMOVED lines=13> */
.L_x_282:
[----:B------:R-:W-:Y:S05]  /*89c0*/  BSYNC.RECONVERGENT B0 ;  /* 0x0000000000007941 */ /* 0x000fea0003800200 */
.L_x_281:
        /* <DEDUP_REMOVED lines=15> */
.L_x_284:
[----:B------:R-:W-:Y:S05]  /*8ac0*/  BSYNC.RECONVERGENT B0 ;  /* 0x0000000000007941 */ /* 0x000fea0003800200 */
.L_x_283:
        /* <DEDUP_REMOVED lines=203> */
[----:B0-----:R-:W-:Y:S01]  /*9780*/  MOV R10, 0x652b82fe ;  /* 0x652b82fe000a7802 */ /* 0x001fe20000000f00 */
[----:B------:R-:W-:Y:S01]  /*9790*/  IMAD.MOV.U32 R11, RZ, RZ, 0x3ff71547 ;  /* 0x3ff71547ff0b7424 */ /* 0x000fe200078e00ff */
[----:B------:R-:W-:Y:S01]  /*97a0*/  UMOV UR4, 0xfefa39ef ;  /* 0xfefa39ef00047882 */ /* 0x000fe20000000000 */
        /* <DEDUP_REMOVED lines=52> */
[----:B------:R-:W-:Y:S01]  /*9af0*/  @!P1 IADD3 R8, PT, PT, R10, -R3, RZ ;  /* 0x800000030a089210 */ /* 0x000fe20007ffe0ff */
[----:B------:R-:W-:-:S03]  /*9b00*/  @!P1 IMAD R7, R3, 0x100000, R7 ;  /* 0x0010000003079824 */ /* 0x000fc600078e0207 */
[----:B------:R-:W-:Y:S01]  /*9b10*/  @!P1 LEA R9, R8, 0x3ff00000, 0x14 ;  /* 0x3ff0000008099811 */ /* 0x000fe200078ea0ff */
[----:B------:R-:W-:-:S06]  /*9b20*/  @!P1 IMAD.MOV.U32 R8, RZ, RZ, RZ ;  /* 0x000000ffff089224 */ /* 0x000fcc00078e00ff */
[----:B------:R-:W-:-:S11]  /*9b30*/  @!P1 DMUL R4, R6, R8 ;  /* 0x0000000806049228 */ /* 0x000fd60000000000 */
.L_x_286:
[----:B------:R-:W-:Y:S05]  /*9b40*/  BSYNC.RECONVERGENT B0 ;  /* 0x0000000000007941 */ /* 0x000fea0003800200 */
.L_x_285:
        /* <DEDUP_REMOVED lines=15> */
.L_x_288:
[----:B------:R-:W-:Y:S05]  /*9c40*/  BSYNC.RECONVERGENT B0 ;  /* 0x0000000000007941 */ /* 0x000fea0003800200 */
.L_x_287:
[----:B------:R-:W-:Y:S01]  /*9c50*/  MOV R34, 0x48 ;  /* 0x0000004800227802 */ /* 0x000fe20000000f00 */
[----:B------:R0:W-:Y:S01]  /*9c60*/  ST.E.64 desc[UR36][R32.64+0x18], R6 ;  /* 0x0000180620007985 */ /* 0x0001e2000c101b24 */
[----:B------:R-:W-:Y:S01]  /*9c70*/  IMAD.MOV.U32 R5, RZ, RZ, R27 ;  /* 0x000000ffff057224 */ /* 0x000fe200078e001b */
[----:B------:R-:W-:Y:S01]  /*9c80*/  MOV R4, R26 ;  /* 0x0000001a00047202 */ /* 0x000fe20000000f00 */
[----:B------:R0:W1:Y:S06]  /*9c90*/  LDC.64 R8, c[0x4][R34] ;  /* 0x0100000022087b82 */ /* 0x00006c0000000a00 */
[----:B------:R-:W-:-:S07]  /*9ca0*/  LEPC R20, `(.L_x_289) ;  /* 0x000000001014794e */ /* 0x000fce0000000000 */
[----:B01----:R-:W-:Y:S05]  /*9cb0*/  CALL.ABS.NOINC R8 ;  /* 0x0000000008007343 */ /* 0x003fea0003c00000 */
.L_x_289:
[----:B------:R-:W0:Y:S01]  /*9cc0*/  LDC.64 R34, c[0x4][R34] ;  /* 0x0100000022227b82 */ /* 0x000e220000000a00 */
[----:B------:R-:W-:Y:S02]  /*9cd0*/  IMAD.MOV.U32 R4, RZ, RZ, R32 ;  /* 0x000000ffff047224 */ /* 0x000fe400078e0020 */
[----:B------:R-:W-:-:S07]  /*9ce0*/  IMAD.MOV.U32 R5, RZ, RZ, R33 ;  /* 0x000000ffff057224 */ /* 0x000fce00078e0021 */
[----:B------:R-:W-:-:S07]  /*9cf0*/  LEPC R20, `(.L_x_290) ;  /* 0x000000001014794e */ /* 0x000fce0000000000 */
[----:B0-----:R-:W-:Y:S05]  /*9d00*/  CALL.ABS.NOINC R34 ;  /* 0x0000000022007343 */ /* 0x001fea0003c00000 */
.L_x_290:
[----:B------:R-:W2:Y:S04]  /*9d10*/  LD.E.64 R10, desc[UR36][R32.64] ;  /* 0x00000024200a7980 */ /* 0x000ea8000c101b00 */
[----:B------:R-:W3:Y:S04]  /*9d20*/  LD.E.64 R4, desc[UR36][R32.64+0x8] ;  /* 0x0000082420047980 */ /* 0x000ee8000c101b00 */
[----:B------:R-:W4:Y:S04]  /*9d30*/  LD.E.64 R6, desc[UR36][R32.64+0x10] ;  /* 0x0000102420067980 */ /* 0x000f28000c101b00 */
[----:B------:R-:W5:Y:S01]  /*9d40*/  LD.E.64 R8, desc[UR36][R32.64+0x18] ;  /* 0x0000182420087980 */ /* 0x000f62000c101b00 */
[----:B------:R-:W-:Y:S03]  /*9d50*/  BSSY.RECONVERGENT B0, `(.L_x_291) ;  /* 0x0000042000007945 */ /* 0x000fe60003800200 */
[----:B------:R0:W-:Y:S04]  /*9d60*/  STL [R1], R28 ;  /* 0x0000001c01007387 */ /* 0x0001e80000100800 */
[----:B------:R0:W-:Y:S01]  /*9d70*/  STL [R1+0x190], R2 ;  /* 0x0001900201007387 */ /* 0x0001e20000100800 */
[----:B--2---:R-:W-:-:S06]  /*9d80*/  DSETP.GT.AND P2, PT, R10, RZ, PT ;  /* 0x000000ff0a00722a */ /* 0x004fcc0003f44000 */
[----:B------:R-:W-:Y:S02]  /*9d90*/  FSEL R10, R10, RZ, P2 ;  /* 0x000000ff0a0a7208 */ /* 0x000fe40001000000 */
[----:B------:R-:W-:Y:S02]  /*9da0*/  FSEL R11, R11, RZ, P2 ;  /* 0x000000ff0b0b7208 */ /* 0x000fe40001000000 */
[----:B------:R-:W-:Y:S02]  /*9db0*/  SEL R0, RZ, 0xffffffff, P2 ;  /* 0xffffffffff007807 */ /* 0x000fe40001000000 */
[----:B------:R-:W-:Y:S02]  /*9dc0*/  ISETP.GE.AND P2, PT, R76, 0x2, PT ;  /* 0x000000024c00780c */ /* 0x000fe40003f46270 */
[----:B---3--:R-:W-:-:S06]  /*9dd0*/  DSETP.GT.AND P0, PT, R4, R10, PT ;  /* 0x0000000a0400722a */ /* 0x008fcc0003f04000 */
[----:B------:R-:W-:Y:S02]  /*9de0*/  FSEL R4, R4, R10, P0 ;  /* 0x0000000a04047208 */ /* 0x000fe40000000000 */
[----:B------:R-:W-:Y:S02]  /*9df0*/  FSEL R5, R5, R11, P0 ;  /* 0x0000000b05057208 */ /* 0x000fe40000000000 */
[----:B------:R-:W-:-:S04]  /*9e00*/  SEL R0, R0, 0x1, !P0 ;  /* 0x0000000100007807 */ /* 0x000fc80004000000 */
[----:B----4-:R-:W-:-:S06]  /*9e10*/  DSETP.GT.AND P1, PT, R6, R4, PT ;  /* 0x000000040600722a */ /* 0x010fcc0003f24000 */
[----:B------:R-:W-:Y:S02]  /*9e20*/  FSEL R4, R6, R4, P1 ;  /* 0x0000000406047208 */ /* 0x000fe40000800000 */
[----:B------:R-:W-:Y:S02]  /*9e30*/  FSEL R5, R7, R5, P1 ;  /* 0x0000000507057208 */ /* 0x000fe40000800000 */
[----:B------:R-:W-:-:S04]  /*9e40*/  SEL R0, R0, 0x2, !P1 ;  /* 0x0000000200007807 */ /* 0x000fc80004800000 */
[----:B-----5:R-:W-:-:S06]  /*9e50*/  DSETP.GT.AND P0, PT, R8, R4, PT ;  /* 0x000000040800722a */ /* 0x020fcc0003f04000 */
[----:B------:R-:W-:Y:S01]  /*9e60*/  SEL R0, R0, 0x3, !P0 ;  /* 0x0000000300007807 */ /* 0x000fe20004000000 */
[----:B0-----:R-:W-:Y:S07]  /*9e70*/  @!P2 BRA `(.L_x_292) ;  /* 0x0000000000bca947 */ /* 0x001fee0003800000 */
[----:B------:R-:W-:Y:S01]  /*9e80*/  VIADD R3, R76, 0xfffffffe ;  /* 0xfffffffe4c037836 */ /* 0x000fe20000000000 */
[----:B------:R-:W-:Y:S01]  /*9e90*/  BSSY.RECONVERGENT B1, `(.L_x_293) ;  /* 0x000001d000017945 */ /* 0x000fe20003800200 */
[----:B------:R-:W-:-:S03]  /*9ea0*/  IMAD.MOV.U32 R4, RZ, RZ, 0x1 ;  /* 0x00000001ff047424 */ /* 0x000fc600078e00ff */
[----:B------:R-:W-:Y:S01]  /*9eb0*/  ISETP.GE.U32.AND P0, PT, R3, 0x3, PT ;  /* 0x000000030300780c */ /* 0x000fe20003f06070 */
[----:B------:R-:W-:-:S05]  /*9ec0*/  VIADD R3, R76, 0xffffffff ;  /* 0xffffffff4c037836 */ /* 0x000fca0000000000 */
[----:B------:R-:W-:-:S07]  /*9ed0*/  LOP3.LUT R21, R3, 0x3, RZ, 0xc0, !PT ;  /* 0x0000000303157812 */ /* 0x000fce00078ec0ff */
[----:B------:R-:W-:Y:S05]  /*9ee0*/  @!P0 BRA `(.L_x_294) ;  /* 0x00000000005c8947 */ /* 0x000fea0003800000 */
[----:B------:R-:W-:Y:S01]  /*9ef0*/  BSSY.RECONVERGENT B2, `(.L_x_294) ;  /* 0x0000016000027945 */ /* 0x000fe20003800200 */
[----:B------:R-:W-:Y:S02]  /*9f00*/  LOP3.LUT R20, R3, 0xfffffffc, RZ, 0xc0, !PT ;  /* 0xfffffffc03147812 */ /* 0x000fe400078ec0ff */
[----:B------:R-:W-:-:S07]  /*9f10*/  MOV R4, 0x1 ;  /* 0x0000000100047802 */ /* 0x000fce0000000f00 */
.L_x_295:
[----:B0-----:R-:W-:-:S05]  /*9f20*/  IMAD R6, R4, 0x4, R1 ;  /* 0x0000000404067824 */ /* 0x001fca00078e0201 */
[----:B------:R-:W2:Y:S04]  /*9f30*/  LDL.64 R12, [R6+0x4] ;  /* 0x00000400060c7983 */ /* 0x000ea80000100a00 */
[----:B------:R-:W3:Y:S04]  /*9f40*/  LDL.64 R14, [R6+0x194] ;  /* 0x00019400060e7983 */ /* 0x000ee80000100a00 */
[----:B------:R-:W4:Y:S04]  /*9f50*/  LDL R8, [R6] ;  /* 0x0000000006087983 */ /* 0x000f280000100800 */
[----:B------:R-:W4:Y:S01]  /*9f60*/  LDL R10, [R6+0x190] ;  /* 0x00019000060a7983 */ /* 0x000f220000100800 */
[----:B------:R-:W-:-:S03]  /*9f70*/  VIADD R3, R4, 0x3 ;  /* 0x0000000304037836 */ /* 0x000fc60000000000 */
[----:B-----5:R0:W-:Y:S04]  /*9f80*/  STL [R6], R79 ;  /* 0x0000004f06007387 */ /* 0x0201e80000100800 */
[----:B------:R1:W-:Y:S04]  /*9f90*/  STL [R6+0x190], R81 ;  /* 0x0001905106007387 */ /* 0x0003e80000100800 */
[----:B0-----:R0:W5:Y:S04]  /*9fa0*/  LDL R79, [R6+0xc] ;  /* 0x00000c00064f7983 */ /* 0x0011680000100800 */
[----:B-1----:R0:W5:Y:S01]  /*9fb0*/  LDL R81, [R6+0x19c] ;  /* 0x00019c0006517983 */ /* 0x0021620000100800 */
[----:B------:R-:W-:Y:S01]  /*9fc0*/  ISETP.NE.AND P0, PT, R3, R20, PT ;  /* 0x000000140300720c */ /* 0x000fe20003f05270 */
[----:B------:R-:W-:-:S02]  /*9fd0*/  VIADD R4, R4, 0x4 ;  /* 0x0000000404047836 */ /* 0x000fc40000000000 */
[----:B--2---:R-:W-:Y:S01]  /*9fe0*/  IMAD.MOV.U32 R9, RZ, RZ, R12 ;  /* 0x000000ffff097224 */ /* 0x004fe200078e000c */
[----:B------:R0:W-:Y:S01]  /*9ff0*/  STL [R6+0xc], R13 ;  /* 0x00000c0d06007387 */ /* 0x0001e20000100800 */
[----:B---3--:R-:W-:-:S03]  /*a000*/  IMAD.MOV.U32 R11, RZ, RZ, R14 ;  /* 0x000000ffff0b7224 */ /* 0x008fc600078e000e */
[----:B------:R0:W-:Y:S04]  /*a010*/  STL [R6+0x19c], R15 ;  /* 0x00019c0f06007387 */ /* 0x0001e80000100800 */
[----:B----4-:R0:W-:Y:S04]  /*a020*/  STL.64 [R6+0x4], R8 ;  /* 0x0000040806007387 */ /* 0x0101e80000100a00 */
[----:B------:R0:W-:Y:S01]  /*a030*/  STL.64 [R6+0x194], R10 ;  /* 0x0001940a06007387 */ /* 0x0001e20000100a00 */
[----:B------:R-:W-:Y:S05]  /*a040*/  @P0 BRA `(.L_x_295) ;  /* 0xfffffffc00b40947 */ /* 0x000fea000383ffff */
[----:B------:R-:W-:Y:S05]  /*a050*/  BSYNC.RECONVERGENT B2 ;  /* 0x0000000000027941 */ /* 0x000fea0003800200 */
.L_x_294:
[----:B------:R-:W-:Y:S05]  /*a060*/  BSYNC.RECONVERGENT B1 ;  /* 0x0000000000017941 */ /* 0x000fea0003800200 */
.L_x_293:
[----:B------:R-:W-:-:S13]  /*a070*/  ISETP.NE.AND P0, PT, R21, RZ, PT ;  /* 0x000000ff1500720c */ /* 0x000fda0003f05270 */
[----:B------:R-:W-:Y:S05]  /*a080*/  @!P0 BRA `(.L_x_292) ;  /* 0x0000000000388947 */ /* 0x000fea0003800000 */
[----:B------:R-:W-:-:S05]  /*a090*/  LEA R4, R4, R1, 0x2 ;  /* 0x0000000104047211 */ /* 0x000fca00078e10ff */
[----:B------:R1:W5:Y:S04]  /*a0a0*/  LDL R3, [R4] ;  /* 0x0000000004037983 */ /* 0x0003680000100800 */
[----:B------:R1:W5:Y:S01]  /*a0b0*/  LDL R5, [R4+0x190] ;  /* 0x0001900004057983 */ /* 0x0003620000100800 */
[----:B------:R-:W-:-:S03]  /*a0c0*/  ISETP.NE.AND P0, PT, R21, 0x1, PT ;  /* 0x000000011500780c */ /* 0x000fc60003f05270 */
[----:B-----5:R1:W-:Y:S04]  /*a0d0*/  STL [R4], R79 ;  /* 0x0000004f04007387 */ /* 0x0203e80000100800 */
[----:B------:R1:W-:Y:S06]  /*a0e0*/  STL [R4+0x190], R81 ;  /* 0x0001905104007387 */ /* 0x0003ec0000100800 */
[----:B------:R-:W-:Y:S05]  /*a0f0*/  @!P0 BRA `(.L_x_292) ;  /* 0x00000000001c8947 */ /* 0x000fea0003800000 */
[----:B------:R-:W2:Y:S04]  /*a100*/  LDL R7, [R4+0x4] ;  /* 0x0000040004077983 */ /* 0x000ea80000100800 */
[----:B0-----:R-:W3:Y:S01]  /*a110*/  LDL R9, [R4+0x194] ;  /* 0x0001940004097983 */ /* 0x001ee20000100800 */
[----:B------:R-:W-:-:S03]  /*a120*/  ISETP.NE.AND P0, PT, R21, 0x2, PT ;  /* 0x000000021500780c */ /* 0x000fc60003f05270 */
[----:B------:R4:W-:Y:S04]  /*a130*/  STL [R4+0x4], R3 ;  /* 0x0000040304007387 */ /* 0x0009e80000100800 */
[----:B------:R4:W-:Y:S06]  /*a140*/  STL [R4+0x194], R5 ;  /* 0x0001940504007387 */ /* 0x0009ec0000100800 */
[----:B--2---:R4:W-:Y:S04]  /*a150*/  @P0 STL [R4+0x8], R7 ;  /* 0x0000080704000387 */ /* 0x0049e80000100800 */
[----:B---3--:R4:W-:Y:S02]  /*a160*/  @P0 STL [R4+0x198], R9 ;  /* 0x0001980904000387 */ /* 0x0089e40000100800 */
.L_x_292:
[----:B------:R-:W-:Y:S05]  /*a170*/  BSYNC.RECONVERGENT B0 ;  /* 0x0000000000007941 */ /* 0x000fea0003800200 */
.L_x_291:
[----:B------:R-:W-:Y:S01]  /*a180*/  ISETP.GT.AND P0, PT, R0, 0x1, PT ;  /* 0x000000010000780c */ /* 0x000fe20003f04270 */
[----:B------:R-:W-:-:S12]  /*a190*/  BSSY.RECONVERGENT B0, `(.L_x_296) ;  /* 0x0000011000007945 */ /* 0x000fd80003800200 */
[----:B------:R-:W-:Y:S05]  /*a1a0*/  @P0 BRA `(.L_x_297) ;  /* 0x0000000000200947 */ /* 0x000fea0003800000 */
[----:B------:R-:W-:-:S13]  /*a1b0*/  ISETP.NE.AND P0, PT, R0, RZ, PT ;  /* 0x000000ff0000720c */ /* 0x000fda0003f05270 */
[----:B------:R-:W-:Y:S05]  /*a1c0*/  @!P0 BRA `(.L_x_298) ;  /* 0x0000000000108947 */ /* 0x000fea0003800000 */
[----:B------:R-:W-:-:S13]  /*a1d0*/  ISETP.NE.AND P0, PT, R0, 0x1, PT ;  /* 0x000000010000780c */ /* 0x000fda0003f05270 */
[----:B------:R-:W-:Y:S05]  /*a1e0*/  @P0 BRA `(.L_x_299) ;  /* 0x00000000002c0947 */ /* 0x000fea0003800000 */
[----:B------:R-:W-:Y:S01]  /*a1f0*/  VIADD R28, R28, 0x1 ;  /* 0x000000011c1c7836 */ /* 0x000fe20000000000 */
[----:B------:R-:W-:Y:S06]  /*a200*/  BRA `(.L_x_299) ;  /* 0x0000000000247947 */ /* 0x000fec0003800000 */
.L_x_298:
[----:B------:R-:W-:Y:S01]  /*a210*/  VIADD R28, R28, 0xffffffff ;  /* 0xffffffff1c1c7836 */ /* 0x000fe20000000000 */
[----:B------:R-:W-:Y:S06]  /*a220*/  BRA `(.L_x_299) ;  /* 0x00000000001c7947 */ /* 0x000fec0003800000 */
.L_x_297:
[----:B------:R-:W-:-:S13]  /*a230*/  ISETP.NE.AND P0, PT, R0, 0x2, PT ;  /* 0x000000020000780c */ /* 0x000fda0003f05270 */
[----:B------:R-:W-:Y:S05]  /*a240*/  @!P0 BRA `(.L_x_300) ;  /* 0x0000000000108947 */ /* 0x000fea0003800000 */
[----:B------:R-:W-:-:S13]  /*a250*/  ISETP.NE.AND P0, PT, R0, 0x3, PT ;  /* 0x000000030000780c */ /* 0x000fda0003f05270 */
[----:B------:R-:W-:Y:S05]  /*a260*/  @P0 BRA `(.L_x_299) ;  /* 0x00000000000c0947 */ /* 0x000fea0003800000 */
[----:B------:R-:W-:Y:S01]  /*a270*/  VIADD R2, R2, 0x1 ;  /* 0x0000000102027836 */ /* 0x000fe20000000000 */
[----:B------:R-:W-:Y:S06]  /*a280*/  BRA `(.L_x_299) ;  /* 0x0000000000047947 */ /* 0x000fec0003800000 */
.L_x_300:
[----:B------:R-:W-:-:S07]  /*a290*/  VIADD R2, R2, 0xffffffff ;  /* 0xffffffff02027836 */ /* 0x000fce0000000000 */
.L_x_299:
[----:B------:R-:W-:Y:S05]  /*a2a0*/  BSYNC.RECONVERGENT B0 ;  /* 0x0000000000007941 */ /* 0x000fea0003800200 */
.L_x_296:
[----:B------:R-:W-:Y:S01]  /*a2b0*/  ISETP.GT.U32.AND P1, PT, R2, 0x27, PT ;  /* 0x000000270200780c */ /* 0x000fe20003f24070 */
[----:B------:R-:W-:Y:S01]  /*a2c0*/  BSSY.RECONVERGENT B0, `(.L_x_301) ;  /* 0x0000021000007945 */ /* 0x000fe20003800200 */
[----:B-1--4-:R-:W-:Y:S01]  /*a2d0*/  HFMA2 R4, -RZ, RZ, 0, 0 ;  /* 0x00000000ff047431 */ /* 0x012fe200000001ff */
[----:B------:R-:W-:Y:S01]  /*a2e0*/  PLOP3.LUT P0, PT, PT, PT, PT, 0x8, 0x80 ;  /* 0x000000000080781c */ /* 0x000fe20003f0e170 */
[----:B------:R-:W-:Y:S01]  /*a2f0*/  IMAD.MOV.U32 R0, RZ, RZ, 0x1 ;  /* 0x00000001ff007424 */ /* 0x000fe200078e00ff */
[----:B------:R-:W-:Y:S01]  /*a300*/  ISETP.GT.U32.OR P1, PT, R28, 0x1d, P1 ;  /* 0x0000001d1c00780c */ /* 0x000fe20000f24470 */
[----:B------:R-:W-:-:S12]  /*a310*/  IMAD.MOV.U32 R5, RZ, RZ, -0x40100000 ;  /* 0xbff00000ff057424 */ /* 0x000fd800078e00ff */
[----:B------:R-:W-:Y:S05]  /*a320*/  @P1 BRA `(.L_x_302) ;  /* 0x0000000000681947 */ /* 0x000fea0003800000 */
[----:B------:R-:W-:-:S13]  /*a330*/  ISETP.GE.AND P1, PT, R76, 0x1, PT ;  /* 0x000000014c00780c */ /* 0x000fda0003f26270 */
[----:B------:R-:W-:Y:S05]  /*a340*/  @!P1 BRA `(.L_x_303) ;  /* 0x0000000000389947 */ /* 0x000fea0003800000 */
[----:B------:R-:W-:-:S07]  /*a350*/  IMAD.MOV.U32 R3, RZ, RZ, RZ ;  /* 0x000000ffff037224 */ /* 0x000fce00078e00ff */
.L_x_306:
[----:B0-----:R-:W-:-:S05]  /*a360*/  IMAD R6, R3, 0x4, R1 ;  /* 0x0000000403067824 */ /* 0x001fca00078e0201 */
[----:B------:R-:W2:Y:S01]  /*a370*/  LDL R7, [R6] ;  /* 0x0000000006077983 */ /* 0x000ea20000100800 */
[----:B------:R-:W-:Y:S01]  /*a380*/  BSSY.RELIABLE B1, `(.L_x_304) ;  /* 0x0000007000017945 */ /* 0x000fe20003800100 */
[----:B--2---:R-:W-:-:S13]  /*a390*/  ISETP.NE.AND P1, PT, R7, R28, PT ;  /* 0x0000001c0700720c */ /* 0x004fda0003f25270 */
[----:B------:R-:W-:Y:S05]  /*a3a0*/  @P1 BRA `(.L_x_305) ;  /* 0x0000000000101947 */ /* 0x000fea0003800000 */
[----:B------:R-:W2:Y:S02]  /*a3b0*/  LDL R7, [R6+0x190] ;  /* 0x0001900006077983 */ /* 0x000ea40000100800 */
[----:B--2---:R-:W-:-:S13]  /*a3c0*/  ISETP.NE.AND P1, PT, R7, R2, PT ;  /* 0x000000020700720c */ /* 0x004fda0003f25270 */
[----:B------:R-:W-:Y:S05]  /*a3d0*/  @!P1 BREAK.RELIABLE B1 ;  /* 0x0000000000019942 */ /* 0x000fea0003800100 */
[----:B------:R-:W-:Y:S05]  /*a3e0*/  @!P1 BRA `(.L_x_302) ;  /* 0x0000000000389947 */ /* 0x000fea0003800000 */
.L_x_305:
[----:B------:R-:W-:Y:S05]  /*a3f0*/  BSYNC.RELIABLE B1 ;  /* 0x0000000000017941 */ /* 0x000fea0003800100 */
.L_x_304:
[----:B------:R-:W-:-:S05]  /*a400*/  VIADD R3, R3, 0x1 ;  /* 0x0000000103037836 */ /* 0x000fca0000000000 */
[----:B------:R-:W-:-:S13]  /*a410*/  ISETP.NE.AND P1, PT, R3, R76, PT ;  /* 0x0000004c0300720c */ /* 0x000fda0003f25270 */
[----:B------:R-:W-:Y:S05]  /*a420*/  @P1 BRA `(.L_x_306) ;  /* 0xfffffffc00cc1947 */ /* 0x000fea000383ffff */
.L_x_303:
[----:B------:R-:W-:Y:S01]  /*a430*/  ISETP.NE.AND P0, PT, R2, R73, PT ;  /* 0x000000490200720c */ /* 0x000fe20003f05270 */
[----:B------:R-:W-:Y:S01]  /*a440*/  VIADD R3, R76, 0x1 ;  /* 0x000000014c037836 */ /* 0x000fe20000000000 */
[----:B------:R-:W-:Y:S01]  /*a450*/  PRMT R0, RZ, 0x7610, R0 ;  /* 0x00007610ff007816 */ /* 0x000fe20000000000 */
[----:B------:R-:W-:Y:S01]  /*a460*/  IMAD.MOV.U32 R4, RZ, RZ, RZ ;  /* 0x000000ffff047224 */ /* 0x000fe200078e00ff */
[----:B------:R-:W-:-:S04]  /*a470*/  ISETP.EQ.AND P0, PT, R28, R29, !P0 ;  /* 0x0000001d1c00720c */ /* 0x000fc80004702270 */
[----:B------:R-:W-:Y:S02]  /*a480*/  SEL R29, R72, R29, P0 ;  /* 0x0000001d481d7207 */ /* 0x000fe40000000000 */
[----:B------:R-:W-:Y:S02]  /*a490*/  SEL R73, R74, R73, P0 ;  /* 0x000000494a497207 */ /* 0x000fe40000000000 */
[----:B------:R-:W-:-:S05]  /*a4a0*/  FSEL R5, RZ, 1.875, !P0 ;  /* 0x3ff00000ff057808 */ /* 0x000fca0004000000 */
[----:B------:R-:W-:-:S05]  /*a4b0*/  @!P0 IADD3 R3, PT, PT, R76, RZ, RZ ;  /* 0x000000ff4c038210 */ /* 0x000fca0007ffe0ff */
[----:B------:R-:W-:-:S07]  /*a4c0*/  IMAD.MOV.U32 R76, RZ, RZ, R3 ;  /* 0x000000ffff4c7224 */ /* 0x000fce00078e0003 */
.L_x_302:
[----:B------:R-:W-:Y:S05]  /*a4d0*/  BSYNC.RECONVERGENT B0 ;  /* 0x0000000000007941 */ /* 0x000fea0003800200 */
.L_x_301:
[----:B------:R-:W-:Y:S01]  /*a4e0*/  VIMNMX R3, PT, PT, R78, 0xfa, PT ;  /* 0x000000fa4e037848 */ /* 0x000fe20003fe0100 */
[----:B------:R-:W-:-:S04]  /*a4f0*/  DADD R30, R30, R4 ;  /* 0x000000001e1e7229 */ /* 0x000fc80000000004 */
[----:B------:R-:W-:-:S05]  /*a500*/  @P0 VIADD R78, R3, 0x32 ;  /* 0x00000032034e0836 */ /* 0x000fca0000000000 */
[C---:B------:R-:W-:Y:S01]  /*a510*/  ISETP.GE.AND P0, PT, R75.reuse, R78, PT ;  /* 0x0000004e4b00720c */ /* 0x040fe20003f06270 */
[----:B------:R-:W-:-:S12]  /*a520*/  VIADD R75, R75, 0x1 ;  /* 0x000000014b4b7836 */ /* 0x000fd80000000000 */
[----:B------:R-:W-:Y:S05]  /*a530*/  @!P0 BRA `(.L_x_307) ;  /* 0xffffff7c00588947 */ /* 0x000fea000383ffff */
.L_x_165:
[----:B------:R-:W-:Y:S05]  /*a540*/  BSYNC.RECONVERGENT B6 ;  /* 0x0000000000067941 */ /* 0x000fea0003800200 */
.L_x_164:
[----:B------:R-:W1:Y:S01]  /*a550*/  F2I.F64.TRUNC R30, R30 ;  /* 0x0000001e001e7311 */ /* 0x000e62000030d100 */
[----:B------:R-:W-:Y:S01]  /*a560*/  BSSY.RECONVERGENT B0, `(.L_x_308) ;  /* 0x0000024000007945 */ /* 0x000fe20003800200 */
[----:B-1----:R-:W-:-:S13]  /*a570*/  ISETP.GT.AND P0, PT, R30, 0x4, PT ;  /* 0x000000041e00780c */ /* 0x002fda0003f04270 */
[----:B------:R-:W-:Y:S05]  /*a580*/  @P0 BRA `(.L_x_309) ;  /* 0x0000000000400947 */ /* 0x000fea0003800000 */
[----:B------:R-:W-:Y:S01]  /*a590*/  IMAD R28, R75, R75, RZ ;  /* 0x0000004b4b1c7224 */ /* 0x000fe200078e02ff */
[----:B------:R-:W1:Y:S01]  /*a5a0*/  I2F.F64 R2, R30 ;  /* 0x0000001e00027312 */ /* 0x000e620000201c00 */
[----:B------:R-:W-:Y:S01]  /*a5b0*/  BSSY.RECONVERGENT B1, `(.L_x_310) ;  /* 0x0000007000017945 */ /* 0x000fe20003800200 */
[----:B------:R-:W-:Y:S01]  /*a5c0*/  MOV R4, RZ ;  /* 0x000000ff00047202 */ /* 0x000fe20000000f00 */
[----:B------:R-:W-:Y:S01]  /*a5d0*/  IMAD.MOV.U32 R83, RZ, RZ, 0x40000000 ;  /* 0x40000000ff537424 */ /* 0x000fe200078e00ff */
[----:B------:R-:W-:-:S04]  /*a5e0*/  MOV R86, 0xa620 ;  /* 0x0000a62000567802 */ /* 0x000fc80000000f00 */
[----:B------:R-:W2:Y:S01]  /*a5f0*/  I2F.F64.U32 R28, R28 ;  /* 0x0000001c001c7312 */ /* 0x000ea20000201800 */
[----:B-1----:R-:W-:-:S07]  /*a600*/  IMAD.MOV.U32 R0, RZ, RZ, R2 ;  /* 0x000000ffff007224 */ /* 0x002fce00078e0002 */
[----:B0-2--5:R-:W-:Y:S05]  /*a610*/  CALL.REL.NOINC `($_Z8playGamePdS_S_S_S_P17curandStateXORWOW$__internal_accurate_pow) ;  /* 0x0000000c00247944 */ /* 0x025fea0003c00000 */
[----:B------:R-:W-:Y:S05]  /*a620*/  BSYNC.RECONVERGENT B1 ;  /* 0x0000000000017941 */ /* 0x000fea0003800200 */
.L_x_310:
[----:B------:R-:W-:-:S04]  /*a630*/  ISETP.NE.AND P0, PT, R30, RZ, PT ;  /* 0x000000ff1e00720c */ /* 0x000fc80003f05270 */
[----:B------:R-:W-:Y:S02]  /*a640*/  FSEL R2, R12, RZ, P0 ;  /* 0x000000ff0c027208 */ /* 0x000fe40000000000 */
[----:B------:R-:W-:-:S06]  /*a650*/  FSEL R3, R3, 1.875, P0 ;  /* 0x3ff0000003037808 */ /* 0x000fcc0000000000 */
[----:B------:R-:W-:-:S06]  /*a660*/  DMUL R28, R28, R2 ;  /* 0x000000021c1c7228 */ /* 0x000fcc0000000000 */
[----:B------:R0:W1:Y:S01]  /*a670*/  F2F.F32.F64 R0, R28 ;  /* 0x0000001c00007310 */ /* 0x0000620000301000 */
[----:B------:R-:W-:Y:S05]  /*a680*/  BRA `(.L_x_311) ;  /* 0x0000000000447947 */ /* 0x000fea0003800000 */
.L_x_309:
[----:B------:R-:W-:Y:S01]  /*a690*/  IMAD R2, R75, R75, RZ ;  /* 0x0000004b4b027224 */ /* 0x000fe200078e02ff */
[----:B------:R-:W-:Y:S01]  /*a6a0*/  BSSY.RECONVERGENT B1, `(.L_x_312) ;  /* 0x0000008000017945 */ /* 0x000fe20003800200 */
[----:B------:R-:W-:Y:S01]  /*a6b0*/  IMAD.MOV.U32 R4, RZ, RZ, RZ ;  /* 0x000000ffff047224 */ /* 0x000fe200078e00ff */
[----:B------:R-:W-:Y:S01]  /*a6c0*/  MOV R86, 0xa720 ;  /* 0x0000a72000567802 */ /* 0x000fe20000000f00 */
[----:B------:R-:W-:Y:S01]  /*a6d0*/  IMAD.MOV.U32 R83, RZ, RZ, 0x40000000 ;  /* 0x40000000ff537424 */ /* 0x000fe200078e00ff */
[----:B------:R-:W-:Y:S01]  /*a6e0*/  I2FP.F32.U32 R2, R2 ;  /* 0x0000000200027245 */ /* 0x000fe20000201000 */
[----:B------:R-:W-:Y:S02]  /*a6f0*/  IMAD.MOV.U32 R0, RZ, RZ, RZ ;  /* 0x000000ffff007224 */ /* 0x000fe400078e00ff */
[----:B------:R-:W-:-:S07]  /*a700*/  IMAD.MOV.U32 R3, RZ, RZ, 0x40140000 ;  /* 0x40140000ff037424 */ /* 0x000fce00078e00ff */
[----:B0----5:R-:W-:Y:S05]  /*a710*/  CALL.REL.NOINC `($_Z8playGamePdS_S_S_S_P17curandStateXORWOW$__internal_accurate_pow) ;  /* 0x0000000800e47944 */ /* 0x021fea0003c00000 */
[----:B------:R-:W-:Y:S05]  /*a720*/  BSYNC.RECONVERGENT B1 ;  /* 0x0000000000017941 */ /* 0x000fea0003800200 */
.L_x_312:
[----:B------:R0:W1:Y:S01]  /*a730*/  F2F.F64.F32 R4, R2 ;  /* 0x0000000200047310 */ /* 0x0000620000201800 */
[----:B------:R-:W-:Y:S01]  /*a740*/  VIADD R30, R30, 0xfffffff7 ;  /* 0xfffffff71e1e7836 */ /* 0x000fe20000000000 */
[----:B0-----:R-:W-:-:S06]  /*a750*/  MOV R2, R12 ;  /* 0x0000000c00027202 */ /* 0x001fcc0000000f00 */
[----:B-1----:R-:W-:Y:S01]  /*a760*/  DMUL R4, R2, R4 ;  /* 0x0000000402047228 */ /* 0x002fe20000000000 */
[----:B------:R-:W-:-:S09]  /*a770*/  I2FP.F32.S32 R3, R30 ;  /* 0x0000001e00037245 */ /* 0x000fd20000201400 */
[----:B------:R-:W0:Y:S02]  /*a780*/  F2F.F32.F64 R4, R4 ;  /* 0x0000000400047310 */ /* 0x000e240000301000 */
[----:B0-----:R-:W-:-:S07]  /*a790*/  FMUL R0, R4, R3 ;  /* 0x0000000304007220 */ /* 0x001fce0000400000 */
.L_x_311:
[----:B------:R-:W-:Y:S05]  /*a7a0*/  BSYNC.RECONVERGENT B0 ;  /* 0x0000000000007941 */ /* 0x000fea0003800200 */
.L_x_308:
[----:B------:R-:W2:Y:S01]  /*a7b0*/  S2R R4, SR_TID.X ;  /* 0x0000000000047919 */ /* 0x000ea20000002100 */
[----:B------:R-:W2:Y:S01]  /*a7c0*/  S2UR UR4, SR_CTAID.X ;  /* 0x00000000000479c3 */ /* 0x000ea20000002500 */
[----:B-1----:R-:W1:Y:S01]  /*a7d0*/  F2F.F64.F32 R2, R0 ;  /* 0x0000000000027310 */ /* 0x002e620000201800 */
[----:B------:R-:W-:-:S06]  /*a7e0*/  MOV R26, 0x48 ;  /* 0x00000048001a7802 */ /* 0x000fcc0000000f00 */
[----:B------:R-:W2:Y:S08]  /*a7f0*/  LDC R5, c[0x0][0x360] ;  /* 0x0000d800ff057b82 */ /* 0x000eb00000000800 */
[----:B------:R-:W3:Y:S08]  /*a800*/  LDC.64 R6, c[0x0][0x3a0] ;  /* 0x0000e800ff067b82 */ /* 0x000ef00000000a00 */
[----:B------:R4:W0:Y:S01]  /*a810*/  LDC.64 R8, c[0x4][R26] ;  /* 0x010000001a087b82 */ /* 0x0008220000000a00 */
[----:B--2---:R-:W-:-:S02]  /*a820*/  IMAD R5, R5, UR4, R4 ;  /* 0x0000000405057c24 */ /* 0x004fc4000f8e0204 */
[----:B------:R-:W-:Y:S02]  /*a830*/  IMAD.MOV.U32 R4, RZ, RZ, R24 ;  /* 0x000000ffff047224 */ /* 0x000fe400078e0018 */
[----:B---3--:R-:W-:-:S04]  /*a840*/  IMAD.WIDE.U32 R6, R5, 0x8, R6 ;  /* 0x0000000805067825 */ /* 0x008fc800078e0006 */
[----:B------:R-:W-:Y:S01]  /*a850*/  IMAD.MOV.U32 R5, RZ, RZ, R25 ;  /* 0x000000ffff057224 */ /* 0x000fe200078e0019 */
[----:B-1----:R4:W-:Y:S06]  /*a860*/  STG.E.64 desc[UR36][R6.64], R2 ;  /* 0x0000000206007986 */ /* 0x0029ec000c101b24 */
[----:B------:R-:W-:-:S07]  /*a870*/  LEPC R20, `(.L_x_313) ;  /* 0x000000001014794e */ /* 0x000fce0000000000 */
[----:B0---4-:R-:W-:Y:S05]  /*a880*/  CALL.ABS.NOINC R8 ;  /* 0x0000000008007343 */ /* 0x011fea0003c00000 */
.L_x_313:
[----:B------:R0:W1:Y:S01]  /*a890*/  LDC.64 R2, c[0x4][R26] ;  /* 0x010000001a027b82 */ /* 0x0000620000000a00 */
[----:B------:R-:W-:Y:S02]  /*a8a0*/  IMAD.MOV.U32 R5, RZ, RZ, R23 ;  /* 0x000000ffff057224 */ /* 0x000fe400078e0017 */
[----:B------:R-:W-:-:S07]  /*a8b0*/  IMAD.MOV.U32 R4, RZ, RZ, R22 ;  /* 0x000000ffff047224 */ /* 0x000fce00078e0016 */
[----:B------:R-:W-:-:S07]  /*a8c0*/  LEPC R20, `(.L_x_314) ;  /* 0x000000001014794e */ /* 0x000fce0000000000 */
[----:B01----:R-:W-:Y:S05]  /*a8d0*/  CALL.ABS.NOINC R2 ;  /* 0x0000000002007343 */ /* 0x003fea0003c00000 */
.L_x_314:
[----:B------:R0:W1:Y:S01]  /*a8e0*/  LDC.64 R2, c[0x4][R26] ;  /* 0x010000001a027b82 */ /* 0x0000620000000a00 */
[----:B------:R-:W-:Y:S01]  /*a8f0*/  MOV R4, R18 ;  /* 0x0000001200047202 */ /* 0x000fe20000000f00 */
[----:B------:R-:W-:-:S07]  /*a900*/  IMAD.MOV.U32 R5, RZ, RZ, R19 ;  /* 0x000000ffff057224 */ /* 0x000fce00078e0013 */
[----:B------:R-:W-:-:S07]  /*a910*/  LEPC R20, `(.L_x_315) ;  /* 0x000000001014794e */ /* 0x000fce0000000000 */
[----:B01----:R-:W-:Y:S05]  /*a920*/  CALL.ABS.NOINC R2 ;  /* 0x0000000002007343 */ /* 0x003fea0003c00000 */
.L_x_315:
[----:B------:R-:W0:Y:S01]  /*a930*/  LDC.64 R26, c[0x4][R26] ;  /* 0x010000001a1a7b82 */ /* 0x000e220000000a00 */
[----:B------:R-:W-:Y:S02]  /*a940*/  IMAD.MOV.U32 R4, RZ, RZ, R16 ;  /* 0x000000ffff047224 */ /* 0x000fe400078e0010 */
[----:B------:R-:W-:-:S07]  /*a950*/  IMAD.MOV.U32 R5, RZ, RZ, R17 ;  /* 0x000000ffff057224 */ /* 0x000fce00078e0011 */
[----:B------:R-:W-:-:S07]  /*a960*/  LEPC R20, `(.L_x_316) ;  /* 0x000000001014794e */ /* 0x000fce0000000000 */
[----:B0-----:R-:W-:Y:S05]  /*a970*/  CALL.ABS.NOINC R26 ;  /* 0x000000001a007343 */ /* 0x001fea0003c00000 */
.L_x_316:
[----:B------:R-:W-:Y:S05]  /*a980*/  EXIT ;  /* 0x000000000000794d */ /* 0x000fea0003800000 */
        .weak           $__internal_1_$__cuda_sm20_dblrcp_rn_slowpath_v3
        .type           $__internal_1_$__cuda_sm20_dblrcp_rn_slowpath_v3,@function
        .size           $__internal_1_$__cuda_sm20_dblrcp_rn_slowpath_v3,($__internal_2_$__cuda_sm20_dsqrt_rn_f64_mediumpath_v1 - $__internal_1_$__cuda_sm20_dblrcp_rn_slowpath_v3)
$__internal_1_$__cuda_sm20_dblrcp_rn_slowpath_v3:
[----:B------:R-:W-:Y:S01]  /*a990*/  IMAD.MOV.U32 R6, RZ, RZ, R10 ;  /* 0x000000ffff067224 */ /* 0x000fe200078e000a */
[----:B------:R-:W-:Y:S01]  /*a9a0*/  BSSY.RECONVERGENT B2, `(.L_x_317) ;  /* 0x0000026000027945 */ /* 0x000fe20003800200 */
[----:B------:R-:W-:-:S06]  /*a9b0*/  IMAD.MOV.U32 R7, RZ, RZ, R11 ;  /* 0x000000ffff077224 */ /* 0x000fcc00078e000b */
[----:B------:R-:W-:-:S14]  /*a9c0*/  DSETP.GTU.AND P0, PT, |R6|, +INF , PT ;  /* 0x7ff000000600742a */ /* 0x000fdc0003f0c200 */
[----:B------:R-:W-:Y:S05]  /*a9d0*/  @P0 BRA `(.L_x_318) ;  /* 0x0000000000800947 */ /* 0x000fea0003800000 */
[----:B------:R-:W-:-:S04]  /*a9e0*/  LOP3.LUT R8, R11, 0x7fffffff, RZ, 0xc0, !PT ;  /* 0x7fffffff0b087812 */ /* 0x000fc800078ec0ff */
[----:B------:R-:W-:-:S04]  /*a9f0*/  IADD3 R4, PT, PT, R8, -0x1, RZ ;  /* 0xffffffff08047810 */ /* 0x000fc80007ffe0ff */
[----:B------:R-:W-:-:S13]  /*aa00*/  ISETP.GE.U32.AND P0, PT, R4, 0x7fefffff, PT ;  /* 0x7fefffff0400780c */ /* 0x000fda0003f06070 */
[----:B------:R-:W-:Y:S01]  /*aa10*/  @P0 LOP3.LUT R5, R7, 0x7ff00000, RZ, 0x3c, !PT ;  /* 0x7ff0000007050812 */ /* 0x000fe200078e3cff */
[----:B------:R-:W-:Y:S01]  /*aa20*/  @P0 IMAD.MOV.U32 R4, RZ, RZ, RZ ;  /* 0x000000ffff040224 */ /* 0x000fe200078e00ff */
[----:B------:R-:W-:Y:S06]  /*aa30*/  @P0 BRA `(.L_x_319) ;  /* 0x0000000000700947 */ /* 0x000fec0003800000 */
[----:B------:R-:W-:-:S13]  /*aa40*/  ISETP.GE.U32.AND P0, PT, R8, 0x1000001, PT ;  /* 0x010000010800780c */ /* 0x000fda0003f06070 */
[----:B------:R-:W-:Y:S05]  /*aa50*/  @!P0 BRA `(.L_x_320) ;  /* 0x0000000000388947 */ /* 0x000fea0003800000 */
[----:B------:R-:W-:Y:S02]  /*aa60*/  VIADD R9, R7, 0xc0200000 ;  /* 0xc020000007097836 */ /* 0x000fe40000000000 */
[----:B------:R-:W-:Y:S02]  /*aa70*/  IMAD.MOV.U32 R8, RZ, RZ, R6 ;  /* 0x000000ffff087224 */ /* 0x000fe400078e0006 */
[----:B------:R-:W0:Y:S01]  /*aa80*/  MUFU.RCP64H R11, R9 ;  /* 0x00000009000b7308 */ /* 0x000e220000001800 */
[----:B------:R-:W-:-:S06]  /*aa90*/  IMAD.MOV.U32 R10, RZ, RZ, R3 ;  /* 0x000000ffff0a7224 */ /* 0x000fcc00078e0003 */
[----:B0-----:R-:W-:-:S08]  /*aaa0*/  DFMA R12, -R8, R10, 1 ;  /* 0x3ff00000080c742b */ /* 0x001fd0000000010a */
[----:B------:R-:W-:-:S08]  /*aab0*/  DFMA R12, R12, R12, R12 ;  /* 0x0000000c0c0c722b */ /* 0x000fd0000000000c */
[----:B------:R-:W-:-:S08]  /*aac0*/  DFMA R12, R10, R12, R10 ;  /* 0x0000000c0a0c722b */ /* 0x000fd0000000000a */
[----:B------:R-:W-:-:S08]  /*aad0*/  DFMA R4, -R8, R12, 1 ;  /* 0x3ff000000804742b */ /* 0x000fd0000000010c */
[----:B------:R-:W-:-:S08]  /*aae0*/  DFMA R4, R12, R4, R12 ;  /* 0x000000040c04722b */ /* 0x000fd0000000000c */
[----:B------:R-:W-:-:S08]  /*aaf0*/  DMUL R4, R4, 2.2250738585072013831e-308 ;  /* 0x0010000004047828 */ /* 0x000fd00000000000 */
[----:B------:R-:W-:-:S08]  /*ab00*/  DFMA R6, -R6, R4, 1 ;  /* 0x3ff000000606742b */ /* 0x000fd00000000104 */
[----:B------:R-:W-:-:S08]  /*ab10*/  DFMA R6, R6, R6, R6 ;  /* 0x000000060606722b */ /* 0x000fd00000000006 */
[----:B------:R-:W-:Y:S01]  /*ab20*/  DFMA R4, R4, R6, R4 ;  /* 0x000000060404722b */ /* 0x000fe20000000004 */
[----:B------:R-:W-:Y:S10]  /*ab30*/  BRA `(.L_x_319) ;  /* 0x0000000000307947 */ /* 0x000ff40003800000 */
.L_x_320:
[----:B------:R-:W-:Y:S01]  /*ab40*/  DMUL R6, R6, 8.11296384146066816958e+31 ;  /* 0x4690000006067828 */ /* 0x000fe20000000000 */
[----:B------:R-:W-:-:S05]  /*ab50*/  IMAD.MOV.U32 R4, RZ, RZ, R3 ;  /* 0x000000ffff047224 */ /* 0x000fca00078e0003 */
[----:B------:R-:W0:Y:S02]  /*ab60*/  MUFU.RCP64H R5, R7 ;  /* 0x0000000700057308 */ /* 0x000e240000001800 */
[----:B0-----:R-:W-:-:S08]  /*ab70*/  DFMA R8, -R6, R4, 1 ;  /* 0x3ff000000608742b */ /* 0x001fd00000000104 */
[----:B------:R-:W-:-:S08]  /*ab80*/  DFMA R8, R8, R8, R8 ;  /* 0x000000080808722b */ /* 0x000fd00000000008 */
[----:B------:R-:W-:-:S08]  /*ab90*/  DFMA R8, R4, R8, R4 ;  /* 0x000000080408722b */ /* 0x000fd00000000004 */
[----:B------:R-:W-:-:S08]  /*aba0*/  DFMA R4, -R6, R8, 1 ;  /* 0x3ff000000604742b */ /* 0x000fd00000000108 */
[----:B------:R-:W-:-:S08]  /*abb0*/  DFMA R4, R8, R4, R8 ;  /* 0x000000040804722b */ /* 0x000fd00000000008 */
[----:B------:R-:W-:Y:S01]  /*abc0*/  DMUL R4, R4, 8.11296384146066816958e+31 ;  /* 0x4690000004047828 */ /* 0x000fe20000000000 */
[----:B------:R-:W-:Y:S10]  /*abd0*/  BRA `(.L_x_319) ;  /* 0x0000000000087947 */ /* 0x000ff40003800000 */
.L_x_318:
[----:B------:R-:W-:Y:S02]  /*abe0*/  LOP3.LUT R5, R7, 0x80000, RZ, 0xfc, !PT ;  /* 0x0008000007057812 */ /* 0x000fe400078efcff */
[----:B------:R-:W-:-:S07]  /*abf0*/  MOV R4, R6 ;  /* 0x0000000600047202 */ /* 0x000fce0000000f00 */
.L_x_319:
[----:B------:R-:W-:Y:S05]  /*ac00*/  BSYNC.RECONVERGENT B2 ;  /* 0x0000000000027941 */ /* 0x000fea0003800200 */
.L_x_317:
[----:B------:R-:W-:Y:S02]  /*ac10*/  IMAD.MOV.U32 R6, RZ, RZ, R4 ;  /* 0x000000ffff067224 */ /* 0x000fe400078e0004 */
[----:B------:R-:W-:Y:S02]  /*ac20*/  IMAD.MOV.U32 R7, RZ, RZ, R5 ;  /* 0x000000ffff077224 */ /* 0x000fe400078e0005 */
[----:B------:R-:W-:Y:S02]  /*ac30*/  IMAD.MOV.U32 R4, RZ, RZ, R0 ;  /* 0x000000ffff047224 */ /* 0x000fe400078e0000 */
[----:B------:R-:W-:-:S04]  /*ac40*/  IMAD.MOV.U32 R5, RZ, RZ, 0x0 ;  /* 0x00000000ff057424 */ /* 0x000fc800078e00ff */
[----:B------:R-:W-:Y:S05]  /*ac50*/  RET.REL.NODEC R4 `(_Z8playGamePdS_S_S_S_P17curandStateXORWOW) ;  /* 0xffffff5004e87950 */ /* 0x000fea0003c3ffff */
        .weak           $__internal_2_$__cuda_sm20_dsqrt_rn_f64_mediumpath_v1
        .type           $__internal_2_$__cuda_sm20_dsqrt_rn_f64_mediumpath_v1,@function
        .size           $__internal_2_$__cuda_sm20_dsqrt_rn_f64_mediumpath_v1,($__internal_3_$__cuda_sm20_rcp_rn_f32_slowpath - $__internal_2_$__cuda_sm20_dsqrt_rn_f64_mediumpath_v1)
$__internal_2_$__cuda_sm20_dsqrt_rn_f64_mediumpath_v1:
[----:B------:R-:W-:Y:S01]  /*ac60*/  ISETP.GE.U32.AND P1, PT, R4, -0x3400000, PT ;  /* 0xfcc000000400780c */ /* 0x000fe20003f26070 */
[----:B------:R-:W-:Y:S01]  /*ac70*/  BSSY.RECONVERGENT B1, `(.L_x_321) ;  /* 0x000002a000017945 */ /* 0x000fe20003800200 */
[----:B------:R-:W-:Y:S01]  /*ac80*/  IMAD.MOV.U32 R7, RZ, RZ, R11 ;  /* 0x000000ffff077224 */ /* 0x000fe200078e000b */
[----:B------:R-:W-:Y:S01]  /*ac90*/  MOV R5, R13 ;  /* 0x0000000d00057202 */ /* 0x000fe20000000f00 */
[----:B------:R-:W-:Y:S02]  /*aca0*/  IMAD.MOV.U32 R6, RZ, RZ, R10 ;  /* 0x000000ffff067224 */ /* 0x000fe400078e000a */
[----:B------:R-:W-:Y:S02]  /*acb0*/  IMAD.MOV.U32 R11, RZ, RZ, R9 ;  /* 0x000000ffff0b7224 */ /* 0x000fe400078e0009 */
[----:B------:R-:W-:Y:S02]  /*acc0*/  IMAD.MOV.U32 R4, RZ, RZ, R12 ;  /* 0x000000ffff047224 */ /* 0x000fe400078e000c */
[----:B------:R-:W-:-:S02]  /*acd0*/  IMAD.MOV.U32 R10, RZ, RZ, R0 ;  /* 0x000000ffff0a7224 */ /* 0x000fc400078e0000 */
[----:B------:R-:W-:Y:S01]  /*ace0*/  IMAD.MOV.U32 R9, RZ, RZ, R3 ;  /* 0x000000ffff097224 */ /* 0x000fe200078e0003 */
[----:B------:R-:W-:Y:S06]  /*acf0*/  @!P1 BRA `(.L_x_322) ;  /* 0x0000000000209947 */ /* 0x000fec0003800000 */
[----:B------:R-:W-:-:S10]  /*ad00*/  DFMA.RM R6, R6, R10, R8 ;  /* 0x0000000a0606722b */ /* 0x000fd40000004008 */
[----:B------:R-:W-:-:S04]  /*ad10*/  IADD3 R8, P1, PT, R6, 0x1, RZ ;  /* 0x0000000106087810 */ /* 0x000fc80007f3e0ff */
[----:B------:R-:W-:-:S06]  /*ad20*/  IADD3.X R9, PT, PT, RZ, R7, RZ, P1, !PT ;  /* 0x00000007ff097210 */ /* 0x000fcc0000ffe4ff */
[----:B------:R-:W-:-:S08]  /*ad30*/  DFMA.RP R4, -R6, R8, R4 ;  /* 0x000000080604722b */ /* 0x000fd00000008104 */
[----:B------:R-:W-:-:S06]  /*ad40*/  DSETP.GT.AND P1, PT, R4, RZ, PT ;  /* 0x000000ff0400722a */ /* 0x000fcc0003f24000 */
[----:B------:R-:W-:Y:S02]  /*ad50*/  FSEL R6, R8, R6, P1 ;  /* 0x0000000608067208 */ /* 0x000fe40000800000 */
[----:B------:R-:W-:Y:S01]  /*ad60*/  FSEL R7, R9, R7, P1 ;  /* 0x0000000709077208 */ /* 0x000fe20000800000 */
[----:B------:R-:W-:Y:S06]  /*ad70*/  BRA `(.L_x_323) ;  /* 0x0000000000647947 */ /* 0x000fec0003800000 */
.L_x_322:
[----:B------:R-:W-:-:S14]  /*ad80*/  DSETP.NE.AND P1, PT, R4, RZ, PT ;  /* 0x000000ff0400722a */ /* 0x000fdc0003f25000 */
[----:B------:R-:W-:Y:S05]  /*ad90*/  @!P1 BRA `(.L_x_324) ;  /* 0x0000000000589947 */ /* 0x000fea0003800000 */
[----:B------:R-:W-:-:S13]  /*ada0*/  ISETP.GE.AND P1, PT, R5, RZ, PT ;  /* 0x000000ff0500720c */ /* 0x000fda0003f26270 */
[----:B------:R-:W-:Y:S02]  /*adb0*/  @!P1 IMAD.MOV.U32 R6, RZ, RZ, 0x0 ;  /* 0x00000000ff069424 */ /* 0x000fe400078e00ff */
[----:B------:R-:W-:Y:S01]  /*adc0*/  @!P1 IMAD.MOV.U32 R7, RZ, RZ, -0x80000 ;  /* 0xfff80000ff079424 */ /* 0x000fe200078e00ff */
[----:B------:R-:W-:Y:S06]  /*add0*/  @!P1 BRA `(.L_x_323) ;  /* 0x00000000004c9947 */ /* 0x000fec0003800000 */
[----:B------:R-:W-:-:S13]  /*ade0*/  ISETP.GT.AND P1, PT, R5, 0x7fefffff, PT ;  /* 0x7fefffff0500780c */ /* 0x000fda0003f24270 */
[----:B------:R-:W-:Y:S05]  /*adf0*/  @P1 BRA `(.L_x_324) ;  /* 0x0000000000401947 */ /* 0x000fea0003800000 */
[----:B------:R-:W-:Y:S01]  /*ae00*/  DMUL R4, R4, 8.11296384146066816958e+31 ;  /* 0x4690000004047828 */ /* 0x000fe20000000000 */
[----:B------:R-:W-:Y:S02]  /*ae10*/  IMAD.MOV.U32 R6, RZ, RZ, RZ ;  /* 0x000000ffff067224 */ /* 0x000fe400078e00ff */
[----:B------:R-:W-:Y:S02]  /*ae20*/  IMAD.MOV.U32 R8, RZ, RZ, 0x0 ;  /* 0x00000000ff087424 */ /* 0x000fe400078e00ff */
[----:B------:R-:W-:Y:S01]  /*ae30*/  IMAD.MOV.U32 R9, RZ, RZ, 0x3fd80000 ;  /* 0x3fd80000ff097424 */ /* 0x000fe200078e00ff */
[----:B------:R-:W0:Y:S02]  /*ae40*/  MUFU.RSQ64H R7, R5 ;  /* 0x0000000500077308 */ /* 0x000e240000001c00 */
[----:B0-----:R-:W-:-:S08]  /*ae50*/  DMUL R10, R6, R6 ;  /* 0x00000006060a7228 */ /* 0x001fd00000000000 */
[----:B------:R-:W-:-:S08]  /*ae60*/  DFMA R10, R4, -R10, 1 ;  /* 0x3ff00000040a742b */ /* 0x000fd0000000080a */
[----:B------:R-:W-:Y:S02]  /*ae70*/  DFMA R8, R10, R8, 0.5 ;  /* 0x3fe000000a08742b */ /* 0x000fe40000000008 */
[----:B------:R-:W-:-:S08]  /*ae80*/  DMUL R10, R6, R10 ;  /* 0x0000000a060a7228 */ /* 0x000fd00000000000 */
[----:B------:R-:W-:-:S08]  /*ae90*/  DFMA R8, R8, R10, R6 ;  /* 0x0000000a0808722b */ /* 0x000fd00000000006 */
[----:B------:R-:W-:Y:S02]  /*aea0*/  DMUL R6, R4, R8 ;  /* 0x0000000804067228 */ /* 0x000fe40000000000 */
[----:B------:R-:W-:-:S06]  /*aeb0*/  IADD3 R9, PT, PT, R9, -0x100000, RZ ;  /* 0xfff0000009097810 */ /* 0x000fcc0007ffe0ff */
[----:B------:R-:W-:-:S08]  /*aec0*/  DFMA R10, R6, -R6, R4 ;  /* 0x80000006060a722b */ /* 0x000fd00000000004 */
[----:B------:R-:W-:-:S10]  /*aed0*/  DFMA R6, R8, R10, R6 ;  /* 0x0000000a0806722b */ /* 0x000fd40000000006 */
[----:B------:R-:W-:Y:S01]  /*aee0*/  VIADD R7, R7, 0xfcb00000 ;  /* 0xfcb0000007077836 */ /* 0x000fe20000000000 */
[----:B------:R-:W-:Y:S06]  /*aef0*/  BRA `(.L_x_323) ;  /* 0x0000000000047947 */ /* 0x000fec0003800000 */
.L_x_324:
[----:B------:R-:W-:-:S11]  /*af00*/  DADD R6, R4, R4 ;  /* 0x0000000004067229 */ /* 0x000fd60000000004 */
.L_x_323:
[----:B------:R-:W-:Y:S05]  /*af10*/  BSYNC.RECONVERGENT B1 ;  /* 0x0000000000017941 */ /* 0x000fea0003800200 */
.L_x_321:
[----:B------:R-:W-:Y:S02]  /*af20*/  IMAD.MOV.U32 R15, RZ, RZ, 0x0 ;  /* 0x00000000ff0f7424 */ /* 0x000fe400078e00ff */
[----:B------:R-:W-:Y:S02]  /*af30*/  IMAD.MOV.U32 R8, RZ, RZ, R6 ;  /* 0x000000ffff087224 */ /* 0x000fe400078e0006 */
[----:B------:R-:W-:Y:S01]  /*af40*/  IMAD.MOV.U32 R9, RZ, RZ, R7 ;  /* 0x000000ffff097224 */ /* 0x000fe200078e0007 */
[----:B------:R-:W-:Y:S06]  /*af50*/  RET.REL.NODEC R14 `(_Z8playGamePdS_S_S_S_P17curandStateXORWOW) ;  /* 0xffffff500e287950 */ /* 0x000fec0003c3ffff */
        .weak           $__internal_3_$__cuda_sm20_rcp_rn_f32_slowpath
        .type           $__internal_3_$__cuda_sm20_rcp_rn_f32_slowpath,@function
        .size           $__internal_3_$__cuda_sm20_rcp_rn_f32_slowpath,($_Z8playGamePdS_S_S_S_P17curandStateXORWOW$__internal_accurate_pow - $__internal_3_$__cuda_sm20_rcp_rn_f32_slowpath)
$__internal_3_$__cuda_sm20_rcp_rn_f32_slowpath:
[----:B------:R-:W-:Y:S01]  /*af60*/  IMAD.SHL.U32 R0, R3, 0x2, RZ ;  /* 0x0000000203007824 */ /* 0x000fe200078e00ff */
[----:B------:R-:W-:Y:S04]  /*af70*/  BSSY.RECONVERGENT B0, `(.L_x_325) ;  /* 0x0000030000007945 */ /* 0x000fe80003800200 */
[----:B------:R-:W-:-:S04]  /*af80*/  SHF.R.U32.HI R9, RZ, 0x18, R0 ;  /* 0x00000018ff097819 */ /* 0x000fc80000011600 */
[----:B------:R-:W-:-:S13]  /*af90*/  ISETP.NE.U32.AND P0, PT, R9, RZ, PT ;  /* 0x000000ff0900720c */ /* 0x000fda0003f05070 */
[----:B------:R-:W-:Y:S05]  /*afa0*/  @P0 BRA `(.L_x_326) ;  /* 0x0000000000280947 */ /* 0x000fea0003800000 */
[----:B------:R-:W-:-:S04]  /*afb0*/  SHF.L.U32 R0, R3, 0x1, RZ ;  /* 0x0000000103007819 */ /* 0x000fc800000006ff */
[----:B------:R-:W-:-:S13]  /*afc0*/  ISETP.NE.AND P0, PT, R0, RZ, PT ;  /* 0x000000ff0000720c */ /* 0x000fda0003f05270 */
[----:B------:R-:W-:Y:S01]  /*afd0*/  @P0 FFMA R6, R3, 1.84467440737095516160e+19, RZ ;  /* 0x5f80000003060823 */ /* 0x000fe200000000ff */
[----:B------:R-:W-:Y:S08]  /*afe0*/  @!P0 MUFU.RCP R5, R3 ;  /* 0x0000000300058308 */ /* 0x000ff00000001000 */
[----:B------:R-:W0:Y:S02]  /*aff0*/  @P0 MUFU.RCP R7, R6 ;  /* 0x0000000600070308 */ /* 0x000e240000001000 */
[----:B0-----:R-:W-:-:S04]  /*b000*/  @P0 FFMA R0, R6, R7, -1 ;  /* 0xbf80000006000423 */ /* 0x001fc80000000007 */
[----:B------:R-:W-:-:S04]  /*b010*/  @P0 FADD.FTZ R0, -R0, -RZ ;  /* 0x800000ff00000221 */ /* 0x000fc80000010100 */
[----:B------:R-:W-:-:S04]  /*b020*/  @P0 FFMA R0, R7, R0, R7 ;  /* 0x0000000007000223 */ /* 0x000fc80000000007 */
[----:B------:R-:W-:Y:S01]  /*b030*/  @P0 FFMA R5, R0, 1.84467440737095516160e+19, RZ ;  /* 0x5f80000000050823 */ /* 0x000fe200000000ff */
[----:B------:R-:W-:Y:S06]  /*b040*/  BRA `(.L_x_327) ;  /* 0x0000000000887947 */ /* 0x000fec0003800000 */
.L_x_326:
[----:B------:R-:W-:-:S05]  /*b050*/  VIADD R11, R9, 0xffffff03 ;  /* 0xffffff03090b7836 */ /* 0x000fca0000000000 */
[----:B------:R-:W-:-:S13]  /*b060*/  ISETP.GT.U32.AND P0, PT, R11, 0x1, PT ;  /* 0x000000010b00780c */ /* 0x000fda0003f04070 */
[----:B------:R-:W-:Y:S05]  /*b070*/  @P0 BRA `(.L_x_328) ;  /* 0x0000000000780947 */ /* 0x000fea0003800000 */
[----:B------:R-:W-:Y:S01]  /*b080*/  LOP3.LUT R0, R3, 0x7fffff, RZ, 0xc0, !PT ;  /* 0x007fffff03007812 */ /* 0x000fe200078ec0ff */
[----:B------:R-:W-:-:S03]  /*b090*/  IMAD.MOV.U32 R8, RZ, RZ, 0x3 ;  /* 0x00000003ff087424 */ /* 0x000fc600078e00ff */
[----:B------:R-:W-:Y:S02]  /*b0a0*/  LOP3.LUT R0, R0, 0x3f800000, RZ, 0xfc, !PT ;  /* 0x3f80000000007812 */ /* 0x000fe400078efcff */
[----:B------:R-:W-:Y:S02]  /*b0b0*/  SHF.L.U32 R8, R8, R11, RZ ;  /* 0x0000000b08087219 */ /* 0x000fe400000006ff */
[----:B------:R-:W0:Y:S02]  /*b0c0*/  MUFU.RCP R5, R0 ;  /* 0x0000000000057308 */ /* 0x000e240000001000 */
[----:B0-----:R-:W-:-:S04]  /*b0d0*/  FFMA R6, R0, R5, -1 ;  /* 0xbf80000000067423 */ /* 0x001fc80000000005 */
[----:B------:R-:W-:-:S04]  /*b0e0*/  FADD.FTZ R6, -R6, -RZ ;  /* 0x800000ff06067221 */ /* 0x000fc80000010100 */
[CCC-:B------:R-:W-:Y:S01]  /*b0f0*/  FFMA.RM R7, R5.reuse, R6.reuse, R5.reuse ;  /* 0x0000000605077223 */ /* 0x1c0fe20000004005 */
[----:B------:R-:W-:-:S04]  /*b100*/  FFMA.RP R6, R5, R6, R5 ;  /* 0x0000000605067223 */ /* 0x000fc80000008005 */
[C---:B------:R-:W-:Y:S02]  /*b110*/  LOP3.LUT R5, R7.reuse, 0x7fffff, RZ, 0xc0, !PT ;  /* 0x007fffff07057812 */ /* 0x040fe400078ec0ff */
[----:B------:R-:W-:Y:S02]  /*b120*/  FSETP.NEU.FTZ.AND P0, PT, R7, R6, PT ;  /* 0x000000060700720b */ /* 0x000fe40003f1d000 */
[----:B------:R-:W-:Y:S02]  /*b130*/  LOP3.LUT R5, R5, 0x800000, RZ, 0xfc, !PT ;  /* 0x0080000005057812 */ /* 0x000fe400078efcff */
[----:B------:R-:W-:Y:S02]  /*b140*/  SEL R6, RZ, 0xffffffff, !P0 ;  /* 0xffffffffff067807 */ /* 0x000fe40004000000 */
[----:B------:R-:W-:-:S03]  /*b150*/  LOP3.LUT R8, R8, R5, RZ, 0xc0, !PT ;  /* 0x0000000508087212 */ /* 0x000fc600078ec0ff */
[----:B------:R-:W-:Y:S01]  /*b160*/  IMAD.MOV R6, RZ, RZ, -R6 ;  /* 0x000000ffff067224 */ /* 0x000fe200078e0a06 */
[----:B------:R-:W-:-:S04]  /*b170*/  SHF.R.U32.HI R8, RZ, R11, R8 ;  /* 0x0000000bff087219 */ /* 0x000fc80000011608 */
[----:B------:R-:W-:Y:S02]  /*b180*/  LOP3.LUT P1, RZ, R6, R11, R5, 0xf8, !PT ;  /* 0x0000000b06ff7212 */ /* 0x000fe4000782f805 */
[C---:B------:R-:W-:Y:S02]  /*b190*/  LOP3.LUT P0, RZ, R8.reuse, 0x1, RZ, 0xc0, !PT ;  /* 0x0000000108ff7812 */ /* 0x040fe4000780c0ff */
[----:B------:R-:W-:-:S04]  /*b1a0*/  LOP3.LUT P2, RZ, R8, 0x2, RZ, 0xc0, !PT ;  /* 0x0000000208ff7812 */ /* 0x000fc8000784c0ff */
[----:B------:R-:W-:Y:S02]  /*b1b0*/  PLOP3.LUT P0, PT, P0, P1, P2, 0xe0, 0x0 ;  /* 0x000000000000781c */ /* 0x000fe40000703c20 */
[----:B------:R-:W-:Y:S02]  /*b1c0*/  LOP3.LUT P1, RZ, R3, 0x7fffff, RZ, 0xc0, !PT ;  /* 0x007fffff03ff7812 */ /* 0x000fe4000782c0ff */
[----:B------:R-:W-:-:S05]  /*b1d0*/  SEL R0, RZ, 0x1, !P0 ;  /* 0x00000001ff007807 */ /* 0x000fca0004000000 */
[----:B------:R-:W-:-:S05]  /*b1e0*/  IMAD.MOV R0, RZ, RZ, -R0 ;  /* 0x000000ffff007224 */ /* 0x000fca00078e0a00 */
[----:B------:R-:W-:Y:S01]  /*b1f0*/  ISETP.GE.AND P0, PT, R0, RZ, PT ;  /* 0x000000ff0000720c */ /* 0x000fe20003f06270 */
[----:B------:R-:W-:-:S05]  /*b200*/  VIADD R0, R9, 0xffffff04 ;  /* 0xffffff0409007836 */ /* 0x000fca0000000000 */
[----:B------:R-:W-:-:S07]  /*b210*/  SHF.R.U32.HI R0, RZ, R0, R5 ;  /* 0x00000000ff007219 */ /* 0x000fce0000011605 */
[----:B------:R-:W-:-:S05]  /*b220*/  @!P0 IADD3 R0, PT, PT, R0, 0x1, RZ ;  /* 0x0000000100008810 */ /* 0x000fca0007ffe0ff */
[----:B------:R-:W-:-:S05]  /*b230*/  @!P1 IMAD.SHL.U32 R0, R0, 0x2, RZ ;  /* 0x0000000200009824 */ /* 0x000fca00078e00ff */
[----:B------:R-:W-:Y:S01]  /*b240*/  LOP3.LUT R5, R0, 0x80000000, R3, 0xf8, !PT ;  /* 0x8000000000057812 */ /* 0x000fe200078ef803 */
[----:B------:R-:W-:Y:S06]  /*b250*/  BRA `(.L_x_327) ;  /* 0x0000000000047947 */ /* 0x000fec0003800000 */
.L_x_328:
[----:B------:R0:W1:Y:S02]  /*b260*/  MUFU.RCP R5, R3 ;  /* 0x0000000300057308 */ /* 0x0000640000001000 */
.L_x_327:
[----:B------:R-:W-:Y:S05]  /*b270*/  BSYNC.RECONVERGENT B0 ;  /* 0x0000000000007941 */ /* 0x000fea0003800200 */
.L_x_325:
[----:B-1----:R-:W-:Y:S02]  /*b280*/  IMAD.MOV.U32 R70, RZ, RZ, R5 ;  /* 0x000000ffff467224 */ /* 0x002fe400078e0005 */
[----:B------:R-:W-:-:S04]  /*b290*/  IMAD.MOV.U32 R5, RZ, RZ, 0x0 ;  /* 0x00000000ff057424 */ /* 0x000fc800078e00ff */
[----:B0-----:R-:W-:Y:S05]  /*b2a0*/  RET.REL.NODEC R4 `(_Z8playGamePdS_S_S_S_P17curandStateXORWOW) ;  /* 0xffffff4c04547950 */ /* 0x001fea0003c3ffff */
        .type           $_Z8playGamePdS_S_S_S_P17curandStateXORWOW$__internal_accurate_pow,@function
        .size           $_Z8playGamePdS_S_S_S_P17curandStateXORWOW$__internal_accurate_pow,(.L_x_344 - $_Z8playGamePdS_S_S_S_P17curandStateXORWOW$__internal_accurate_pow)
$_Z8playGamePdS_S_S_S_P17curandStateXORWOW$__internal_accurate_pow:
[----:B------:R-:W-:Y:S01]  /*b2b0*/  ISETP.GT.U32.AND P0, PT, R83, 0xfffff, PT ;  /* 0x000fffff5300780c */ /* 0x000fe20003f04070 */
[--C-:B------:R-:W-:Y:S01]  /*b2c0*/  IMAD.MOV.U32 R5, RZ, RZ, R83.reuse ;  /* 0x000000ffff057224 */ /* 0x100fe200078e0053 */
[----:B------:R-:W-:Y:S01]  /*b2d0*/  UMOV UR4, 0x7d2cafe2 ;  /* 0x7d2cafe200047882 */ /* 0x000fe20000000000 */
[----:B------:R-:W-:Y:S01]  /*b2e0*/  UMOV UR5, 0x3eb0f5ff ;  /* 0x3eb0f5ff00057882 */ /* 0x000fe20000000000 */
[----:B------:R-:W-:Y:S01]  /*b2f0*/  SHF.R.U32.HI R83, RZ, 0x14, R83 ;  /* 0x00000014ff537819 */ /* 0x000fe20000011653 */
[----:B------:R-:W-:Y:S01]  /*b300*/  UMOV UR6, 0x3b39803f ;  /* 0x3b39803f00067882 */ /* 0x000fe20000000000 */
[----:B------:R-:W-:-:S07]  /*b310*/  UMOV UR7, 0x3c7abc9e ;  /* 0x3c7abc9e00077882 */ /* 0x000fce0000000000 */
[----:B------:R-:W-:-:S10]  /*b320*/  @!P0 DMUL R84, R4, 1.80143985094819840000e+16 ;  /* 0x4350000004548828 */ /* 0x000fd40000000000 */
[----:B------:R-:W-:Y:S01]  /*b330*/  @!P0 IMAD.MOV.U32 R5, RZ, RZ, R85 ;  /* 0x000000ffff058224 */ /* 0x000fe200078e0055 */
[----:B------:R-:W-:Y:S02]  /*b340*/  @!P0 MOV R4, R84 ;  /* 0x0000005400048202 */ /* 0x000fe40000000f00 */
[----:B------:R-:W-:Y:S02]  /*b350*/  @!P0 LEA.HI R83, R85, 0xffffffca, RZ, 0xc ;  /* 0xffffffca55538811 */ /* 0x000fe400078f60ff */
[----:B------:R-:W-:Y:S01]  /*b360*/  LOP3.LUT R5, R5, 0x800fffff, RZ, 0xc0, !PT ;  /* 0x800fffff05057812 */ /* 0x000fe200078ec0ff */
[----:B------:R-:W-:Y:S02]  /*b370*/  IMAD.MOV.U32 R8, RZ, RZ, R4 ;  /* 0x000000ffff087224 */ /* 0x000fe400078e0004 */
[----:B------:R-:W-:Y:S01]  /*b380*/  IMAD.MOV.U32 R4, RZ, RZ, RZ ;  /* 0x000000ffff047224 */ /* 0x000fe200078e00ff */
[----:B------:R-:W-:-:S04]  /*b390*/  LOP3.LUT R9, R5, 0x3ff00000, RZ, 0xfc, !PT ;  /* 0x3ff0000005097812 */ /* 0x000fc800078efcff */
[----:B------:R-:W-:-:S13]  /*b3a0*/  ISETP.GE.U32.AND P1, PT, R9, 0x3ff6a09f, PT ;  /* 0x3ff6a09f0900780c */ /* 0x000fda0003f26070 */
[----:B------:R-:W-:-:S04]  /*b3b0*/  @P1 VIADD R5, R9, 0xfff00000 ;  /* 0xfff0000009051836 */ /* 0x000fc80000000000 */
[----:B------:R-:W-:-:S06]  /*b3c0*/  @P1 IMAD.MOV.U32 R9, RZ, RZ, R5 ;  /* 0x000000ffff091224 */ /* 0x000fcc00078e0005 */
[C---:B------:R-:W-:Y:S02]  /*b3d0*/  DADD R12, R8.reuse, 1 ;  /* 0x3ff00000080c7429 */ /* 0x040fe40000000000 */
[----:B------:R-:W-:-:S04]  /*b3e0*/  DADD R8, R8, -1 ;  /* 0xbff0000008087429 */ /* 0x000fc80000000000 */
[----:B------:R-:W0:Y:S02]  /*b3f0*/  MUFU.RCP64H R5, R13 ;  /* 0x0000000d00057308 */ /* 0x000e240000001800 */
[----:B0-----:R-:W-:-:S08]  /*b400*/  DFMA R6, -R12, R4, 1 ;  /* 0x3ff000000c06742b */ /* 0x001fd00000000104 */
[----:B------:R-:W-:-:S08]  /*b410*/  DFMA R6, R6, R6, R6 ;  /* 0x000000060606722b */ /* 0x000fd00000000006 */
[----:B------:R-:W-:Y:S01]  /*b420*/  DFMA R6, R4, R6, R4 ;  /* 0x000000060406722b */ /* 0x000fe20000000004 */
[----:B------:R-:W-:Y:S01]  /*b430*/  IMAD.MOV.U32 R4, RZ, RZ, 0x41ad3b5a ;  /* 0x41ad3b5aff047424 */ /* 0x000fe200078e00ff */
[----:B------:R-:W-:-:S06]  /*b440*/  MOV R5, 0x3ed0f5d2 ;  /* 0x3ed0f5d200057802 */ /* 0x000fcc0000000f00 */
[----:B------:R-:W-:-:S08]  /*b450*/  DMUL R70, R8, R6 ;  /* 0x0000000608467228 */ /* 0x000fd00000000000 */
[----:B------:R-:W-:-:S08]  /*b460*/  DFMA R70, R8, R6, R70 ;  /* 0x000000060846722b */ /* 0x000fd00000000046 */
[----:B------:R-:W-:Y:S02]  /*b470*/  DMUL R10, R70, R70 ;  /* 0x00000046460a7228 */ /* 0x000fe40000000000 */
[----:B------:R-:W-:-:S06]  /*b480*/  DADD R26, R8, -R70 ;  /* 0x00000000081a7229 */ /* 0x000fcc0000000846 */
[----:B------:R-:W-:Y:S01]  /*b490*/  DFMA R4, R10, UR4, R4 ;  /* 0x000000040a047c2b */ /* 0x000fe20008000004 */
[----:B------:R-:W-:Y:S01]  /*b4a0*/  UMOV UR4, 0x75488a3f ;  /* 0x75488a3f00047882 */ /* 0x000fe20000000000 */
[----:B------:R-:W-:Y:S01]  /*b4b0*/  UMOV UR5, 0x3ef3b20a ;  /* 0x3ef3b20a00057882 */ /* 0x000fe20000000000 */
[----:B------:R-:W-:-:S05]  /*b4c0*/  DADD R26, R26, R26 ;  /* 0x000000001a1a7229 */ /* 0x000fca000000001a */
[----:B------:R-:W-:Y:S01]  /*b4d0*/  DFMA R4, R10, R4, UR4 ;  /* 0x000000040a047e2b */ /* 0x000fe20008000004 */
[----:B------:R-:W-:Y:S01]  /*b4e0*/  UMOV UR4, 0xe4faecd5 ;  /* 0xe4faecd500047882 */ /* 0x000fe20000000000 */
[----:B------:R-:W-:Y:S01]  /*b4f0*/  UMOV UR5, 0x3f1745cd ;  /* 0x3f1745cd00057882 */ /* 0x000fe20000000000 */
[-C--:B------:R-:W-:Y:S02]  /*b500*/  DFMA R26, R8, -R70.reuse, R26 ;  /* 0x80000046081a722b */ /* 0x080fe4000000001a */
[----:B------:R-:W-:-:S03]  /*b510*/  DMUL R8, R70, R70 ;  /* 0x0000004646087228 */ /* 0x000fc60000000000 */
[----:B------:R-:W-:Y:S01]  /*b520*/  DFMA R4, R10, R4, UR4 ;  /* 0x000000040a047e2b */ /* 0x000fe20008000004 */
[----:B------:R-:W-:Y:S01]  /*b530*/  UMOV UR4, 0x258a578b ;  /* 0x258a578b00047882 */ /* 0x000fe20000000000 */
[----:B------:R-:W-:Y:S01]  /*b540*/  UMOV UR5, 0x3f3c71c7 ;  /* 0x3f3c71c700057882 */ /* 0x000fe20000000000 */
[----:B------:R-:W-:-:S05]  /*b550*/  DMUL R26, R6, R26 ;  /* 0x0000001a061a7228 */ /* 0x000fca0000000000 */
[----:B------:R-:W-:Y:S01]  /*b560*/  DFMA R4, R10, R4, UR4 ;  /* 0x000000040a047e2b */ /* 0x000fe20008000004 */
[----:B------:R-:W-:Y:S01]  /*b570*/  UMOV UR4, 0x9242b910 ;  /* 0x9242b91000047882 */ /* 0x000fe20000000000 */
[----:B------:R-:W-:-:S03]  /*b580*/  UMOV UR5, 0x3f624924 ;  /* 0x3f62492400057882 */ /* 0x000fc60000000000 */
[----:B------:R-:W-:Y:S02]  /*b590*/  VIADD R13, R27, 0x100000 ;  /* 0x001000001b0d7836 */ /* 0x000fe40000000000 */
[----:B------:R-:W-:Y:S01]  /*b5a0*/  IMAD.MOV.U32 R12, RZ, RZ, R26 ;  /* 0x000000ffff0c7224 */ /* 0x000fe200078e001a */
[----:B------:R-:W-:Y:S01]  /*b5b0*/  DFMA R4, R10, R4, UR4 ;  /* 0x000000040a047e2b */ /* 0x000fe20008000004 */
[----:B------:R-:W-:Y:S01]  /*b5c0*/  UMOV UR4, 0x99999dfb ;  /* 0x99999dfb00047882 */ /* 0x000fe20000000000 */
[----:B------:R-:W-:-:S06]  /*b5d0*/  UMOV UR5, 0x3f899999 ;  /* 0x3f89999900057882 */ /* 0x000fcc0000000000 */
[----:B------:R-:W-:Y:S01]  /*b5e0*/  DFMA R4, R10, R4, UR4 ;  /* 0x000000040a047e2b */ /* 0x000fe20008000004 */
[----:B------:R-:W-:Y:S01]  /*b5f0*/  UMOV UR4, 0x55555555 ;  /* 0x5555555500047882 */ /* 0x000fe20000000000 */
[----:B------:R-:W-:-:S06]  /*b600*/  UMOV UR5, 0x3fb55555 ;  /* 0x3fb5555500057882 */ /* 0x000fcc0000000000 */
[----:B------:R-:W-:-:S08]  /*b610*/  DFMA R14, R10, R4, UR4 ;  /* 0x000000040a0e7e2b */ /* 0x000fd00008000004 */
[----:B------:R-:W-:Y:S01]  /*b620*/  DADD R6, -R14, UR4 ;  /* 0x000000040e067e29 */ /* 0x000fe20008000100 */
[----:B------:R-:W-:Y:S01]  /*b630*/  UMOV UR4, 0xb9e7b0 ;  /* 0x00b9e7b000047882 */ /* 0x000fe20000000000 */
[----:B------:R-:W-:-:S06]  /*b640*/  UMOV UR5, 0x3c46a4cb ;  /* 0x3c46a4cb00057882 */ /* 0x000fcc0000000000 */
[----:B------:R-:W-:Y:S02]  /*b650*/  DFMA R6, R10, R4, R6 ;  /* 0x000000040a06722b */ /* 0x000fe40000000006 */
[C---:B------:R-:W-:Y:S02]  /*b660*/  DFMA R10, R70.reuse, R70, -R8 ;  /* 0x00000046460a722b */ /* 0x040fe40000000808 */
[----:B------:R-:W-:-:S04]  /*b670*/  DMUL R4, R70, R8 ;  /* 0x0000000846047228 */ /* 0x000fc80000000000 */
[----:B------:R-:W-:Y:S01]  /*b680*/  DADD R6, R6, -UR4 ;  /* 0x8000000406067e29 */ /* 0x000fe20008000000 */
[----:B------:R-:W-:Y:S01]  /*b690*/  UMOV UR4, 0x80000000 ;  /* 0x8000000000047882 */ /* 0x000fe20000000000 */
[C---:B------:R-:W-:Y:S01]  /*b6a0*/  DFMA R12, R70.reuse, R12, R10 ;  /* 0x0000000c460c722b */ /* 0x040fe2000000000a */
[----:B------:R-:W-:Y:S01]  /*b6b0*/  UMOV UR5, 0x43300000 ;  /* 0x4330000000057882 */ /* 0x000fe20000000000 */
[----:B------:R-:W-:-:S08]  /*b6c0*/  DFMA R10, R70, R8, -R4 ;  /* 0x00000008460a722b */ /* 0x000fd00000000804 */
[----:B------:R-:W-:Y:S02]  /*b6d0*/  DFMA R10, R26, R8, R10 ;  /* 0x000000081a0a722b */ /* 0x000fe4000000000a */
[----:B------:R-:W-:-:S06]  /*b6e0*/  DADD R8, R14, R6 ;  /* 0x000000000e087229 */ /* 0x000fcc0000000006 */
[----:B------:R-:W-:Y:S02]  /*b6f0*/  DFMA R10, R70, R12, R10 ;  /* 0x0000000c460a722b */ /* 0x000fe4000000000a */
[----:B------:R-:W-:Y:S02]  /*b700*/  DMUL R12, R8, R4 ;  /* 0x00000004080c7228 */ /* 0x000fe40000000000 */
[----:B------:R-:W-:-:S06]  /*b710*/  DADD R14, R14, -R8 ;  /* 0x000000000e0e7229 */ /* 0x000fcc0000000808 */
[----:B------:R-:W-:Y:S02]  /*b720*/  DFMA R20, R8, R4, -R12 ;  /* 0x000000040814722b */ /* 0x000fe4000000080c */
[----:B------:R-:W-:-:S06]  /*b730*/  DADD R14, R6, R14 ;  /* 0x00000000060e7229 */ /* 0x000fcc000000000e */
[----:B------:R-:W-:Y:S01]  /*b740*/  DFMA R10, R8, R10, R20 ;  /* 0x0000000a080a722b */ /* 0x000fe20000000014 */
[C---:B------:R-:W-:Y:S02]  /*b750*/  VIADD R8, R83.reuse, 0xfffffc01 ;  /* 0xfffffc0153087836 */ /* 0x040fe40000000000 */
[----:B------:R-:W-:Y:S02]  /*b760*/  @P1 VIADD R8, R83, 0xfffffc02 ;  /* 0xfffffc0253081836 */ /* 0x000fe40000000000 */
[----:B------:R-:W-:-:S03]  /*b770*/  IMAD.MOV.U32 R9, RZ, RZ, 0x43300000 ;  /* 0x43300000ff097424 */ /* 0x000fc600078e00ff */
[----:B------:R-:W-:Y:S01]  /*b780*/  DFMA R10, R14, R4, R10 ;  /* 0x000000040e0a722b */ /* 0x000fe2000000000a */
[----:B------:R-:W-:-:S06]  /*b790*/  LOP3.LUT R8, R8, 0x80000000, RZ, 0x3c, !PT ;  /* 0x8000000008087812 */ /* 0x000fcc00078e3cff */
[----:B------:R-:W-:Y:S01]  /*b7a0*/  DADD R8, R8, -UR4 ;  /* 0x8000000408087e29 */ /* 0x000fe20008000000 */
[----:B------:R-:W-:Y:S01]  /*b7b0*/  UMOV UR4, 0xfefa39ef ;  /* 0xfefa39ef00047882 */ /* 0x000fe20000000000 */
[----:B------:R-:W-:Y:S01]  /*b7c0*/  DADD R6, R12, R10 ;  /* 0x000000000c067229 */ /* 0x000fe2000000000a */
[----:B------:R-:W-:-:S07]  /*b7d0*/  UMOV UR5, 0x3fe62e42 ;  /* 0x3fe62e4200057882 */ /* 0x000fce0000000000 */
[--C-:B------:R-:W-:Y:S02]  /*b7e0*/  DADD R4, R70, R6.reuse ;  /* 0x0000000046047229 */ /* 0x100fe40000000006 */
[----:B------:R-:W-:-:S06]  /*b7f0*/  DADD R12, R12, -R6 ;  /* 0x000000000c0c7229 */ /* 0x000fcc0000000806 */
[----:B------:R-:W-:Y:S02]  /*b800*/  DADD R70, R70, -R4 ;  /* 0x0000000046467229 */ /* 0x000fe40000000804 */
[----:B------:R-:W-:-:S06]  /*b810*/  DADD R12, R10, R12 ;  /* 0x000000000a0c7229 */ /* 0x000fcc000000000c */
[----:B------:R-:W-:-:S08]  /*b820*/  DADD R70, R6, R70 ;  /* 0x0000000006467229 */ /* 0x000fd00000000046 */
[----:B------:R-:W-:-:S08]  /*b830*/  DADD R12, R12, R70 ;  /* 0x000000000c0c7229 */ /* 0x000fd00000000046 */
[----:B------:R-:W-:-:S08]  /*b840*/  DADD R26, R26, R12 ;  /* 0x000000001a1a7229 */ /* 0x000fd0000000000c */
[----:B------:R-:W-:-:S08]  /*b850*/  DADD R10, R4, R26 ;  /* 0x00000000040a7229 */ /* 0x000fd0000000001a */
[--C-:B------:R-:W-:Y:S02]  /*b860*/  DFMA R6, R8, UR4, R10.reuse ;  /* 0x0000000408067c2b */ /* 0x100fe4000800000a */
[----:B------:R-:W-:-:S06]  /*b870*/  DADD R12, R4, -R10 ;  /* 0x00000000040c7229 */ /* 0x000fcc000000080a */
[----:B------:R-:W-:Y:S02]  /*b880*/  DFMA R4, R8, -UR4, R6 ;  /* 0x8000000408047c2b */ /* 0x000fe40008000006 */
[----:B------:R-:W-:-:S06]  /*b890*/  DADD R12, R26, R12 ;  /* 0x000000001a0c7229 */ /* 0x000fcc000000000c */
[----:B------:R-:W-:-:S08]  /*b8a0*/  DADD R4, -R10, R4 ;  /* 0x000000000a047229 */ /* 0x000fd00000000104 */
[----:B------:R-:W-:Y:S01]  /*b8b0*/  DADD R4, R12, -R4 ;  /* 0x000000000c047229 */ /* 0x000fe20000000804 */
[----:B------:R-:W-:Y:S01]  /*b8c0*/  IMAD.MOV.U32 R13, RZ, RZ, R3 ;  /* 0x000000ffff0d7224 */ /* 0x000fe200078e0003 */
[----:B------:R-:W-:-:S03]  /*b8d0*/  MOV R12, R0 ;  /* 0x00000000000c7202 */ /* 0x000fc60000000f00 */
[C---:B------:R-:W-:Y:S01]  /*b8e0*/  IMAD.SHL.U32 R0, R13.reuse, 0x2, RZ ;  /* 0x000000020d007824 */ /* 0x040fe200078e00ff */
[----:B------:R-:W-:Y:S02]  /*b8f0*/  LOP3.LUT R3, R13, 0xff0fffff, RZ, 0xc0, !PT ;  /* 0xff0fffff0d037812 */ /* 0x000fe400078ec0ff */
[----:B------:R-:W-:Y:S02]  /*b900*/  DFMA R8, R8, UR6, R4 ;  /* 0x0000000608087c2b */ /* 0x000fe40008000004 */
[----:B------:R-:W-:-:S04]  /*b910*/  ISETP.GT.U32.AND P0, PT, R0, -0x2000001, PT ;  /* 0xfdffffff0000780c */ /* 0x000fc80003f04070 */
[----:B------:R-:W-:Y:S02]  /*b920*/  SEL R13, R3, R13, P0 ;  /* 0x0000000d030d7207 */ /* 0x000fe40000000000 */
[----:B------:R-:W-:-:S08]  /*b930*/  DADD R4, R6, R8 ;  /* 0x0000000006047229 */ /* 0x000fd00000000008 */
[----:B------:R-:W-:Y:S02]  /*b940*/  DADD R6, R6, -R4 ;  /* 0x0000000006067229 */ /* 0x000fe40000000804 */
[----:B------:R-:W-:-:S06]  /*b950*/  DMUL R14, R4, R12 ;  /* 0x0000000c040e7228 */ /* 0x000fcc0000000000 */
[----:B------:R-:W-:Y:S02]  /*b960*/  DADD R6, R8, R6 ;  /* 0x0000000008067229 */ /* 0x000fe40000000006 */
[----:B------:R-:W-:-:S08]  /*b970*/  DFMA R4, R4, R12, -R14 ;  /* 0x0000000c0404722b */ /* 0x000fd0000000080e */
[----:B------:R-:W-:Y:S01]  /*b980*/  DFMA R12, R6, R12, R4 ;  /* 0x0000000c060c722b */ /* 0x000fe20000000004 */
[----:B------:R-:W-:Y:S02]  /*b990*/  IMAD.MOV.U32 R4, RZ, RZ, 0x652b82fe ;  /* 0x652b82feff047424 */ /* 0x000fe400078e00ff */
[----:B------:R-:W-:-:S05]  /*b9a0*/  IMAD.MOV.U32 R5, RZ, RZ, 0x3ff71547 ;  /* 0x3ff71547ff057424 */ /* 0x000fca00078e00ff */
[----:B------:R-:W-:-:S08]  /*b9b0*/  DADD R6, R14, R12 ;  /* 0x000000000e067229 */ /* 0x000fd0000000000c */
[----:B------:R-:W-:Y:S02]  /*b9c0*/  DFMA R4, R6, R4, 6.75539944105574400000e+15 ;  /* 0x433800000604742b */ /* 0x000fe40000000004 */
[----:B------:R-:W-:Y:S01]  /*b9d0*/  FSETP.GEU.AND P0, PT, |R7|, 4.1917929649353027344, PT ;  /* 0x4086232b0700780b */ /* 0x000fe20003f0e200 */
[----:B------:R-:W-:-:S05]  /*b9e0*/  DADD R14, R14, -R6 ;  /* 0x000000000e0e7229 */ /* 0x000fca0000000806 */
[----:B------:R-:W-:-:S03]  /*b9f0*/  DADD R8, R4, -6.75539944105574400000e+15 ;  /* 0xc338000004087429 */ /* 0x000fc60000000000 */
[----:B------:R-:W-:-:S05]  /*ba00*/  DADD R12, R12, R14 ;  /* 0x000000000c0c7229 */ /* 0x000fca000000000e */
[----:B------:R-:W-:Y:S01]  /*ba10*/  DFMA R10, R8, -UR4, R6 ;  /* 0x80000004080a7c2b */ /* 0x000fe20008000006 */
[----:B------:R-:W-:Y:S01]  /*ba20*/  UMOV UR4, 0x3b39803f ;  /* 0x3b39803f00047882 */ /* 0x000fe20000000000 */
[----:B------:R-:W-:-:S06]  /*ba30*/  UMOV UR5, 0x3c7abc9e ;  /* 0x3c7abc9e00057882 */ /* 0x000fcc0000000000 */
        /* <DEDUP_REMOVED lines=36> */
[C---:B------:R-:W-:Y:S02]  /*bc80*/  DADD R10, R6.reuse, +INF ;  /* 0x7ff00000060a7429 */ /* 0x040fe40000000000 */
[----:B------:R-:W-:-:S08]  /*bc90*/  DSETP.GEU.AND P0, PT, R6, RZ, PT ;  /* 0x000000ff0600722a */ /* 0x000fd00003f0e000 */
[----:B------:R-:W-:Y:S02]  /*bca0*/  FSEL R10, R10, RZ, P0 ;  /* 0x000000ff0a0a7208 */ /* 0x000fe40000000000 */
[----:B------:R-:W-:Y:S02]  /*bcb0*/  @!P1 LEA.HI R0, R4, R4, RZ, 0x1 ;  /* 0x0000000404009211 */ /* 0x000fe400078f08ff */
[----:B------:R-:W-:Y:S02]  /*bcc0*/  FSEL R11, R11, RZ, P0 ;  /* 0x000000ff0b0b7208 */ /* 0x000fe40000000000 */
[----:B------:R-:W-:-:S04]  /*bcd0*/  @!P1 SHF.R.S32.HI R3, RZ, 0x1, R0 ;  /* 0x00000001ff039819 */ /* 0x000fc80000011400 */
[----:B------:R-:W-:Y:S01]  /*bce0*/  @!P1 LEA R9, R3, R9, 0x14 ;  /* 0x0000000903099211 */ /* 0x000fe200078ea0ff */
[----:B------:R-:W-:-:S05]  /*bcf0*/  @!P1 IMAD.IADD R4, R4, 0x1, -R3 ;  /* 0x0000000104049824 */ /* 0x000fca00078e0a03 */
[----:B------:R-:W-:Y:S01]  /*bd00*/  @!P1 LEA R5, R4, 0x3ff00000, 0x14 ;  /* 0x3ff0000004059811 */ /* 0x000fe200078ea0ff */
[----:B------:R-:W-:-:S06]  /*bd10*/  @!P1 IMAD.MOV.U32 R4, RZ, RZ, RZ ;  /* 0x000000ffff049224 */ /* 0x000fcc00078e00ff */
[----:B------:R-:W-:-:S11]  /*bd20*/  @!P1 DMUL R10, R8, R4 ;  /* 0x00000004080a9228 */ /* 0x000fd60000000000 */
.L_x_329:
[----:B------:R-:W-:Y:S01]  /*bd30*/  DFMA R12, R12, R10, R10 ;  /* 0x0000000a0c0c722b */ /* 0x000fe2000000000a */
[----:B------:R-:W-:Y:S01]  /*bd40*/  IMAD.MOV.U32 R4, RZ, RZ, R86 ;  /* 0x000000ffff047224 */ /* 0x000fe200078e0056 */
[----:B------:R-:W-:Y:S01]  /*bd50*/  DSETP.NEU.AND P0, PT, |R10|, +INF , PT ;  /* 0x7ff000000a00742a */ /* 0x000fe20003f0d200 */
[----:B------:R-:W-:-:S07]  /*bd60*/  IMAD.MOV.U32 R5, RZ, RZ, 0x0 ;  /* 0x00000000ff057424 */ /* 0x000fce00078e00ff */
[----:B------:R-:W-:Y:S02]  /*bd70*/  FSEL R12, R10, R12, !P0 ;  /* 0x0000000c0a0c7208 */ /* 0x000fe40004000000 */
[----:B------:R-:W-:Y:S01]  /*bd80*/  FSEL R3, R11, R13, !P0 ;  /* 0x0000000d0b037208 */ /* 0x000fe20004000000 */
[----:B------:R-:W-:Y:S06]  /*bd90*/  RET.REL.NODEC R4 `(_Z8playGamePdS_S_S_S_P17curandStateXORWOW) ;  /* 0xffffff4004987950 */ /* 0x000fec0003c3ffff */
.L_x_330:
        /* <DEDUP_REMOVED lines=14> */
.L_x_344:


//--------------------- .text._Z12setup_kernelP17curandStateXORWOWm --------------------------
	.section	.text._Z12setup_kernelP17curandStateXORWOWm,"ax",@progbits
	.align	128
        .global         _Z12setup_kernelP17curandStateXORWOWm
        .type           _Z12setup_kernelP17curandStateXORWOWm,@function
        .size           _Z12setup_kernelP17curandStateXORWOWm,(.L_x_348 - _Z12setup_kernelP17curandStateXORWOWm)
        .other          _Z12setup_kernelP17curandStateXORWOWm,@"STO_CUDA_ENTRY STV_DEFAULT"
_Z12setup_kernelP17curandStateXORWOWm:
.text._Z12setup_kernelP17curandStateXORWOWm:
[----:B------:R-:W-:Y:S01]  /*0000*/  LDC R1, c[0x0][0x37c] ;  /* 0x0000df00ff017b82 */ /* 0x000fe20000000800 */
[----:B------:R-:W0:Y:S07]  /*0010*/  S2R R4, SR_TID.X ;  /* 0x0000000000047919 */ /* 0x000e2e0000002100 */
[----:B------:R-:W1:Y:S01]  /*0020*/  LDC.64 R2, c[0x0][0x388] ;  /* 0x0000e200ff027b82 */ /* 0x000e620000000a00 */
[----:B------:R-:W2:Y:S01]  /*0030*/  LDCU.64 UR4, c[0x0][0x358] ;  /* 0x00006b00ff0477ac */ /* 0x000ea20008000a00 */
[----:B------:R-:W-:Y:S06]  /*0040*/  BSSY.RECONVERGENT B0, `(.L_x_331) ;  /* 0x00000e5000007945 */ /* 0x000fec0003800200 */
[----:B------:R-:W0:Y:S08]  /*0050*/  S2UR UR6, SR_CTAID.X ;  /* 0x00000000000679c3 */ /* 0x000e300000002500 */
[----:B------:R-:W0:Y:S08]  /*0060*/  LDC R13, c[0x0][0x360] ;  /* 0x0000d800ff0d7b82 */ /* 0x000e300000000800 */
[----:B------:R-:W3:Y:S01]  /*0070*/  LDC.64 R6, c[0x0][0x380] ;  /* 0x0000e000ff067b82 */ /* 0x000ee20000000a00 */
[----:B-1----:R-:W-:-:S02]  /*0080*/  LOP3.LUT R0, R2, 0xaad26b49, RZ, 0x3c, !PT ;  /* 0xaad26b4902007812 */ /* 0x002fc400078e3cff */
[----:B------:R-:W-:-:S03]  /*0090*/  LOP3.LUT R2, R3, 0xf7dcefdd, RZ, 0x3c, !PT ;  /* 0xf7dcefdd03027812 */ /* 0x000fc600078e3cff */
[----:B------:R-:W-:Y:S02]  /*00a0*/  IMAD R0, R0, 0x4182bed5, RZ ;  /* 0x4182bed500007824 */ /* 0x000fe400078e02ff */
[----:B------:R-:W-:Y:S02]  /*00b0*/  IMAD R3, R2, -0x658354e5, RZ ;  /* 0x9a7cab1b02037824 */ /* 0x000fe400078e02ff */
[C---:B------:R-:W-:Y:S01]  /*00c0*/  VIADD R5, R0.reuse, 0x75bcd15 ;  /* 0x075bcd1500057836 */ /* 0x040fe20000000000 */
[C---:B------:R-:W-:Y:S01]  /*00d0*/  LOP3.LUT R8, R0.reuse, 0x159a55e5, RZ, 0x3c, !PT ;  /* 0x159a55e500087812 */ /* 0x040fe200078e3cff */
[C---:B------:R-:W-:Y:S01]  /*00e0*/  VIADD R11, R0.reuse, 0x583f19 ;  /* 0x00583f19000b7836 */ /* 0x040fe20000000000 */
[C---:B------:R-:W-:Y:S01]  /*00f0*/  LOP3.LUT R10, R3.reuse, 0x5491333, RZ, 0x3c, !PT ;  /* 0x05491333030a7812 */ /* 0x040fe200078e3cff */
[----:B------:R-:W-:Y:S02]  /*0100*/  VIADD R9, R3, 0x1f123bb5 ;  /* 0x1f123bb503097836 */ /* 0x000fe40000000000 */
[----:B0-----:R-:W-:Y:S01]  /*0110*/  IMAD R13, R13, UR6, R4 ;  /* 0x000000060d0d7c24 */ /* 0x001fe2000f8e0204 */
[----:B------:R-:W-:-:S04]  /*0120*/  IADD3 R4, PT, PT, R0, 0x64f0c9, R3 ;  /* 0x0064f0c900047810 */ /* 0x000fc80007ffe003 */
[C---:B------:R-:W-:Y:S01]  /*0130*/  ISETP.NE.AND P0, PT, R13.reuse, RZ, PT ;  /* 0x000000ff0d00720c */ /* 0x040fe20003f05270 */
[----:B---3--:R-:W-:-:S05]  /*0140*/  IMAD.WIDE R6, R13, 0x30, R6 ;  /* 0x000000300d067825 */ /* 0x008fca00078e0206 */
[----:B--2---:R0:W-:Y:S04]  /*0150*/  STG.E.64 desc[UR4][R6.64], R4 ;  /* 0x0000000406007986 */ /* 0x0041e8000c101b04 */
[----:B------:R0:W-:Y:S04]  /*0160*/  STG.E.64 desc[UR4][R6.64+0x8], R8 ;  /* 0x0000080806007986 */ /* 0x0001e8000c101b04 */
[----:B------:R0:W-:Y:S01]  /*0170*/  STG.E.64 desc[UR4][R6.64+0x10], R10 ;  /* 0x0000100a06007986 */ /* 0x0001e2000c101b04 */
[----:B------:R-:W-:Y:S05]  /*0180*/  @!P0 BRA `(.L_x_332) ;  /* 0x0000000c00408947 */ /* 0x000fea0003800000 */
[----:B------:R-:W-:Y:S01]  /*0190*/  SHF.R.S32.HI R0, RZ, 0x1f, R13 ;  /* 0x0000001fff007819 */ /* 0x000fe2000001140d */
[----:B------:R-:W-:-:S07]  /*01a0*/  IMAD.MOV.U32 R12, RZ, RZ, RZ ;  /* 0x000000ffff0c7224 */ /* 0x000fce00078e00ff */
.L_x_338:
[----:B-1----:R-:W-:Y:S01]  /*01b0*/  LOP3.LUT R2, R13, 0x3, RZ, 0xc0, !PT ;  /* 0x000000030d027812 */ /* 0x002fe200078ec0ff */
[----:B------:R-:W-:Y:S03]  /*01c0*/  BSSY.RECONVERGENT B1, `(.L_x_333) ;  /* 0x00000c6000017945 */ /* 0x000fe60003800200 */
[----:B------:R-:W-:-:S04]  /*01d0*/  ISETP.NE.U32.AND P0, PT, R2, RZ, PT ;  /* 0x000000ff0200720c */ /* 0x000fc80003f05070 */
[----:B------:R-:W-:-:S13]  /*01e0*/  ISETP.NE.AND.EX P0, PT, RZ, RZ, PT, P0 ;  /* 0x000000ffff00720c */ /* 0x000fda0003f05300 */
[----:B------:R-:W-:Y:S05]  /*01f0*/  @!P0 BRA `(.L_x_334) ;  /* 0x0000000c00088947 */ /* 0x000fea0003800000 */
[----:B0-----:R-:W0:Y:S01]  /*0200*/  LDC.64 R8, c[0x4][RZ] ;  /* 0x01000000ff087b82 */ /* 0x001e220000000a00 */
[----:B------:R-:W-:Y:S02]  /*0210*/  IMAD.MOV.U32 R14, RZ, RZ, RZ ;  /* 0x000000ffff0e7224 */ /* 0x000fe400078e00ff */
[----:B0-----:R-:W-:-:S07]  /*0220*/  IMAD.WIDE.U32 R8, R12, 0xc80, R8 ;  /* 0x00000c800c087825 */ /* 0x001fce00078e0008 */
.L_x_337:
[----:B-1----:R-:W-:Y:S01]  /*0230*/  IMAD.MOV.U32 R15, RZ, RZ, RZ ;  /* 0x000000ffff0f7224 */ /* 0x002fe200078e00ff */
[----:B------:R-:W-:Y:S01]  /*0240*/  CS2R R2, SRZ ;  /* 0x0000000000027805 */ /* 0x000fe2000001ff00 */
[----:B------:R-:W-:Y:S01]  /*0250*/  IMAD.MOV.U32 R17, RZ, RZ, RZ ;  /* 0x000000ffff117224 */ /* 0x000fe200078e00ff */
[----:B------:R-:W-:-:S07]  /*0260*/  CS2R R4, SRZ ;  /* 0x0000000000047805 */ /* 0x000fce000001ff00 */
.L_x_336:
[----:B------:R-:W-:-:S05]  /*0270*/  IMAD.WIDE.U32 R10, R17, 0x4, R6 ;  /* 0x00000004110a7825 */ /* 0x000fca00078e0006 */
[----:B------:R0:W5:Y:S01]  /*0280*/  LDG.E R16, desc[UR4][R10.64+0x4] ;  /* 0x000004040a107981 */ /* 0x000162000c1e1900 */
[----:B------:R-:W-:-:S07]  /*0290*/  IMAD.MOV.U32 R19, RZ, RZ, RZ ;  /* 0x000000ffff137224 */ /* 0x000fce00078e00ff */
.L_x_335:
[----:B-----5:R-:W-:Y:S01]  /*02a0*/  SHF.R.U32.HI R24, RZ, R19, R16 ;  /* 0x00000013ff187219 */ /* 0x020fe20000011610 */
[----:B0-----:R-:W-:-:S03]  /*02b0*/  IMAD.SHL.U32 R10, R17, 0x20, RZ ;  /* 0x00000020110a7824 */ /* 0x001fc600078e00ff */
[----:B------:R-:W-:Y:S01]  /*02c0*/  LOP3.LUT R11, R24, 0x1, RZ, 0xc0, !PT ;  /* 0x00000001180b7812 */ /* 0x000fe200078ec0ff */
[----:B------:R-:W-:-:S03]  /*02d0*/  IMAD.IADD R10, R10, 0x1, R19 ;  /* 0x000000010a0a7824 */ /* 0x000fc600078e0213 */
[----:B------:R-:W-:Y:S01]  /*02e0*/  ISETP.NE.U32.AND P0, PT, R11, 0x1, PT ;  /* 0x000000010b00780c */ /* 0x000fe20003f05070 */
[----:B------:R-:W-:-:S03]  /*02f0*/  IMAD R11, R10, 0x5, RZ ;  /* 0x000000050a0b7824 */ /* 0x000fc600078e02ff */
[----:B------:R-:W-:Y:S01]  /*0300*/  R2P PR, R24, 0x7e ;  /* 0x0000007e18007804 */ /* 0x000fe20000000000 */
[----:B------:R-:W-:-:S08]  /*0310*/  IMAD.WIDE.U32 R10, R11, 0x4, R8 ;  /* 0x000000040b0a7825 */ /* 0x000fd000078e0008 */
[----:B------:R-:W2:Y:S04]  /*0320*/  @!P0 LDG.E R18, desc[UR4][R10.64] ;  /* 0x000000040a128981 */ /* 0x000ea8000c1e1900 */
[----:B------:R-:W3:Y:S04]  /*0330*/  @!P0 LDG.E R20, desc[UR4][R10.64+0x10] ;  /* 0x000010040a148981 */ /* 0x000ee8000c1e1900 */
[----:B------:R-:W4:Y:S04]  /*0340*/  @P1 LDG.E R22, desc[UR4][R10.64+0x14] ;  /* 0x000014040a161981 */ /* 0x000f28000c1e1900 */
[----:B------:R-:W4:Y:S04]  /*0350*/  @P2 LDG.E R26, desc[UR4][R10.64+0x28] ;  /* 0x000028040a1a2981 */ /* 0x000f28000c1e1900 */
[----:B------:R-:W4:Y:S04]  /*0360*/  @!P0 LDG.E R21, desc[UR4][R10.64+0x4] ;  /* 0x000004040a158981 */ /* 0x000f28000c1e1900 */
[----:B------:R-:W4:Y:S04]  /*0370*/  @!P0 LDG.E R23, desc[UR4][R10.64+0xc] ;  /* 0x00000c040a178981 */ /* 0x000f28000c1e1900 */
[----:B------:R-:W4:Y:S04]  /*0380*/  @P1 LDG.E R25, desc[UR4][R10.64+0x18] ;  /* 0x000018040a191981 */ /* 0x000f28000c1e1900 */
[----:B------:R-:W4:Y:S04]  /*0390*/  @P3 LDG.E R28, desc[UR4][R10.64+0x3c] ;  /* 0x00003c040a1c3981 */ /* 0x000f28000c1e1900 */
[----:B------:R-:W4:Y:S01]  /*03a0*/  @P6 LDG.E R27, desc[UR4][R10.64+0x7c] ;  /* 0x00007c040a1b6981 */ /* 0x000f22000c1e1900 */
[----:B--2---:R-:W-:-:S03]  /*03b0*/  @!P0 LOP3.LUT R15, R15, R18, RZ, 0x3c, !PT ;  /* 0x000000120f0f8212 */ /* 0x004fc600078e3cff */
[----:B------:R-:W2:Y:S01]  /*03c0*/  @!P0 LDG.E R18, desc[UR4][R10.64+0x8] ;  /* 0x000008040a128981 */ /* 0x000ea2000c1e1900 */
[----:B---3--:R-:W-:-:S03]  /*03d0*/  @!P0 LOP3.LUT R3, R3, R20, RZ, 0x3c, !PT ;  /* 0x0000001403038212 */ /* 0x008fc600078e3cff */
[----:B------:R-:W3:Y:S01]  /*03e0*/  @P1 LDG.E R20, desc[UR4][R10.64+0x24] ;  /* 0x000024040a141981 */ /* 0x000ee2000c1e1900 */
[----:B----4-:R-:W-:-:S03]  /*03f0*/  @P1 LOP3.LUT R15, R15, R22, RZ, 0x3c, !PT ;  /* 0x000000160f0f1212 */ /* 0x010fc600078e3cff */
[----:B------:R-:W4:Y:S01]  /*0400*/  @P2 LDG.E R22, desc[UR4][R10.64+0x38] ;  /* 0x000038040a162981 */ /* 0x000f22000c1e1900 */
[----:B------:R-:W-:-:S03]  /*0410*/  @P2 LOP3.LUT R15, R15, R26, RZ, 0x3c, !PT ;  /* 0x0000001a0f0f2212 */ /* 0x000fc600078e3cff */
[----:B------:R-:W4:Y:S01]  /*0420*/  @P4 LDG.E R26, desc[UR4][R10.64+0x50] ;  /* 0x000050040a1a4981 */ /* 0x000f22000c1e1900 */
[----:B------:R-:W-:-:S03]  /*0430*/  @!P0 LOP3.LUT R4, R4, R21, RZ, 0x3c, !PT ;  /* 0x0000001504048212 */ /* 0x000fc600078e3cff */
[----:B------:R-:W4:Y:S01]  /*0440*/  @P1 LDG.E R21, desc[UR4][R10.64+0x20] ;  /* 0x000020040a151981 */ /* 0x000f22000c1e1900 */
[----:B------:R-:W-:-:S03]  /*0450*/  @!P0 LOP3.LUT R2, R2, R23, RZ, 0x3c, !PT ;  /* 0x0000001702028212 */ /* 0x000fc600078e3cff */
[----:B------:R-:W4:Y:S01]  /*0460*/  @P2 LDG.E R23, desc[UR4][R10.64+0x2c] ;  /* 0x00002c040a172981 */ /* 0x000f22000c1e1900 */
[----:B------:R-:W-:-:S03]  /*0470*/  @P1 LOP3.LUT R4, R4, R25, RZ, 0x3c, !PT ;  /* 0x0000001904041212 */ /* 0x000fc600078e3cff */
[----:B------:R-:W4:Y:S01]  /*0480*/  @P2 LDG.E R25, desc[UR4][R10.64+0x34] ;  /* 0x000034040a192981 */ /* 0x000f22000c1e1900 */
[----:B--2---:R-:W-:-:S03]  /*0490*/  @!P0 LOP3.LUT R5, R5, R18, RZ, 0x3c, !PT ;  /* 0x0000001205058212 */ /* 0x004fc600078e3cff */
[----:B------:R-:W2:Y:S01]  /*04a0*/  @P1 LDG.E R18, desc[UR4][R10.64+0x1c] ;  /* 0x00001c040a121981 */ /* 0x000ea2000c1e1900 */
[----:B---3--:R-:W-:-:S03]  /*04b0*/  @P1 LOP3.LUT R3, R3, R20, RZ, 0x3c, !PT ;  /* 0x0000001403031212 */ /* 0x008fc600078e3cff */
[----:B------:R-:W3:Y:S01]  /*04c0*/  @P2 LDG.E R20, desc[UR4][R10.64+0x30] ;  /* 0x000030040a142981 */ /* 0x000ee2000c1e1900 */
[----:B----4-:R-:W-:-:S03]  /*04d0*/  @P2 LOP3.LUT R3, R3, R22, RZ, 0x3c, !PT ;  /* 0x0000001603032212 */ /* 0x010fc600078e3cff */
[----:B------:R-:W4:Y:S01]  /*04e0*/  @P3 LDG.E R22, desc[UR4][R10.64+0x4c] ;  /* 0x00004c040a163981 */ /* 0x000f22000c1e1900 */
[----:B------:R-:W-:-:S04]  /*04f0*/  @P3 LOP3.LUT R15, R15, R28, RZ, 0x3c, !PT ;  /* 0x0000001c0f0f3212 */ /* 0x000fc800078e3cff */
[----:B------:R-:W-:Y:S02]  /*0500*/  @P4 LOP3.LUT R15, R15, R26, RZ, 0x3c, !PT ;  /* 0x0000001a0f0f4212 */ /* 0x000fe400078e3cff */
[----:B------:R-:W-:Y:S01]  /*0510*/  @P1 LOP3.LUT R2, R2, R21, RZ, 0x3c, !PT ;  /* 0x0000001502021212 */ /* 0x000fe200078e3cff */
[----:B------:R-:W4:Y:S04]  /*0520*/  @P5 LDG.E R26, desc[UR4][R10.64+0x64] ;  /* 0x000064040a1a5981 */ /* 0x000f28000c1e1900 */
[----:B------:R-:W4:Y:S01]  /*0530*/  @P3 LDG.E R21, desc[UR4][R10.64+0x40] ;  /* 0x000040040a153981 */ /* 0x000f22000c1e1900 */
[----:B------:R-:W-:Y:S02]  /*0540*/  @P2 LOP3.LUT R4, R4, R23, RZ, 0x3c, !PT ;  /* 0x0000001704042212 */ /* 0x000fe400078e3cff */
[----:B------:R-:W-:Y:S01]  /*0550*/  @P2 LOP3.LUT R2, R2, R25, RZ, 0x3c, !PT ;  /* 0x0000001902022212 */ /* 0x000fe200078e3cff */
[----:B------:R-:W4:Y:S04]  /*0560*/  @P3 LDG.E R23, desc[UR4][R10.64+0x48] ;  /* 0x000048040a173981 */ /* 0x000f28000c1e1900 */
[----:B------:R-:W4:Y:S01]  /*0570*/  @P4 LDG.E R25, desc[UR4][R10.64+0x54] ;  /* 0x000054040a194981 */ /* 0x000f22000c1e1900 */
[----:B--2---:R-:W-:-:S03]  /*0580*/  @P1 LOP3.LUT R5, R5, R18, RZ, 0x3c, !PT ;  /* 0x0000001205051212 */ /* 0x004fc600078e3cff */
[----:B------:R-:W2:Y:S01]  /*0590*/  @P3 LDG.E R18, desc[UR4][R10.64+0x44] ;  /* 0x000044040a123981 */ /* 0x000ea2000c1e1900 */
[----:B---3--:R-:W-:-:S03]  /*05a0*/  @P2 LOP3.LUT R5, R5, R20, RZ, 0x3c, !PT ;  /* 0x0000001405052212 */ /* 0x008fc600078e3cff */
[----:B------:R-:W3:Y:S01]  /*05b0*/  @P4 LDG.E R20, desc[UR4][R10.64+0x58] ;  /* 0x000058040a144981 */ /* 0x000ee2000c1e1900 */
[----:B----4-:R-:W-:-:S03]  /*05c0*/  @P3 LOP3.LUT R3, R3, R22, RZ, 0x3c, !PT ;  /* 0x0000001603033212 */ /* 0x010fc600078e3cff */
[----:B------:R-:W4:Y:S01]  /*05d0*/  @P4 LDG.E R22, desc[UR4][R10.64+0x60] ;  /* 0x000060040a164981 */ /* 0x000f22000c1e1900 */
[----:B------:R-:W-:Y:S02]  /*05e0*/  LOP3.LUT P0, RZ, R24, 0x80, RZ, 0xc0, !PT ;  /* 0x0000008018ff7812 */ /* 0x000fe4000780c0ff */
[----:B------:R-:W-:Y:S02]  /*05f0*/  @P5 LOP3.LUT R15, R15, R26, RZ, 0x3c, !PT ;  /* 0x0000001a0f0f5212 */ /* 0x000fe400078e3cff */
[----:B------:R-:W4:Y:S01]  /*0600*/  @P6 LDG.E R26, desc[UR4][R10.64+0x78] ;  /* 0x000078040a1a6981 */ /* 0x000f22000c1e1900 */
[----:B------:R-:W-:-:S03]  /*0610*/  @P3 LOP3.LUT R4, R4, R21, RZ, 0x3c, !PT ;  /* 0x0000001504043212 */ /* 0x000fc600078e3cff */
[----:B------:R-:W4:Y:S01]  /*0620*/  @P4 LDG.E R21, desc[UR4][R10.64+0x5c] ;  /* 0x00005c040a154981 */ /* 0x000f22000c1e1900 */
[----:B------:R-:W-:-:S03]  /*0630*/  @P3 LOP3.LUT R2, R2, R23, RZ, 0x3c, !PT ;  /* 0x0000001702023212 */ /* 0x000fc600078e3cff */
[----:B------:R-:W4:Y:S01]  /*0640*/  @P5 LDG.E R23, desc[UR4][R10.64+0x68] ;  /* 0x000068040a175981 */ /* 0x000f22000c1e1900 */
[----:B------:R-:W-:-:S03]  /*0650*/  @P4 LOP3.LUT R4, R4, R25, RZ, 0x3c, !PT ;  /* 0x0000001904044212 */ /* 0x000fc600078e3cff */
[----:B------:R-:W4:Y:S01]  /*0660*/  @P5 LDG.E R25, desc[UR4][R10.64+0x70] ;  /* 0x000070040a195981 */ /* 0x000f22000c1e1900 */
[----:B--2---:R-:W-:-:S03]  /*0670*/  @P3 LOP3.LUT R5, R5, R18, RZ, 0x3c, !PT ;  /* 0x0000001205053212 */ /* 0x004fc600078e3cff */
[----:B------:R-:W2:Y:S01]  /*0680*/  @P5 LDG.E R18, desc[UR4][R10.64+0x6c] ;  /* 0x00006c040a125981 */ /* 0x000ea2000c1e1900 */
[----:B---3--:R-:W-:-:S03]  /*0690*/  @P4 LOP3.LUT R5, R5, R20, RZ, 0x3c, !PT ;  /* 0x0000001405054212 */ /* 0x008fc600078e3cff */
[----:B------:R-:W3:Y:S01]  /*06a0*/  @P5 LDG.E R20, desc[UR4][R10.64+0x74] ;  /* 0x000074040a145981 */ /* 0x000ee2000c1e1900 */
[----:B----4-:R-:W-:-:S03]  /*06b0*/  @P4 LOP3.LUT R3, R3, R22, RZ, 0x3c, !PT ;  /* 0x0000001603034212 */ /* 0x010fc600078e3cff */
[----:B------:R-:W4:Y:S01]  /*06c0*/  @P0 LDG.E R22, desc[UR4][R10.64+0x8c] ;  /* 0x00008c040a160981 */ /* 0x000f22000c1e1900 */
[----:B------:R-:W-:-:S03]  /*06d0*/  @P6 LOP3.LUT R15, R15, R26, RZ, 0x3c, !PT ;  /* 0x0000001a0f0f6212 */ /* 0x000fc600078e3cff */
        /* <DEDUP_REMOVED lines=13> */
[----:B------:R-:W-:Y:S02]  /*07b0*/  @P6 LOP3.LUT R4, R4, R27, RZ, 0x3c, !PT ;  /* 0x0000001b04046212 */ /* 0x000fe400078e3cff */
[----:B------:R-:W-:Y:S02]  /*07c0*/  @P6 LOP3.LUT R2, R2, R21, RZ, 0x3c, !PT ;  /* 0x0000001502026212 */ /* 0x000fe400078e3cff */
[----:B------:R-:W-:Y:S02]  /*07d0*/  @P0 LOP3.LUT R4, R4, R23, RZ, 0x3c, !PT ;  /* 0x0000001704040212 */ /* 0x000fe400078e3cff */
[----:B------:R-:W-:Y:S02]  /*07e0*/  @P0 LOP3.LUT R2, R2, R25, RZ, 0x3c, !PT ;  /* 0x0000001902020212 */ /* 0x000fe400078e3cff */
[----:B--2---:R-:W-:Y:S02]  /*07f0*/  @P6 LOP3.LUT R5, R5, R18, RZ, 0x3c, !PT ;  /* 0x0000001205056212 */ /* 0x004fe400078e3cff */
[----:B---3--:R-:W-:-:S02]  /*0800*/  @P6 LOP3.LUT R3, R3, R20, RZ, 0x3c, !PT ;  /* 0x0000001403036212 */ /* 0x008fc400078e3cff */
[----:B----4-:R-:W-:Y:S02]  /*0810*/  @P0 LOP3.LUT R5, R5, R22, RZ, 0x3c, !PT ;  /* 0x0000001605050212 */ /* 0x010fe400078e3cff */
[----:B------:R-:W-:Y:S02]  /*0820*/  @P0 LOP3.LUT R3, R3, R26, RZ, 0x3c, !PT ;  /* 0x0000001a03030212 */ /* 0x000fe400078e3cff */
[----:B------:R-:W-:-:S13]  /*0830*/  R2P PR, R24.B1, 0x7f ;  /* 0x0000007f18007804 */ /* 0x000fda0000001000 */
[----:B------:R-:W2:Y:S04]  /*0840*/  @P0 LDG.E R18, desc[UR4][R10.64+0xa0] ;  /* 0x0000a0040a120981 */ /* 0x000ea8000c1e1900 */
[----:B------:R-:W3:Y:S04]  /*0850*/  @P1 LDG.E R22, desc[UR4][R10.64+0xb4] ;  /* 0x0000b4040a161981 */ /* 0x000ee8000c1e1900 */
[----:B------:R-:W4:Y:S04]  /*0860*/  @P2 LDG.E R26, desc[UR4][R10.64+0xc8] ;  /* 0x0000c8040a1a2981 */ /* 0x000f28000c1e1900 */
[----:B------:R-:W4:Y:S04]  /*0870*/  @P3 LDG.E R28, desc[UR4][R10.64+0xdc] ;  /* 0x0000dc040a1c3981 */ /* 0x000f28000c1e1900 */
[----:B------:R-:W4:Y:S04]  /*0880*/  @P0 LDG.E R23, desc[UR4][R10.64+0xa4] ;  /* 0x0000a4040a170981 */ /* 0x000f28000c1e1900 */
[----:B------:R-:W4:Y:S04]  /*0890*/  @P0 LDG.E R20, desc[UR4][R10.64+0xa8] ;  /* 0x0000a8040a140981 */ /* 0x000f28000c1e1900 */
[----:B------:R-:W4:Y:S04]  /*08a0*/  @P4 LDG.E R25, desc[UR4][R10.64+0xf0] ;  /* 0x0000f0040a194981 */ /* 0x000f28000c1e1900 */
        /* <DEDUP_REMOVED lines=21> */
[----:B------:R-:W-:Y:S02]  /*0a00*/  LOP3.LUT P0, RZ, R24, 0x8000, RZ, 0xc0, !PT ;  /* 0x0000800018ff7812 */ /* 0x000fe4000780c0ff */
[----:B----4-:R-:W-:Y:S01]  /*0a10*/  @P5 LOP3.LUT R15, R15, R26, RZ, 0x3c, !PT ;  /* 0x0000001a0f0f5212 */ /* 0x010fe200078e3cff */
[----:B------:R-:W4:Y:S04]  /*0a20*/  @P3 LDG.E R24, desc[UR4][R10.64+0xe4] ;  /* 0x0000e4040a183981 */ /* 0x000f28000c1e1900 */
[----:B------:R-:W2:Y:S01]  /*0a30*/  @P6 LDG.E R26, desc[UR4][R10.64+0x118] ;  /* 0x000118040a1a6981 */ /* 0x000ea2000c1e1900 */
        /* <DEDUP_REMOVED lines=8> */
[----:B---3--:R-:W-:-:S03]  /*0ac0*/  @P2 LOP3.LUT R3, R3, R22, RZ, 0x3c, !PT ;  /* 0x0000001603032212 */ /* 0x008fc600078e3cff */
[----:B------:R-:W3:Y:S01]  /*0ad0*/  @P4 LDG.E R22, desc[UR4][R10.64+0x100] ;  /* 0x000100040a164981 */ /* 0x000ee2000c1e1900 */
[----:B--2---:R-:W-:-:S03]  /*0ae0*/  @P6 LOP3.LUT R15, R15, R26, RZ, 0x3c, !PT ;  /* 0x0000001a0f0f6212 */ /* 0x004fc600078e3cff */
[----:B------:R-:W2:Y:S01]  /*0af0*/  @P0 LDG.E R26, desc[UR4][R10.64+0x12c] ;  /* 0x00012c040a1a0981 */ /* 0x000ea2000c1e1900 */
[----:B----4-:R-:W-:-:S03]  /*0b00*/  @P2 LOP3.LUT R2, R2, R23, RZ, 0x3c, !PT ;  /* 0x0000001702022212 */ /* 0x010fc600078e3cff */
[----:B------:R-:W4:Y:S01]  /*0b10*/  @P4 LDG.E R23, desc[UR4][R10.64+0xfc] ;  /* 0x0000fc040a174981 */ /* 0x000f22000c1e1900 */
[----:B------:R-:W-:-:S03]  /*0b20*/  @P2 LOP3.LUT R5, R5, R20, RZ, 0x3c, !PT ;  /* 0x0000001405052212 */ /* 0x000fc600078e3cff */
[----:B------:R-:W4:Y:S01]  /*0b30*/  @P4 LDG.E R20, desc[UR4][R10.64+0xf8] ;  /* 0x0000f8040a144981 */ /* 0x000f22000c1e1900 */
[----:B------:R-:W-:Y:S02]  /*0b40*/  @P3 LOP3.LUT R2, R2, R27, RZ, 0x3c, !PT ;  /* 0x0000001b02023212 */ /* 0x000fe400078e3cff */
[----:B------:R-:W-:Y:S01]  /*0b50*/  @P3 LOP3.LUT R4, R4, R25, RZ, 0x3c, !PT ;  /* 0x0000001904043212 */ /* 0x000fe200078e3cff */
[----:B------:R-:W4:Y:S01]  /*0b60*/  @P5 LDG.E R27, desc[UR4][R10.64+0x110] ;  /* 0x000110040a1b5981 */ /* 0x000f22000c1e1900 */
[----:B------:R-:W-:-:S03]  /*0b70*/  @P3 LOP3.LUT R5, R5, R24, RZ, 0x3c, !PT ;  /* 0x0000001805053212 */ /* 0x000fc600078e3cff */
[----:B------:R-:W4:Y:S04]  /*0b80*/  @P5 LDG.E R25, desc[UR4][R10.64+0x108] ;  /* 0x000108040a195981 */ /* 0x000f28000c1e1900 */
        /* <DEDUP_REMOVED lines=19> */
[----:B------:R-:W-:-:S05]  /*0cc0*/  VIADD R19, R19, 0x10 ;  /* 0x0000001013137836 */ /* 0x000fca0000000000 */
[----:B------:R-:W-:Y:S02]  /*0cd0*/  ISETP.NE.AND P1, PT, R19, 0x20, PT ;  /* 0x000000201300780c */ /* 0x000fe40003f25270 */
[----:B------:R-:W-:Y:S02]  /*0ce0*/  @P5 LOP3.LUT R3, R3, R18, RZ, 0x3c, !PT ;  /* 0x0000001203035212 */ /* 0x000fe400078e3cff */
[----:B------:R-:W-:Y:S02]  /*0cf0*/  @P6 LOP3.LUT R4, R4, R21, RZ, 0x3c, !PT ;  /* 0x0000001504046212 */ /* 0x000fe400078e3cff */
[----:B---3--:R-:W-:-:S04]  /*0d00*/  @P6 LOP3.LUT R3, R3, R22, RZ, 0x3c, !PT ;  /* 0x0000001603036212 */ /* 0x008fc800078e3cff */
[----:B--2---:R-:W-:Y:S02]  /*0d10*/  @P0 LOP3.LUT R3, R3, R26, RZ, 0x3c, !PT ;  /* 0x0000001a03030212 */ /* 0x004fe400078e3cff */
[----:B----4-:R-:W-:Y:S02]  /*0d20*/  @P6 LOP3.LUT R2, R2, R23, RZ, 0x3c, !PT ;  /* 0x0000001702026212 */ /* 0x010fe400078e3cff */
[----:B------:R-:W-:Y:S02]  /*0d30*/  @P6 LOP3.LUT R5, R5, R20, RZ, 0x3c, !PT ;  /* 0x0000001405056212 */ /* 0x000fe400078e3cff */
[----:B------:R-:W-:Y:S02]  /*0d40*/  @P0 LOP3.LUT R2, R2, R27, RZ, 0x3c, !PT ;  /* 0x0000001b02020212 */ /* 0x000fe400078e3cff */
[----:B------:R-:W-:Y:S02]  /*0d50*/  @P0 LOP3.LUT R4, R4, R25, RZ, 0x3c, !PT ;  /* 0x0000001904040212 */ /* 0x000fe400078e3cff */
[----:B------:R-:W-:Y:S01]  /*0d60*/  @P0 LOP3.LUT R5, R5, R24, RZ, 0x3c, !PT ;  /* 0x0000001805050212 */ /* 0x000fe200078e3cff */
[----:B------:R-:W-:Y:S06]  /*0d70*/  @P1 BRA `(.L_x_335) ;  /* 0xfffffff400481947 */ /* 0x000fec000383ffff */
[----:B------:R-:W-:-:S05]  /*0d80*/  VIADD R17, R17, 0x1 ;  /* 0x0000000111117836 */ /* 0x000fca0000000000 */
[----:B------:R-:W-:-:S13]  /*0d90*/  ISETP.NE.AND P0, PT, R17, 0x5, PT ;  /* 0x000000051100780c */ /* 0x000fda0003f05270 */
[----:B------:R-:W-:Y:S05]  /*0da0*/  @P0 BRA `(.L_x_336) ;  /* 0xfffffff400300947 */ /* 0x000fea000383ffff */
[----:B------:R1:W-:Y:S01]  /*0db0*/  STG.E.64 desc[UR4][R6.64+0x8], R4 ;  /* 0x0000080406007986 */ /* 0x0003e2000c101b04 */
[----:B------:R-:W-:Y:S01]  /*0dc0*/  VIADD R14, R14, 0x1 ;  /* 0x000000010e0e7836 */ /* 0x000fe20000000000 */
[----:B------:R-:W-:Y:S02]  /*0dd0*/  LOP3.LUT R11, R13, 0x3, RZ, 0xc0, !PT ;  /* 0x000000030d0b7812 */ /* 0x000fe400078ec0ff */
[----:B------:R1:W-:Y:S02]  /*0de0*/  STG.E.64 desc[UR4][R6.64+0x10], R2 ;  /* 0x0000100206007986 */ /* 0x0003e4000c101b04 */
[----:B------:R-:W-:Y:S02]  /*0df0*/  ISETP.GE.U32.AND P0, PT, R14, R11, PT ;  /* 0x0000000b0e00720c */ /* 0x000fe40003f06070 */
[----:B------:R1:W-:Y:S11]  /*0e00*/  STG.E desc[UR4][R6.64+0x4], R15 ;  /* 0x0000040f06007986 */ /* 0x0003f6000c101904 */
[----:B------:R-:W-:Y:S05]  /*0e10*/  @!P0 BRA `(.L_x_337) ;  /* 0xfffffff400048947 */ /* 0x000fea000383ffff */
.L_x_334:
[----:B------:R-:W-:Y:S05]  /*0e20*/  BSYNC.RECONVERGENT B1 ;  /* 0x0000000000017941 */ /* 0x000fea0003800200 */
.L_x_333:
[C---:B------:R-:W-:Y:S01]  /*0e30*/  ISETP.GT.U32.AND P0, PT, R13.reuse, 0x3, PT ;  /* 0x000000030d00780c */ /* 0x040fe20003f04070 */
[----:B------:R-:W-:Y:S01]  /*0e40*/  VIADD R12, R12, 0x1 ;  /* 0x000000010c0c7836 */ /* 0x000fe20000000000 */
[--C-:B------:R-:W-:Y:S02]  /*0e50*/  SHF.R.U64 R13, R13, 0x2, R0.reuse ;  /* 0x000000020d0d7819 */ /* 0x100fe40000001200 */
[----:B------:R-:W-:Y:S02]  /*0e60*/  ISETP.GT.U32.AND.EX P0, PT, R0, RZ, PT, P0 ;  /* 0x000000ff0000720c */ /* 0x000fe40003f04100 */
[----:B------:R-:W-:-:S11]  /*0e70*/  SHF.R.U32.HI R0, RZ, 0x2, R0 ;  /* 0x00000002ff007819 */ /* 0x000fd60000011600 */
[----:B------:R-:W-:Y:S05]  /*0e80*/  @P0 BRA `(.L_x_338) ;  /* 0xfffffff000c80947 */ /* 0x000fea000383ffff */
.L_x_332:
[----:B------:R-:W-:Y:S05]  /*0e90*/  BSYNC.RECONVERGENT B0 ;  /* 0x0000000000007941 */ /* 0x000fea0003800200 */
.L_x_331:
[----:B------:R-:W-:Y:S04]  /*0ea0*/  STG.E.64 desc[UR4][R6.64+0x18], RZ ;  /* 0x000018ff06007986 */ /* 0x000fe8000c101b04 */
[----:B------:R-:W-:Y:S04]  /*0eb0*/  STG.E desc[UR4][R6.64+0x20], RZ ;  /* 0x000020ff06007986 */ /* 0x000fe8000c101904 */
[----:B------:R-:W-:Y:S01]  /*0ec0*/  STG.E.64 desc[UR4][R6.64+0x28], RZ ;  /* 0x000028ff06007986 */ /* 0x000fe2000c101b04 */
[----:B------:R-:W-:Y:S05]  /*0ed0*/  EXIT ;  /* 0x000000000000794d */ /* 0x000fea0003800000 */
.L_x_339:
        /* <DEDUP_REMOVED lines=10> */
.L_x_348:


//--------------------- .nv.global.init           --------------------------
	.section	.nv.global.init,"aw",@progbits
	.align	4
.nv.global.init:
	.type		mrg32k3aM1SubSeq,@object
	.size		mrg32k3aM1SubSeq,(mrg32k3aM2SubSeq - mrg32k3aM1SubSeq)
mrg32k3aM1SubSeq:
        /*0000*/ 	.byte	0x0b, 0xcc, 0xee, 0x04, 0x73, 0x29, 0x8b, 0x6f, 0xf6, 0x53, 0x03, 0xf6, 0x23, 0xf6, 0xea, 0xda
        /* <DEDUP_REMOVED lines=125> */
	.type		mrg32k3aM2SubSeq,@object
	.size		mrg32k3aM2SubSeq,(mrg32k3aM1 - mrg32k3aM2SubSeq)
mrg32k3aM2SubSeq:
        /* <DEDUP_REMOVED lines=126> */
	.type		mrg32k3aM1,@object
	.size		mrg32k3aM1,(mrg32k3aM1Seq - mrg32k3aM1)
mrg32k3aM1:
        /* <DEDUP_REMOVED lines=144> */
	.type		mrg32k3aM1Seq,@object
	.size		mrg32k3aM1Seq,(mrg32k3aM2 - mrg32k3aM1Seq)
mrg32k3aM1Seq:
        /* <DEDUP_REMOVED lines=144> */
	.type		mrg32k3aM2,@object
	.size		mrg32k3aM2,(mrg32k3aM2Seq - mrg32k3aM2)
mrg32k3aM2:
        /* <DEDUP_REMOVED lines=144> */
	.type		mrg32k3aM2Seq,@object
	.size		mrg32k3aM2Seq,(precalc_xorwow_matrix - mrg32k3aM2Seq)
mrg32k3aM2Seq:
        /* <DEDUP_REMOVED lines=144> */
	.type		precalc_xorwow_matrix,@object
	.size		precalc_xorwow_matrix,(precalc_xorwow_offset_matrix - precalc_xorwow_matrix)
precalc_xorwow_matrix:
        /* <DEDUP_REMOVED lines=6400> */
	.type		precalc_xorwow_offset_matrix,@object
	.size		precalc_xorwow_offset_matrix,(.L_1 - precalc_xorwow_offset_matrix)
precalc_xorwow_offset_matrix:
        /* <DEDUP_REMOVED lines=6400> */
.L_1:


//--------------------- .nv.shared.reserved.0     --------------------------
	.section	.nv.shared.reserved.0,"aw",@nobits
	.weak		__nv_reservedSMEM_offset_0_alias
	.size		__nv_reservedSMEM_offset_0_alias, 0, 64
	.other		__nv_reservedSMEM_offset_0_alias,@"STO_CUDA_RESERVED_SHARED STV_DEFAULT"
__nv_reservedSMEM_offset_0_alias:
	.zero		0
	.zero		64


//--------------------- .nv.constant0._Z6mutatePdS_S_S_P17curandStateXORWOWd --------------------------
	.section	.nv.constant0._Z6mutatePdS_S_S_P17curandStateXORWOWd,"a",@progbits
	.sectionflags	@""
	.align	4
.nv.constant0._Z6mutatePdS_S_S_P17curandStateXORWOWd:
	.zero		944


//--------------------- .nv.constant0._Z9crossoverPdS_S_S_S_S_S_S_S_ijP17curandStateXORWOW --------------------------
	.section	.nv.constant0._Z9crossoverPdS_S_S_S_S_S_S_S_ijP17curandStateXORWOW,"a",@progbits
	.sectionflags	@""
	.align	4
.nv.constant0._Z9crossoverPdS_S_S_S_S_S_S_S_ijP17curandStateXORWOW:
	.zero		984


//--------------------- .nv.constant0._Z8playGamePdS_S_S_S_P17curandStateXORWOW --------------------------
	.section	.nv.constant0._Z8playGamePdS_S_S_S_P17curandStateXORWOW,"a",@progbits
	.sectionflags	@""
	.align	4
.nv.constant0._Z8playGamePdS_S_S_S_P17curandStateXORWOW:
	.zero		944


//--------------------- .nv.constant0._Z12setup_kernelP17curandStateXORWOWm --------------------------
	.section	.nv.constant0._Z12setup_kernelP17curandStateXORWOWm,"a",@progbits
	.sectionflags	@""
	.align	4
.nv.constant0._Z12setup_kernelP17curandStateXORWOWm:
	.zero		912


//--------------------- SYMBOLS --------------------------

	.type		.nv.reservedSmem.offset0,@object
	.size		.nv.reservedSmem.offset0,0x4
	.type		malloc,@function
	.type		free,@function
